//
// Generated by NVIDIA NVVM Compiler
//
// Compiler Build ID: CL-36424714
// Cuda compilation tools, release 13.0, V13.0.88
// Based on NVVM 20.0.0
//

.version 9.0
.target sm_100
.address_size 64

	// .globl	_Z12ComputeCellsiPfPiS0_S0_Pb
.const .align 4 .u32 d_NUM_THREADS = 17280;
.const .align 4 .f32 d_H0 = 0f3B54FDF4;
.const .align 4 .f32 d_CX = 0f431A0000;
.const .align 4 .f32 d_CZ = 0f431A0000;
.const .align 4 .f32 d_p0 = 0f47500649;
.const .align 4 .f32 d_RHO0 = 0f447A0000;
.const .align 4 .f32 d_coef = 0f474DFD97;
.const .align 4 .f32 d_coef1 = 0fCC9AC05E;
.const .align 4 .f32 d_coef2 = 0fC8F79A30;
.const .align 4 .u32 d_bx = 135;
.const .align 4 .f32 d_MASS = 0f3BCCCCCD;
.const .align 4 .f32 d_CS = 0f419A75C3;
.const .align 4 .f32 d_CFL = 0f3E4CCCCD;
.const .align 4 .f32 d_RhopOutMin = 0f442F0000;
.const .align 4 .f32 d_RhopOutMax = 0f44A28000;
.const .align 4 .f32 d_DtMin = 0f370D3440;
.const .align 4 .f32 flt_max = 0f7F7FFFEE;
.const .align 4 .u32 int_max = 2147483647;
.const .align 4 .f32 d_DISTX_MIN = 0fBF000000;
.const .align 4 .f32 d_DISTX_MAX = 0f3F000000;
.const .align 4 .f32 d_DISTZ = 0f3F800000;
.const .align 4 .f32 d_VISCO = 0f358637BD;
// _ZZN3cub18CUB_300001_SM_10006detail10radix_sort31DeviceRadixSortSingleTileKernelINS1_5radix10policy_hubIiiyE10Policy1000ELNS0_9SortOrderE0EiiyNS1_21identity_decomposer_tEEEvPKT1_PSA_PKT2_PSE_T3_iiT4_E12temp_storage has been demoted
// _ZZN3cub18CUB_300001_SM_10006detail10radix_sort30DeviceRadixSortHistogramKernelINS1_5radix10policy_hubIiiyE10Policy1000ELNS0_9SortOrderE0EiyNS1_21identity_decomposer_tEEEvPT2_PKT1_SA_iiT3_E12temp_storage has been demoted
// _ZZN3cub18CUB_300001_SM_10006detail10radix_sort33DeviceRadixSortExclusiveSumKernelINS1_5radix10policy_hubIiiyE10Policy1000EyEEvPT0_E12temp_storage has been demoted
// _ZZN3cub18CUB_300001_SM_10006detail10radix_sort29DeviceRadixSortOnesweepKernelINS1_5radix10policy_hubIiiyE10Policy1000ELNS0_9SortOrderE0EiiyiiNS1_21identity_decomposer_tEEEvPT5_SB_PT3_PKSC_PT1_PKSG_PT2_PKSK_T4_iiT6_E1s has been demoted
// _ZZN3cub18CUB_300001_SM_10006detail4scan16DeviceScanKernelINS2_10policy_hubIiiijN4cuda3std3__44plusIvEEE10Policy1000EN6thrust24THRUST_300001_SM_1000_NS10device_ptrIiEESF_NS0_13ScanTileStateIiLb1EEES9_NS1_10InputValueIiPiEEjiLb0EiEEvT0_T1_T2_iT3_T4_T5_E12temp_storage has been demoted
// _ZZN3cub18CUB_300001_SM_10006detail4scan16DeviceScanKernelINS2_10policy_hubIiiimN4cuda3std3__44plusIvEEE10Policy1000EN6thrust24THRUST_300001_SM_1000_NS10device_ptrIiEESF_NS0_13ScanTileStateIiLb1EEES9_NS1_10InputValueIiPiEEmiLb0EiEEvT0_T1_T2_iT3_T4_T5_E12temp_storage has been demoted
.global .align 1 .b8 _ZN34_INTERNAL_cf1a1674_4_k_cu_11f086444cuda3std3__45__cpo5beginE[1];
.global .align 1 .b8 _ZN34_INTERNAL_cf1a1674_4_k_cu_11f086444cuda3std3__45__cpo3endE[1];
.global .align 1 .b8 _ZN34_INTERNAL_cf1a1674_4_k_cu_11f086444cuda3std3__45__cpo6cbeginE[1];
.global .align 1 .b8 _ZN34_INTERNAL_cf1a1674_4_k_cu_11f086444cuda3std3__45__cpo4cendE[1];
.global .align 1 .b8 _ZN34_INTERNAL_cf1a1674_4_k_cu_11f086444cuda3std3__45__cpo6rbeginE[1];
.global .align 1 .b8 _ZN34_INTERNAL_cf1a1674_4_k_cu_11f086444cuda3std3__45__cpo4rendE[1];
.global .align 1 .b8 _ZN34_INTERNAL_cf1a1674_4_k_cu_11f086444cuda3std3__45__cpo7crbeginE[1];
.global .align 1 .b8 _ZN34_INTERNAL_cf1a1674_4_k_cu_11f086444cuda3std3__45__cpo5crendE[1];
.global .align 1 .b8 _ZN34_INTERNAL_cf1a1674_4_k_cu_11f086444cuda3std3__436_GLOBAL__N__cf1a1674_4_k_cu_11f086446ignoreE[1];
.global .align 1 .b8 _ZN34_INTERNAL_cf1a1674_4_k_cu_11f086444cuda3std3__419piecewise_constructE[1];
.global .align 1 .b8 _ZN34_INTERNAL_cf1a1674_4_k_cu_11f086444cuda3std3__48in_placeE[1];
.global .align 1 .b8 _ZN34_INTERNAL_cf1a1674_4_k_cu_11f086444cuda3std3__420unreachable_sentinelE[1];
.global .align 1 .b8 _ZN34_INTERNAL_cf1a1674_4_k_cu_11f086444cuda3std3__47nulloptE[1];
.global .align 1 .b8 _ZN34_INTERNAL_cf1a1674_4_k_cu_11f086444cuda3std3__48unexpectE[1];
.global .align 1 .b8 _ZN34_INTERNAL_cf1a1674_4_k_cu_11f086444cuda3std6ranges3__45__cpo4swapE[1];
.global .align 1 .b8 _ZN34_INTERNAL_cf1a1674_4_k_cu_11f086444cuda3std6ranges3__45__cpo9iter_moveE[1];
.global .align 1 .b8 _ZN34_INTERNAL_cf1a1674_4_k_cu_11f086444cuda3std6ranges3__45__cpo5beginE[1];
.global .align 1 .b8 _ZN34_INTERNAL_cf1a1674_4_k_cu_11f086444cuda3std6ranges3__45__cpo3endE[1];
.global .align 1 .b8 _ZN34_INTERNAL_cf1a1674_4_k_cu_11f086444cuda3std6ranges3__45__cpo6cbeginE[1];
.global .align 1 .b8 _ZN34_INTERNAL_cf1a1674_4_k_cu_11f086444cuda3std6ranges3__45__cpo4cendE[1];
.global .align 1 .b8 _ZN34_INTERNAL_cf1a1674_4_k_cu_11f086444cuda3std6ranges3__45__cpo7advanceE[1];
.global .align 1 .b8 _ZN34_INTERNAL_cf1a1674_4_k_cu_11f086444cuda3std6ranges3__45__cpo9iter_swapE[1];
.global .align 1 .b8 _ZN34_INTERNAL_cf1a1674_4_k_cu_11f086444cuda3std6ranges3__45__cpo4nextE[1];
.global .align 1 .b8 _ZN34_INTERNAL_cf1a1674_4_k_cu_11f086444cuda3std6ranges3__45__cpo4prevE[1];
.global .align 1 .b8 _ZN34_INTERNAL_cf1a1674_4_k_cu_11f086444cuda3std6ranges3__45__cpo4dataE[1];
.global .align 1 .b8 _ZN34_INTERNAL_cf1a1674_4_k_cu_11f086444cuda3std6ranges3__45__cpo5cdataE[1];
.global .align 1 .b8 _ZN34_INTERNAL_cf1a1674_4_k_cu_11f086444cuda3std6ranges3__45__cpo4sizeE[1];
.global .align 1 .b8 _ZN34_INTERNAL_cf1a1674_4_k_cu_11f086444cuda3std6ranges3__45__cpo5ssizeE[1];
.global .align 1 .b8 _ZN34_INTERNAL_cf1a1674_4_k_cu_11f086444cuda3std6ranges3__45__cpo8distanceE[1];
.global .align 1 .b8 _ZN34_INTERNAL_cf1a1674_4_k_cu_11f086446thrust24THRUST_300001_SM_1000_NS8cuda_cub3parE[1];
.global .align 1 .b8 _ZN34_INTERNAL_cf1a1674_4_k_cu_11f086446thrust24THRUST_300001_SM_1000_NS8cuda_cub10par_nosyncE[1];
.global .align 1 .b8 _ZN34_INTERNAL_cf1a1674_4_k_cu_11f086446thrust24THRUST_300001_SM_1000_NS6system6detail10sequential3seqE[1];
.global .align 1 .b8 _ZN34_INTERNAL_cf1a1674_4_k_cu_11f086446thrust24THRUST_300001_SM_1000_NS6system3cpp3parE[1];
.global .align 1 .b8 _ZN34_INTERNAL_cf1a1674_4_k_cu_11f086446thrust24THRUST_300001_SM_1000_NS12placeholders2_1E[1];
.global .align 1 .b8 _ZN34_INTERNAL_cf1a1674_4_k_cu_11f086446thrust24THRUST_300001_SM_1000_NS12placeholders2_2E[1];
.global .align 1 .b8 _ZN34_INTERNAL_cf1a1674_4_k_cu_11f086446thrust24THRUST_300001_SM_1000_NS12placeholders2_3E[1];
.global .align 1 .b8 _ZN34_INTERNAL_cf1a1674_4_k_cu_11f086446thrust24THRUST_300001_SM_1000_NS12placeholders2_4E[1];
.global .align 1 .b8 _ZN34_INTERNAL_cf1a1674_4_k_cu_11f086446thrust24THRUST_300001_SM_1000_NS12placeholders2_5E[1];
.global .align 1 .b8 _ZN34_INTERNAL_cf1a1674_4_k_cu_11f086446thrust24THRUST_300001_SM_1000_NS12placeholders2_6E[1];
.global .align 1 .b8 _ZN34_INTERNAL_cf1a1674_4_k_cu_11f086446thrust24THRUST_300001_SM_1000_NS12placeholders2_7E[1];
.global .align 1 .b8 _ZN34_INTERNAL_cf1a1674_4_k_cu_11f086446thrust24THRUST_300001_SM_1000_NS12placeholders2_8E[1];
.global .align 1 .b8 _ZN34_INTERNAL_cf1a1674_4_k_cu_11f086446thrust24THRUST_300001_SM_1000_NS12placeholders2_9E[1];
.global .align 1 .b8 _ZN34_INTERNAL_cf1a1674_4_k_cu_11f086446thrust24THRUST_300001_SM_1000_NS12placeholders3_10E[1];
.global .align 1 .b8 _ZN34_INTERNAL_cf1a1674_4_k_cu_11f086446thrust24THRUST_300001_SM_1000_NS3seqE[1];
.global .align 1 .b8 _ZN34_INTERNAL_cf1a1674_4_k_cu_11f086446thrust24THRUST_300001_SM_1000_NS6deviceE[1];
.extern .shared .align 16 .b8 _ZN6thrust24THRUST_300001_SM_1000_NS8cuda_cub4core6detail5shmemE[];
.global .align 4 .b8 __cudart_i2opi_f[24] = {65, 144, 67, 60, 153, 149, 98, 219, 192, 221, 52, 245, 209, 87, 39, 252, 41, 21, 68, 78, 110, 131, 249, 162};

.visible .entry _Z12ComputeCellsiPfPiS0_S0_Pb(
	.param .u32 _Z12ComputeCellsiPfPiS0_S0_Pb_param_0,
	.param .u64 .ptr .align 1 _Z12ComputeCellsiPfPiS0_S0_Pb_param_1,
	.param .u64 .ptr .align 1 _Z12ComputeCellsiPfPiS0_S0_Pb_param_2,
	.param .u64 .ptr .align 1 _Z12ComputeCellsiPfPiS0_S0_Pb_param_3,
	.param .u64 .ptr .align 1 _Z12ComputeCellsiPfPiS0_S0_Pb_param_4,
	.param .u64 .ptr .align 1 _Z12ComputeCellsiPfPiS0_S0_Pb_param_5
)
{
	.reg .pred 	%p<2>;
	.reg .b32 	%r<9>;
	.reg .b32 	%f<13>;
	.reg .b64 	%rd<17>;

	ld.param.u32 	%r2, [_Z12ComputeCellsiPfPiS0_S0_Pb_param_0];
	ld.param.u64 	%rd1, [_Z12ComputeCellsiPfPiS0_S0_Pb_param_1];
	ld.param.u64 	%rd2, [_Z12ComputeCellsiPfPiS0_S0_Pb_param_2];
	ld.param.u64 	%rd3, [_Z12ComputeCellsiPfPiS0_S0_Pb_param_3];
	ld.param.u64 	%rd4, [_Z12ComputeCellsiPfPiS0_S0_Pb_param_4];
	mov.u32 	%r3, %tid.x;
	mov.u32 	%r4, %ctaid.x;
	shl.b32 	%r5, %r4, 7;
	add.s32 	%r1, %r5, %r3;
	setp.ge.s32 	%p1, %r1, %r2;
	@%p1 bra 	$L__BB0_2;
	cvta.to.global.u64 	%rd5, %rd1;
	cvta.to.global.u64 	%rd6, %rd2;
	cvta.to.global.u64 	%rd7, %rd3;
	cvta.to.global.u64 	%rd8, %rd4;
	mul.wide.s32 	%rd9, %r1, 4;
	add.s64 	%rd10, %rd5, %rd9;
	ld.global.nc.f32 	%f1, [%rd10];
	ld.const.u32 	%r6, [d_NUM_THREADS];
	mul.wide.s32 	%rd11, %r6, 4;
	add.s64 	%rd12, %rd10, %rd11;
	ld.global.nc.f32 	%f2, [%rd12];
	ld.const.f32 	%f3, [d_DISTX_MIN];
	sub.f32 	%f4, %f1, %f3;
	ld.const.f32 	%f5, [d_H0];
	add.f32 	%f6, %f5, %f5;
	div.rn.f32 	%f7, %f4, %f6;
	cvt.rmi.f32.f32 	%f8, %f7;
	div.rn.f32 	%f9, %f2, %f6;
	cvt.rmi.f32.f32 	%f10, %f9;
	ld.const.f32 	%f11, [d_CX];
	fma.rn.f32 	%f12, %f11, %f10, %f8;
	cvt.rzi.s32.f32 	%r7, %f12;
	add.s64 	%rd13, %rd6, %rd9;
	st.global.u32 	[%rd13], %r7;
	add.s64 	%rd14, %rd7, %rd9;
	st.global.u32 	[%rd14], %r1;
	bar.sync 	0;
	mul.wide.s32 	%rd15, %r7, 4;
	add.s64 	%rd16, %rd8, %rd15;
	atom.global.add.u32 	%r8, [%rd16], 1;
$L__BB0_2:
	ret;

}
	// .globl	_Z16ParticleInteractfiiPfS_S_PiS0_S_S0_S_Pb
.visible .entry _Z16ParticleInteractfiiPfS_S_PiS0_S_S0_S_Pb(
	.param .f32 _Z16ParticleInteractfiiPfS_S_PiS0_S_S0_S_Pb_param_0,
	.param .u32 _Z16ParticleInteractfiiPfS_S_PiS0_S_S0_S_Pb_param_1,
	.param .u32 _Z16ParticleInteractfiiPfS_S_PiS0_S_S0_S_Pb_param_2,
	.param .u64 .ptr .align 1 _Z16ParticleInteractfiiPfS_S_PiS0_S_S0_S_Pb_param_3,
	.param .u64 .ptr .align 1 _Z16ParticleInteractfiiPfS_S_PiS0_S_S0_S_Pb_param_4,
	.param .u64 .ptr .align 1 _Z16ParticleInteractfiiPfS_S_PiS0_S_S0_S_Pb_param_5,
	.param .u64 .ptr .align 1 _Z16ParticleInteractfiiPfS_S_PiS0_S_S0_S_Pb_param_6,
	.param .u64 .ptr .align 1 _Z16ParticleInteractfiiPfS_S_PiS0_S_S0_S_Pb_param_7,
	.param .u64 .ptr .align 1 _Z16ParticleInteractfiiPfS_S_PiS0_S_S0_S_Pb_param_8,
	.param .u64 .ptr .align 1 _Z16ParticleInteractfiiPfS_S_PiS0_S_S0_S_Pb_param_9,
	.param .u64 .ptr .align 1 _Z16ParticleInteractfiiPfS_S_PiS0_S_S0_S_Pb_param_10,
	.param .u64 .ptr .align 1 _Z16ParticleInteractfiiPfS_S_PiS0_S_S0_S_Pb_param_11
)
{
	.local .align 4 .b8 	__local_depot1[28];
	.reg .b64 	%SP;
	.reg .b64 	%SPL;
	.reg .pred 	%p<56>;
	.reg .b16 	%rs<5>;
	.reg .b32 	%r<90>;
	.reg .b32 	%f<387>;
	.reg .b64 	%rd<72>;
	.reg .b64 	%fd<3>;

	mov.u64 	%SPL, __local_depot1;
	ld.param.f32 	%f101, [_Z16ParticleInteractfiiPfS_S_PiS0_S_S0_S_Pb_param_0];
	ld.param.u32 	%r29, [_Z16ParticleInteractfiiPfS_S_PiS0_S_S0_S_Pb_param_1];
	ld.param.u32 	%r30, [_Z16ParticleInteractfiiPfS_S_PiS0_S_S0_S_Pb_param_2];
	ld.param.u64 	%rd22, [_Z16ParticleInteractfiiPfS_S_PiS0_S_S0_S_Pb_param_3];
	ld.param.u64 	%rd23, [_Z16ParticleInteractfiiPfS_S_PiS0_S_S0_S_Pb_param_4];
	ld.param.u64 	%rd17, [_Z16ParticleInteractfiiPfS_S_PiS0_S_S0_S_Pb_param_6];
	ld.param.u64 	%rd18, [_Z16ParticleInteractfiiPfS_S_PiS0_S_S0_S_Pb_param_7];
	ld.param.u64 	%rd20, [_Z16ParticleInteractfiiPfS_S_PiS0_S_S0_S_Pb_param_9];
	ld.param.u64 	%rd24, [_Z16ParticleInteractfiiPfS_S_PiS0_S_S0_S_Pb_param_11];
	cvta.to.global.u64 	%rd1, %rd23;
	cvta.to.global.u64 	%rd2, %rd22;
	cvta.to.global.u64 	%rd3, %rd24;
	add.u64 	%rd4, %SPL, 0;
	mov.u32 	%r31, %tid.x;
	mov.u32 	%r32, %ctaid.x;
	shl.b32 	%r33, %r32, 7;
	add.s32 	%r1, %r33, %r31;
	setp.ge.s32 	%p1, %r1, %r30;
	@%p1 bra 	$L__BB1_49;
	cvt.s64.s32 	%rd26, %r1;
	add.s64 	%rd27, %rd3, %rd26;
	ld.global.nc.u8 	%rs1, [%rd27];
	cvt.u16.u8 	%rs2, %rs1;
	setp.ne.s16 	%p2, %rs2, 1;
	@%p2 bra 	$L__BB1_49;
	mul.wide.s32 	%rd28, %r1, 4;
	add.s64 	%rd29, %rd2, %rd28;
	ld.global.nc.f32 	%f1, [%rd29];
	ld.const.u32 	%r34, [d_NUM_THREADS];
	mul.wide.s32 	%rd5, %r34, 4;
	add.s64 	%rd30, %rd29, %rd5;
	ld.global.nc.f32 	%f2, [%rd30];
	add.s64 	%rd31, %rd1, %rd28;
	ld.global.nc.f32 	%f3, [%rd31];
	add.s64 	%rd32, %rd31, %rd5;
	ld.global.nc.f32 	%f4, [%rd32];
	add.s64 	%rd33, %rd32, %rd5;
	ld.global.nc.f32 	%f5, [%rd33];
	ld.const.f32 	%f6, [d_p0];
	ld.const.f32 	%f7, [d_RHO0];
	div.rn.f32 	%f8, %f5, %f7;
	abs.f32 	%f9, %f8;
	setp.lt.f32 	%p3, %f9, 0f00800000;
	mul.f32 	%f103, %f9, 0f4B800000;
	selp.f32 	%f104, %f103, %f9, %p3;
	selp.f32 	%f105, 0fC1C00000, 0f00000000, %p3;
	mov.b32 	%r35, %f104;
	add.s32 	%r36, %r35, -1060439283;
	and.b32  	%r37, %r36, -8388608;
	sub.s32 	%r38, %r35, %r37;
	mov.b32 	%f106, %r38;
	cvt.rn.f32.s32 	%f107, %r37;
	fma.rn.f32 	%f108, %f107, 0f34000000, %f105;
	add.f32 	%f109, %f106, 0fBF800000;
	add.f32 	%f110, %f106, 0f3F800000;
	rcp.approx.ftz.f32 	%f111, %f110;
	add.f32 	%f112, %f109, %f109;
	mul.f32 	%f113, %f112, %f111;
	mul.f32 	%f114, %f113, %f113;
	sub.f32 	%f115, %f109, %f113;
	add.f32 	%f116, %f115, %f115;
	neg.f32 	%f117, %f113;
	fma.rn.f32 	%f118, %f117, %f109, %f116;
	mul.rn.f32 	%f119, %f111, %f118;
	fma.rn.f32 	%f120, %f114, 0f3A2C32E4, 0f3B52E7DB;
	fma.rn.f32 	%f121, %f120, %f114, 0f3C93BB73;
	fma.rn.f32 	%f122, %f121, %f114, 0f3DF6384F;
	mul.rn.f32 	%f123, %f122, %f114;
	fma.rn.f32 	%f124, %f113, 0f3FB8AA3B, %f108;
	sub.f32 	%f125, %f108, %f124;
	fma.rn.f32 	%f126, %f113, 0f3FB8AA3B, %f125;
	fma.rn.f32 	%f127, %f119, 0f3FB8AA3B, %f126;
	fma.rn.f32 	%f128, %f113, 0f32A55E34, %f127;
	mul.f32 	%f129, %f123, 0f40400000;
	fma.rn.f32 	%f130, %f129, %f119, %f128;
	fma.rn.f32 	%f131, %f123, %f113, %f130;
	add.rn.f32 	%f132, %f124, %f131;
	neg.f32 	%f133, %f124;
	add.rn.f32 	%f134, %f132, %f133;
	neg.f32 	%f135, %f134;
	add.rn.f32 	%f136, %f131, %f135;
	mov.f32 	%f137, 0f40E00000;
	mul.rn.f32 	%f138, %f132, %f137;
	neg.f32 	%f139, %f138;
	fma.rn.f32 	%f140, %f132, 0f40E00000, %f139;
	fma.rn.f32 	%f141, %f136, 0f40E00000, %f140;
	cvt.rni.f32.f32 	%f142, %f138;
	sub.f32 	%f143, %f138, %f142;
	add.f32 	%f144, %f143, %f141;
	fma.rn.f32 	%f145, %f144, 0f391FCB8E, 0f3AAF85ED;
	fma.rn.f32 	%f146, %f145, %f144, 0f3C1D9856;
	fma.rn.f32 	%f147, %f146, %f144, 0f3D6357BB;
	fma.rn.f32 	%f148, %f147, %f144, 0f3E75FDEC;
	fma.rn.f32 	%f149, %f148, %f144, 0f3F317218;
	fma.rn.f32 	%f150, %f149, %f144, 0f3F800000;
	cvt.rzi.s32.f32 	%r39, %f142;
	setp.gt.f32 	%p4, %f142, 0f00000000;
	selp.b32 	%r40, 0, -2097152000, %p4;
	add.s32 	%r41, %r40, 2130706432;
	mov.b32 	%f151, %r41;
	mul.f32 	%f152, %f150, %f151;
	shl.b32 	%r42, %r39, 23;
	sub.s32 	%r43, %r42, %r40;
	mov.b32 	%f153, %r43;
	mul.f32 	%f154, %f152, %f153;
	abs.f32 	%f155, %f138;
	setp.gt.f32 	%p5, %f155, 0f43180000;
	setp.lt.f32 	%p6, %f138, 0f00000000;
	selp.f32 	%f156, 0f00000000, 0f7F800000, %p6;
	selp.f32 	%f10, %f156, %f154, %p5;
	setp.eq.f32 	%p7, %f8, 0f3F800000;
	mov.f32 	%f352, 0f3F800000;
	@%p7 bra 	$L__BB1_9;
	setp.num.f32 	%p8, %f9, %f9;
	@%p8 bra 	$L__BB1_5;
	mov.f32 	%f157, 0f40E00000;
	add.rn.f32 	%f352, %f8, %f157;
	bra.uni 	$L__BB1_9;
$L__BB1_5:
	setp.neu.f32 	%p9, %f8, 0f00000000;
	setp.neu.f32 	%p10, %f9, 0f7F800000;
	and.pred  	%p11, %p9, %p10;
	@%p11 bra 	$L__BB1_7;
	add.f32 	%f352, %f8, %f8;
	bra.uni 	$L__BB1_9;
$L__BB1_7:
	setp.geu.f32 	%p12, %f8, 0f00000000;
	mov.f32 	%f352, %f10;
	@%p12 bra 	$L__BB1_9;
	neg.f32 	%f352, %f10;
$L__BB1_9:
	mul.f32 	%f15, %f6, %f352;
	ld.const.f32 	%f16, [d_H0];
	add.f32 	%f17, %f16, %f16;
	div.rn.f32 	%f159, %f2, %f17;
	cvt.rmi.f32.f32 	%f160, %f159;
	add.f32 	%f161, %f160, 0fBF800000;
	max.f32 	%f162, %f161, 0f00000000;
	cvt.rzi.s32.f32 	%r83, %f162;
	cvt.rn.f32.s32 	%f353, %r83;
	add.f32 	%f163, %f160, 0f3F800000;
	ld.const.f32 	%f164, [d_CZ];
	add.f32 	%f165, %f164, 0fBF800000;
	min.f32 	%f19, %f163, %f165;
	setp.ltu.f32 	%p13, %f19, %f353;
	mov.f32 	%f366, 0f00000000;
	mov.f32 	%f365, %f366;
	mov.f32 	%f364, %f366;
	mov.f32 	%f363, %f366;
	@%p13 bra 	$L__BB1_38;
	ld.const.f32 	%f167, [d_DISTX_MIN];
	sub.f32 	%f168, %f1, %f167;
	div.rn.f32 	%f169, %f168, %f17;
	cvt.rmi.f32.f32 	%f170, %f169;
	add.f32 	%f171, %f170, 0fBF800000;
	max.f32 	%f172, %f171, 0f00000000;
	cvt.rzi.s32.f32 	%r3, %f172;
	cvt.rn.f32.s32 	%f20, %r3;
	add.f32 	%f173, %f170, 0f3F800000;
	ld.const.f32 	%f21, [d_CX];
	add.f32 	%f174, %f21, 0fBF800000;
	min.f32 	%f22, %f173, %f174;
	mul.f32 	%f175, %f16, 0f3C23D70A;
	mul.f32 	%f23, %f16, %f175;
	ld.const.f32 	%f176, [d_CS];
	mul.f32 	%f24, %f176, 0fBE4CCCCD;
	cvta.to.global.u64 	%rd6, %rd18;
	cvta.to.global.u64 	%rd7, %rd17;
	cvta.to.global.u64 	%rd8, %rd20;
	sub.f32 	%f25, %f15, %f6;
	mov.f32 	%f363, 0f00000000;
	mov.f32 	%f364, %f363;
	mov.f32 	%f365, %f363;
	mov.f32 	%f366, %f363;
$L__BB1_11:
	setp.ltu.f32 	%p14, %f22, %f20;
	@%p14 bra 	$L__BB1_37;
	mul.f32 	%f31, %f353, %f21;
	mov.f32 	%f358, %f20;
	mov.u32 	%r84, %r3;
$L__BB1_13:
	add.f32 	%f177, %f358, %f31;
	cvt.rzi.s32.f32 	%r6, %f177;
	mul.wide.s32 	%rd34, %r6, 4;
	add.s64 	%rd35, %rd6, %rd34;
	ld.global.nc.u32 	%r7, [%rd35];
	setp.eq.s32 	%p15, %r7, 0;
	@%p15 bra 	$L__BB1_36;
	add.s64 	%rd37, %rd7, %rd34;
	ld.global.nc.u32 	%r85, [%rd37];
	setp.lt.s32 	%p16, %r7, 1;
	@%p16 bra 	$L__BB1_36;
	add.s32 	%r9, %r85, %r7;
$L__BB1_16:
	mul.wide.s32 	%rd38, %r85, 4;
	add.s64 	%rd39, %rd8, %rd38;
	ld.global.nc.u32 	%r11, [%rd39];
	cvt.s64.s32 	%rd40, %r11;
	add.s64 	%rd41, %rd3, %rd40;
	ld.global.nc.u8 	%rs3, [%rd41];
	cvt.u16.u8 	%rs4, %rs3;
	setp.eq.s16 	%p17, %rs4, 0;
	@%p17 bra 	$L__BB1_35;
	mul.wide.s32 	%rd42, %r11, 4;
	add.s64 	%rd43, %rd2, %rd42;
	ld.global.nc.f32 	%f178, [%rd43];
	sub.f32 	%f41, %f1, %f178;
	add.s64 	%rd44, %rd43, %rd5;
	ld.global.nc.f32 	%f179, [%rd44];
	sub.f32 	%f42, %f2, %f179;
	mul.f32 	%f180, %f42, %f42;
	fma.rn.f32 	%f43, %f41, %f41, %f180;
	sqrt.rn.f32 	%f181, %f43;
	div.rn.f32 	%f44, %f41, %f181;
	div.rn.f32 	%f45, %f42, %f181;
	div.rn.f32 	%f46, %f181, %f16;
	setp.ge.f32 	%p18, %f46, 0f40000000;
	setp.eq.f32 	%p19, %f46, 0f00000000;
	or.pred  	%p20, %p18, %p19;
	@%p20 bra 	$L__BB1_35;
	fma.rn.f32 	%f47, %f46, 0fBF000000, 0f3F800000;
	abs.f32 	%f48, %f47;
	setp.lt.f32 	%p21, %f48, 0f00800000;
	mul.f32 	%f183, %f48, 0f4B800000;
	selp.f32 	%f184, %f183, %f48, %p21;
	selp.f32 	%f185, 0fC1C00000, 0f00000000, %p21;
	mov.b32 	%r44, %f184;
	add.s32 	%r45, %r44, -1060439283;
	and.b32  	%r46, %r45, -8388608;
	sub.s32 	%r47, %r44, %r46;
	mov.b32 	%f186, %r47;
	cvt.rn.f32.s32 	%f187, %r46;
	fma.rn.f32 	%f188, %f187, 0f34000000, %f185;
	add.f32 	%f189, %f186, 0fBF800000;
	add.f32 	%f190, %f186, 0f3F800000;
	rcp.approx.ftz.f32 	%f191, %f190;
	add.f32 	%f192, %f189, %f189;
	mul.f32 	%f193, %f192, %f191;
	mul.f32 	%f194, %f193, %f193;
	sub.f32 	%f195, %f189, %f193;
	add.f32 	%f196, %f195, %f195;
	neg.f32 	%f197, %f193;
	fma.rn.f32 	%f198, %f197, %f189, %f196;
	mul.rn.f32 	%f199, %f191, %f198;
	fma.rn.f32 	%f200, %f194, 0f3A2C32E4, 0f3B52E7DB;
	fma.rn.f32 	%f201, %f200, %f194, 0f3C93BB73;
	fma.rn.f32 	%f202, %f201, %f194, 0f3DF6384F;
	mul.rn.f32 	%f203, %f202, %f194;
	fma.rn.f32 	%f204, %f193, 0f3FB8AA3B, %f188;
	sub.f32 	%f205, %f188, %f204;
	fma.rn.f32 	%f206, %f193, 0f3FB8AA3B, %f205;
	fma.rn.f32 	%f207, %f199, 0f3FB8AA3B, %f206;
	fma.rn.f32 	%f208, %f193, 0f32A55E34, %f207;
	mul.f32 	%f209, %f203, 0f40400000;
	fma.rn.f32 	%f210, %f209, %f199, %f208;
	fma.rn.f32 	%f211, %f203, %f193, %f210;
	add.rn.f32 	%f212, %f204, %f211;
	neg.f32 	%f213, %f204;
	add.rn.f32 	%f214, %f212, %f213;
	neg.f32 	%f215, %f214;
	add.rn.f32 	%f216, %f211, %f215;
	mov.f32 	%f217, 0f40400000;
	mul.rn.f32 	%f218, %f212, %f217;
	neg.f32 	%f219, %f218;
	fma.rn.f32 	%f220, %f212, 0f40400000, %f219;
	fma.rn.f32 	%f221, %f216, 0f40400000, %f220;
	cvt.rni.f32.f32 	%f222, %f218;
	sub.f32 	%f223, %f218, %f222;
	add.f32 	%f224, %f223, %f221;
	fma.rn.f32 	%f225, %f224, 0f391FCB8E, 0f3AAF85ED;
	fma.rn.f32 	%f226, %f225, %f224, 0f3C1D9856;
	fma.rn.f32 	%f227, %f226, %f224, 0f3D6357BB;
	fma.rn.f32 	%f228, %f227, %f224, 0f3E75FDEC;
	fma.rn.f32 	%f229, %f228, %f224, 0f3F317218;
	fma.rn.f32 	%f230, %f229, %f224, 0f3F800000;
	cvt.rzi.s32.f32 	%r48, %f222;
	setp.gt.f32 	%p22, %f222, 0f00000000;
	selp.b32 	%r49, 0, -2097152000, %p22;
	add.s32 	%r50, %r49, 2130706432;
	mov.b32 	%f231, %r50;
	mul.f32 	%f232, %f230, %f231;
	shl.b32 	%r51, %r48, 23;
	sub.s32 	%r52, %r51, %r49;
	mov.b32 	%f233, %r52;
	mul.f32 	%f234, %f232, %f233;
	abs.f32 	%f235, %f218;
	setp.gt.f32 	%p23, %f235, 0f43180000;
	setp.lt.f32 	%p24, %f218, 0f00000000;
	selp.f32 	%f236, 0f00000000, 0f7F800000, %p24;
	selp.f32 	%f49, %f236, %f234, %p23;
	setp.eq.f32 	%p25, %f47, 0f3F800000;
	mov.f32 	%f367, 0f3F800000;
	@%p25 bra 	$L__BB1_25;
	setp.num.f32 	%p26, %f48, %f48;
	@%p26 bra 	$L__BB1_21;
	mov.f32 	%f237, 0f40400000;
	add.rn.f32 	%f367, %f47, %f237;
	bra.uni 	$L__BB1_25;
$L__BB1_21:
	setp.neu.f32 	%p27, %f47, 0f00000000;
	setp.neu.f32 	%p28, %f48, 0f7F800000;
	and.pred  	%p29, %p27, %p28;
	@%p29 bra 	$L__BB1_23;
	add.f32 	%f367, %f47, %f47;
	bra.uni 	$L__BB1_25;
$L__BB1_23:
	setp.geu.f32 	%p30, %f47, 0f00000000;
	mov.f32 	%f367, %f49;
	@%p30 bra 	$L__BB1_25;
	neg.f32 	%f367, %f49;
$L__BB1_25:
	mul.f32 	%f54, %f46, %f367;
	mul.wide.s32 	%rd45, %r11, 4;
	add.s64 	%rd46, %rd1, %rd45;
	ld.global.nc.f32 	%f55, [%rd46];
	add.s64 	%rd47, %rd46, %rd5;
	ld.global.nc.f32 	%f56, [%rd47];
	add.s64 	%rd48, %rd47, %rd5;
	ld.global.nc.f32 	%f57, [%rd48];
	div.rn.f32 	%f58, %f57, %f7;
	abs.f32 	%f59, %f58;
	setp.lt.f32 	%p31, %f59, 0f00800000;
	mul.f32 	%f239, %f59, 0f4B800000;
	selp.f32 	%f240, %f239, %f59, %p31;
	selp.f32 	%f241, 0fC1C00000, 0f00000000, %p31;
	mov.b32 	%r53, %f240;
	add.s32 	%r54, %r53, -1060439283;
	and.b32  	%r55, %r54, -8388608;
	sub.s32 	%r56, %r53, %r55;
	mov.b32 	%f242, %r56;
	cvt.rn.f32.s32 	%f243, %r55;
	fma.rn.f32 	%f244, %f243, 0f34000000, %f241;
	add.f32 	%f245, %f242, 0fBF800000;
	add.f32 	%f246, %f242, 0f3F800000;
	rcp.approx.ftz.f32 	%f247, %f246;
	add.f32 	%f248, %f245, %f245;
	mul.f32 	%f249, %f248, %f247;
	mul.f32 	%f250, %f249, %f249;
	sub.f32 	%f251, %f245, %f249;
	add.f32 	%f252, %f251, %f251;
	neg.f32 	%f253, %f249;
	fma.rn.f32 	%f254, %f253, %f245, %f252;
	mul.rn.f32 	%f255, %f247, %f254;
	fma.rn.f32 	%f256, %f250, 0f3A2C32E4, 0f3B52E7DB;
	fma.rn.f32 	%f257, %f256, %f250, 0f3C93BB73;
	fma.rn.f32 	%f258, %f257, %f250, 0f3DF6384F;
	mul.rn.f32 	%f259, %f258, %f250;
	fma.rn.f32 	%f260, %f249, 0f3FB8AA3B, %f244;
	sub.f32 	%f261, %f244, %f260;
	fma.rn.f32 	%f262, %f249, 0f3FB8AA3B, %f261;
	fma.rn.f32 	%f263, %f255, 0f3FB8AA3B, %f262;
	fma.rn.f32 	%f264, %f249, 0f32A55E34, %f263;
	mul.f32 	%f265, %f259, 0f40400000;
	fma.rn.f32 	%f266, %f265, %f255, %f264;
	fma.rn.f32 	%f267, %f259, %f249, %f266;
	add.rn.f32 	%f268, %f260, %f267;
	neg.f32 	%f269, %f260;
	add.rn.f32 	%f270, %f268, %f269;
	neg.f32 	%f271, %f270;
	add.rn.f32 	%f272, %f267, %f271;
	mov.f32 	%f273, 0f40E00000;
	mul.rn.f32 	%f274, %f268, %f273;
	neg.f32 	%f275, %f274;
	fma.rn.f32 	%f276, %f268, 0f40E00000, %f275;
	fma.rn.f32 	%f277, %f272, 0f40E00000, %f276;
	cvt.rni.f32.f32 	%f278, %f274;
	sub.f32 	%f279, %f274, %f278;
	add.f32 	%f280, %f279, %f277;
	fma.rn.f32 	%f281, %f280, 0f391FCB8E, 0f3AAF85ED;
	fma.rn.f32 	%f282, %f281, %f280, 0f3C1D9856;
	fma.rn.f32 	%f283, %f282, %f280, 0f3D6357BB;
	fma.rn.f32 	%f284, %f283, %f280, 0f3E75FDEC;
	fma.rn.f32 	%f285, %f284, %f280, 0f3F317218;
	fma.rn.f32 	%f286, %f285, %f280, 0f3F800000;
	cvt.rzi.s32.f32 	%r57, %f278;
	setp.gt.f32 	%p32, %f278, 0f00000000;
	selp.b32 	%r58, 0, -2097152000, %p32;
	add.s32 	%r59, %r58, 2130706432;
	mov.b32 	%f287, %r59;
	mul.f32 	%f288, %f286, %f287;
	shl.b32 	%r60, %r57, 23;
	sub.s32 	%r61, %r60, %r58;
	mov.b32 	%f289, %r61;
	mul.f32 	%f290, %f288, %f289;
	abs.f32 	%f291, %f274;
	setp.gt.f32 	%p33, %f291, 0f43180000;
	setp.lt.f32 	%p34, %f274, 0f00000000;
	selp.f32 	%f292, 0f00000000, 0f7F800000, %p34;
	selp.f32 	%f60, %f292, %f290, %p33;
	setp.eq.f32 	%p35, %f58, 0f3F800000;
	mov.f32 	%f368, 0f3F800000;
	@%p35 bra 	$L__BB1_32;
	setp.num.f32 	%p36, %f59, %f59;
	@%p36 bra 	$L__BB1_28;
	mov.f32 	%f293, 0f40E00000;
	add.rn.f32 	%f368, %f58, %f293;
	bra.uni 	$L__BB1_32;
$L__BB1_28:
	setp.neu.f32 	%p37, %f58, 0f00000000;
	setp.neu.f32 	%p38, %f59, 0f7F800000;
	and.pred  	%p39, %p37, %p38;
	@%p39 bra 	$L__BB1_30;
	add.f32 	%f368, %f58, %f58;
	bra.uni 	$L__BB1_32;
$L__BB1_30:
	setp.geu.f32 	%p40, %f58, 0f00000000;
	mov.f32 	%f368, %f60;
	@%p40 bra 	$L__BB1_32;
	neg.f32 	%f368, %f60;
$L__BB1_32:
	sub.f32 	%f295, %f3, %f55;
	sub.f32 	%f296, %f4, %f56;
	mul.f32 	%f65, %f6, %f368;
	mul.f32 	%f297, %f42, %f296;
	fma.rn.f32 	%f298, %f41, %f295, %f297;
	mul.f32 	%f299, %f298, %f16;
	add.f32 	%f300, %f43, %f23;
	div.rn.f32 	%f66, %f299, %f300;
	setp.lt.s32 	%p41, %r11, %r29;
	abs.f32 	%f301, %f66;
	max.f32 	%f302, %f363, %f301;
	selp.f32 	%f363, %f363, %f302, %p41;
	mul.f32 	%f303, %f45, %f296;
	fma.rn.f32 	%f304, %f44, %f295, %f303;
	fma.rn.f32 	%f366, %f54, %f304, %f366;
	setp.ge.f32 	%p42, %f66, 0f00000000;
	mov.f32 	%f369, 0f00000000;
	@%p42 bra 	$L__BB1_34;
	mul.f32 	%f305, %f66, %f24;
	add.f32 	%f306, %f5, %f57;
	div.rn.f32 	%f369, %f305, %f306;
$L__BB1_34:
	sub.f32 	%f307, %f65, %f6;
	add.f32 	%f308, %f25, %f307;
	div.rn.f32 	%f309, %f308, %f5;
	div.rn.f32 	%f310, %f309, %f57;
	add.f32 	%f311, %f310, %f369;
	mul.f32 	%f312, %f44, %f54;
	mul.f32 	%f313, %f312, %f311;
	sub.f32 	%f365, %f365, %f313;
	mul.f32 	%f314, %f45, %f54;
	mul.f32 	%f315, %f314, %f311;
	sub.f32 	%f364, %f364, %f315;
$L__BB1_35:
	add.s32 	%r85, %r85, 1;
	setp.lt.s32 	%p43, %r85, %r9;
	@%p43 bra 	$L__BB1_16;
$L__BB1_36:
	add.s32 	%r84, %r84, 1;
	cvt.rn.f32.s32 	%f358, %r84;
	setp.ge.f32 	%p44, %f22, %f358;
	@%p44 bra 	$L__BB1_13;
$L__BB1_37:
	add.s32 	%r83, %r83, 1;
	cvt.rn.f32.s32 	%f353, %r83;
	setp.ge.f32 	%p45, %f19, %f353;
	@%p45 bra 	$L__BB1_11;
$L__BB1_38:
	mul.f32 	%f91, %f101, 0f3F6B297B;
	mul.f32 	%f316, %f91, 0f3F22F983;
	cvt.rni.s32.f32 	%r89, %f316;
	cvt.rn.f32.s32 	%f317, %r89;
	fma.rn.f32 	%f318, %f317, 0fBFC90FDA, %f91;
	fma.rn.f32 	%f319, %f317, 0fB3A22168, %f318;
	fma.rn.f32 	%f386, %f317, 0fA7C234C5, %f319;
	abs.f32 	%f93, %f91;
	setp.ltu.f32 	%p46, %f93, 0f47CE4780;
	@%p46 bra 	$L__BB1_46;
	setp.neu.f32 	%p47, %f93, 0f7F800000;
	@%p47 bra 	$L__BB1_41;
	mov.f32 	%f322, 0f00000000;
	mul.rn.f32 	%f386, %f91, %f322;
	mov.b32 	%r89, 0;
	bra.uni 	$L__BB1_46;
$L__BB1_41:
	mov.b32 	%r16, %f91;
	shl.b32 	%r63, %r16, 8;
	or.b32  	%r17, %r63, -2147483648;
	mov.b64 	%rd71, 0;
	mov.b32 	%r86, 0;
	mov.u64 	%rd69, __cudart_i2opi_f;
	mov.u64 	%rd70, %rd4;
$L__BB1_42:
	.pragma "nounroll";
	ld.global.nc.u32 	%r64, [%rd69];
	mad.wide.u32 	%rd51, %r64, %r17, %rd71;
	shr.u64 	%rd71, %rd51, 32;
	st.local.u32 	[%rd70], %rd51;
	add.s32 	%r86, %r86, 1;
	add.s64 	%rd70, %rd70, 4;
	add.s64 	%rd69, %rd69, 4;
	setp.ne.s32 	%p48, %r86, 6;
	@%p48 bra 	$L__BB1_42;
	shr.u32 	%r65, %r16, 23;
	st.local.u32 	[%rd4+24], %rd71;
	and.b32  	%r20, %r65, 31;
	and.b32  	%r66, %r65, 224;
	add.s32 	%r67, %r66, -128;
	shr.u32 	%r68, %r67, 5;
	mul.wide.u32 	%rd52, %r68, 4;
	sub.s64 	%rd15, %rd4, %rd52;
	ld.local.u32 	%r87, [%rd15+24];
	ld.local.u32 	%r88, [%rd15+20];
	setp.eq.s32 	%p49, %r20, 0;
	@%p49 bra 	$L__BB1_45;
	shf.l.wrap.b32 	%r87, %r88, %r87, %r20;
	ld.local.u32 	%r69, [%rd15+16];
	shf.l.wrap.b32 	%r88, %r69, %r88, %r20;
$L__BB1_45:
	shr.u32 	%r70, %r87, 30;
	shf.l.wrap.b32 	%r71, %r88, %r87, 2;
	shl.b32 	%r72, %r88, 2;
	shr.u32 	%r73, %r71, 31;
	add.s32 	%r74, %r73, %r70;
	neg.s32 	%r75, %r74;
	setp.lt.s32 	%p50, %r16, 0;
	selp.b32 	%r89, %r75, %r74, %p50;
	xor.b32  	%r76, %r71, %r16;
	shr.s32 	%r77, %r71, 31;
	xor.b32  	%r78, %r77, %r71;
	xor.b32  	%r79, %r77, %r72;
	cvt.u64.u32 	%rd53, %r78;
	shl.b64 	%rd54, %rd53, 32;
	cvt.u64.u32 	%rd55, %r79;
	or.b64  	%rd56, %rd54, %rd55;
	cvt.rn.f64.s64 	%fd1, %rd56;
	mul.f64 	%fd2, %fd1, 0d3BF921FB54442D19;
	cvt.rn.f32.f64 	%f320, %fd2;
	neg.f32 	%f321, %f320;
	setp.lt.s32 	%p51, %r76, 0;
	selp.f32 	%f386, %f321, %f320, %p51;
$L__BB1_46:
	mul.rn.f32 	%f323, %f386, %f386;
	and.b32  	%r81, %r89, 1;
	setp.eq.b32 	%p52, %r81, 1;
	selp.f32 	%f324, 0f3F800000, %f386, %p52;
	fma.rn.f32 	%f325, %f323, %f324, 0f00000000;
	fma.rn.f32 	%f326, %f323, 0f37CBAC00, 0fBAB607ED;
	selp.f32 	%f327, %f326, 0fB94D4153, %p52;
	selp.f32 	%f328, 0f3D2AAABB, 0f3C0885E4, %p52;
	fma.rn.f32 	%f329, %f327, %f323, %f328;
	selp.f32 	%f330, 0fBEFFFFFF, 0fBE2AAAA8, %p52;
	fma.rn.f32 	%f331, %f329, %f323, %f330;
	fma.rn.f32 	%f332, %f331, %f325, %f324;
	and.b32  	%r82, %r89, 2;
	setp.eq.s32 	%p53, %r82, 0;
	mov.f32 	%f333, 0f00000000;
	sub.f32 	%f334, %f333, %f332;
	selp.f32 	%f335, %f332, %f334, %p53;
	mul.f32 	%f336, %f335, 0f3ED8052F;
	ld.const.f32 	%f337, [d_coef2];
	div.rn.f32 	%f338, %f336, %f337;
	add.f32 	%f97, %f365, %f338;
	mov.f32 	%f339, 0fC11CF5C3;
	div.rn.f32 	%f340, %f339, %f337;
	add.f32 	%f98, %f364, %f340;
	mul.f32 	%f341, %f97, %f97;
	fma.rn.f32 	%f342, %f98, %f98, %f341;
	sqrt.rn.f32 	%f343, %f342;
	div.rn.f32 	%f344, %f16, %f343;
	div.rn.f32 	%f345, %f344, %f337;
	sqrt.rn.f32 	%f99, %f345;
	ld.const.f32 	%f346, [d_CS];
	add.f32 	%f347, %f363, %f346;
	div.rn.f32 	%f100, %f16, %f347;
	setp.lt.s32 	%p54, %r1, %r29;
	@%p54 bra 	$L__BB1_48;
	ld.param.u64 	%rd67, [_Z16ParticleInteractfiiPfS_S_PiS0_S_S0_S_Pb_param_8];
	ld.const.f32 	%f348, [flt_max];
	abs.f32 	%f349, %f99;
	setp.num.f32 	%p55, %f349, %f349;
	selp.f32 	%f350, %f99, %f348, %p55;
	min.f32 	%f351, %f350, %f100;
	cvta.to.global.u64 	%rd57, %rd67;
	mul.wide.s32 	%rd58, %r1, 4;
	add.s64 	%rd59, %rd57, %rd58;
	st.global.f32 	[%rd59], %f351;
$L__BB1_48:
	ld.param.u64 	%rd68, [_Z16ParticleInteractfiiPfS_S_PiS0_S_S0_S_Pb_param_10];
	ld.param.u64 	%rd66, [_Z16ParticleInteractfiiPfS_S_PiS0_S_S0_S_Pb_param_5];
	cvta.to.global.u64 	%rd60, %rd66;
	mul.wide.s32 	%rd61, %r1, 4;
	add.s64 	%rd62, %rd60, %rd61;
	st.global.f32 	[%rd62], %f97;
	add.s64 	%rd63, %rd62, %rd5;
	st.global.f32 	[%rd63], %f98;
	cvta.to.global.u64 	%rd64, %rd68;
	add.s64 	%rd65, %rd64, %rd61;
	st.global.f32 	[%rd65], %f366;
$L__BB1_49:
	ret;

}
	// .globl	_Z9SysUpdateiiPfS_S_S_S_S_S_Pb
.visible .entry _Z9SysUpdateiiPfS_S_S_S_S_S_Pb(
	.param .u32 _Z9SysUpdateiiPfS_S_S_S_S_S_Pb_param_0,
	.param .u32 _Z9SysUpdateiiPfS_S_S_S_S_S_Pb_param_1,
	.param .u64 .ptr .align 1 _Z9SysUpdateiiPfS_S_S_S_S_S_Pb_param_2,
	.param .u64 .ptr .align 1 _Z9SysUpdateiiPfS_S_S_S_S_S_Pb_param_3,
	.param .u64 .ptr .align 1 _Z9SysUpdateiiPfS_S_S_S_S_S_Pb_param_4,
	.param .u64 .ptr .align 1 _Z9SysUpdateiiPfS_S_S_S_S_S_Pb_param_5,
	.param .u64 .ptr .align 1 _Z9SysUpdateiiPfS_S_S_S_S_S_Pb_param_6,
	.param .u64 .ptr .align 1 _Z9SysUpdateiiPfS_S_S_S_S_S_Pb_param_7,
	.param .u64 .ptr .align 1 _Z9SysUpdateiiPfS_S_S_S_S_S_Pb_param_8,
	.param .u64 .ptr .align 1 _Z9SysUpdateiiPfS_S_S_S_S_S_Pb_param_9
)
{
	.reg .pred 	%p<18>;
	.reg .b16 	%rs<3>;
	.reg .b32 	%r<8>;
	.reg .b32 	%f<41>;
	.reg .b64 	%rd<37>;

	ld.param.u32 	%r2, [_Z9SysUpdateiiPfS_S_S_S_S_S_Pb_param_0];
	ld.param.u32 	%r3, [_Z9SysUpdateiiPfS_S_S_S_S_S_Pb_param_1];
	ld.param.u64 	%rd13, [_Z9SysUpdateiiPfS_S_S_S_S_S_Pb_param_2];
	ld.param.u64 	%rd8, [_Z9SysUpdateiiPfS_S_S_S_S_S_Pb_param_5];
	ld.param.u64 	%rd9, [_Z9SysUpdateiiPfS_S_S_S_S_S_Pb_param_6];
	ld.param.u64 	%rd12, [_Z9SysUpdateiiPfS_S_S_S_S_S_Pb_param_9];
	cvta.to.global.u64 	%rd14, %rd13;
	mov.u32 	%r4, %tid.x;
	mov.u32 	%r5, %ctaid.x;
	shl.b32 	%r6, %r5, 7;
	add.s32 	%r1, %r6, %r4;
	ld.global.nc.f32 	%f7, [%rd14];
	ld.const.f32 	%f8, [d_CFL];
	mul.f32 	%f1, %f7, %f8;
	setp.ge.s32 	%p3, %r1, %r3;
	@%p3 bra 	$L__BB2_8;
	cvta.to.global.u64 	%rd15, %rd12;
	cvt.s64.s32 	%rd16, %r1;
	add.s64 	%rd1, %rd15, %rd16;
	ld.global.u8 	%rs1, [%rd1];
	setp.ne.s16 	%p4, %rs1, 1;
	@%p4 bra 	$L__BB2_8;
	ld.param.u64 	%rd35, [_Z9SysUpdateiiPfS_S_S_S_S_S_Pb_param_7];
	ld.param.u64 	%rd34, [_Z9SysUpdateiiPfS_S_S_S_S_S_Pb_param_4];
	ld.param.u64 	%rd33, [_Z9SysUpdateiiPfS_S_S_S_S_S_Pb_param_3];
	ld.const.f32 	%f9, [d_DtMin];
	max.f32 	%f10, %f1, %f9;
	cvta.to.global.u64 	%rd17, %rd8;
	mul.wide.s32 	%rd18, %r1, 4;
	add.s64 	%rd2, %rd17, %rd18;
	ld.global.f32 	%f11, [%rd2];
	ld.const.u32 	%r7, [d_NUM_THREADS];
	mul.wide.s32 	%rd19, %r7, 4;
	add.s64 	%rd3, %rd2, %rd19;
	ld.global.f32 	%f12, [%rd3];
	cvta.to.global.u64 	%rd20, %rd34;
	add.s64 	%rd21, %rd20, %rd18;
	ld.global.nc.f32 	%f13, [%rd21];
	add.s64 	%rd22, %rd21, %rd19;
	ld.global.nc.f32 	%f14, [%rd22];
	cvta.to.global.u64 	%rd23, %rd33;
	add.s64 	%rd24, %rd23, %rd18;
	ld.global.nc.f32 	%f15, [%rd24];
	cvta.to.global.u64 	%rd25, %rd9;
	add.s64 	%rd26, %rd25, %rd18;
	ld.global.nc.f32 	%f16, [%rd26];
	add.s64 	%rd27, %rd26, %rd19;
	ld.global.nc.f32 	%f17, [%rd27];
	cvta.to.global.u64 	%rd28, %rd35;
	add.s64 	%rd4, %rd28, %rd18;
	ld.global.f32 	%f18, [%rd4];
	add.s64 	%rd5, %rd4, %rd19;
	ld.global.f32 	%f19, [%rd5];
	add.s64 	%rd29, %rd5, %rd19;
	ld.global.f32 	%f20, [%rd29];
	fma.rn.f32 	%f21, %f10, %f16, %f11;
	mul.f32 	%f22, %f10, 0f3F000000;
	ld.const.f32 	%f23, [d_coef2];
	mul.f32 	%f24, %f22, %f23;
	mul.f32 	%f25, %f13, %f24;
	fma.rn.f32 	%f2, %f10, %f25, %f21;
	fma.rn.f32 	%f26, %f10, %f17, %f12;
	mul.f32 	%f27, %f14, %f24;
	fma.rn.f32 	%f3, %f10, %f27, %f26;
	add.f32 	%f28, %f10, %f10;
	mul.f32 	%f29, %f28, %f23;
	fma.rn.f32 	%f4, %f13, %f29, %f18;
	fma.rn.f32 	%f5, %f14, %f29, %f19;
	fma.rn.f32 	%f6, %f15, %f29, %f20;
	setp.lt.s32 	%p5, %r1, %r2;
	max.f32 	%f30, %f6, 0f447A0000;
	selp.f32 	%f31, %f30, %f6, %p5;
	st.global.f32 	[%rd29], %f31;
	@%p5 bra 	$L__BB2_8;
	ld.const.f32 	%f32, [d_RhopOutMin];
	setp.le.f32 	%p7, %f6, %f32;
	ld.const.f32 	%f33, [d_RhopOutMax];
	setp.ge.f32 	%p8, %f6, %f33;
	ld.const.f32 	%f35, [d_DISTX_MAX];
	setp.ge.f32 	%p9, %f2, %f35;
	or.pred  	%p10, %p8, %p9;
	or.pred  	%p11, %p10, %p7;
	ld.const.f32 	%f37, [d_DISTX_MIN];
	setp.le.f32 	%p12, %f2, %f37;
	or.pred  	%p13, %p11, %p12;
	mov.pred 	%p17, -1;
	@%p13 bra 	$L__BB2_5;
	ld.const.f32 	%f39, [d_DISTZ];
	setp.ge.f32 	%p17, %f3, %f39;
$L__BB2_5:
	setp.gtu.f32 	%p14, %f3, 0f00000000;
	not.pred 	%p15, %p17;
	and.pred  	%p16, %p15, %p14;
	@%p16 bra 	$L__BB2_7;
	ld.param.u64 	%rd36, [_Z9SysUpdateiiPfS_S_S_S_S_S_Pb_param_8];
	ld.const.f32 	%f40, [flt_max];
	cvta.to.global.u64 	%rd30, %rd36;
	add.s64 	%rd32, %rd30, %rd18;
	st.global.f32 	[%rd32], %f40;
	mov.b16 	%rs2, 0;
	st.global.u8 	[%rd1], %rs2;
$L__BB2_7:
	st.global.f32 	[%rd4], %f4;
	st.global.f32 	[%rd5], %f5;
	st.global.f32 	[%rd2], %f2;
	st.global.f32 	[%rd3], %f3;
$L__BB2_8:
	ret;

}
	// .globl	_Z11EulerUpdateiiPfS_S_S_S_S_S_Pb
.visible .entry _Z11EulerUpdateiiPfS_S_S_S_S_S_Pb(
	.param .u32 _Z11EulerUpdateiiPfS_S_S_S_S_S_Pb_param_0,
	.param .u32 _Z11EulerUpdateiiPfS_S_S_S_S_S_Pb_param_1,
	.param .u64 .ptr .align 1 _Z11EulerUpdateiiPfS_S_S_S_S_S_Pb_param_2,
	.param .u64 .ptr .align 1 _Z11EulerUpdateiiPfS_S_S_S_S_S_Pb_param_3,
	.param .u64 .ptr .align 1 _Z11EulerUpdateiiPfS_S_S_S_S_S_Pb_param_4,
	.param .u64 .ptr .align 1 _Z11EulerUpdateiiPfS_S_S_S_S_S_Pb_param_5,
	.param .u64 .ptr .align 1 _Z11EulerUpdateiiPfS_S_S_S_S_S_Pb_param_6,
	.param .u64 .ptr .align 1 _Z11EulerUpdateiiPfS_S_S_S_S_S_Pb_param_7,
	.param .u64 .ptr .align 1 _Z11EulerUpdateiiPfS_S_S_S_S_S_Pb_param_8,
	.param .u64 .ptr .align 1 _Z11EulerUpdateiiPfS_S_S_S_S_S_Pb_param_9
)
{
	.reg .pred 	%p<18>;
	.reg .b16 	%rs<3>;
	.reg .b32 	%r<10>;
	.reg .b32 	%f<38>;
	.reg .b64 	%rd<39>;

	ld.param.u32 	%r2, [_Z11EulerUpdateiiPfS_S_S_S_S_S_Pb_param_0];
	ld.param.u32 	%r3, [_Z11EulerUpdateiiPfS_S_S_S_S_S_Pb_param_1];
	ld.param.u64 	%rd12, [_Z11EulerUpdateiiPfS_S_S_S_S_S_Pb_param_2];
	ld.param.u64 	%rd8, [_Z11EulerUpdateiiPfS_S_S_S_S_S_Pb_param_5];
	ld.param.u64 	%rd9, [_Z11EulerUpdateiiPfS_S_S_S_S_S_Pb_param_6];
	ld.param.u64 	%rd13, [_Z11EulerUpdateiiPfS_S_S_S_S_S_Pb_param_7];
	ld.param.u64 	%rd11, [_Z11EulerUpdateiiPfS_S_S_S_S_S_Pb_param_9];
	cvta.to.global.u64 	%rd1, %rd13;
	cvta.to.global.u64 	%rd14, %rd12;
	mov.u32 	%r4, %tid.x;
	mov.u32 	%r5, %ctaid.x;
	shl.b32 	%r6, %r5, 7;
	add.s32 	%r1, %r6, %r4;
	ld.global.nc.f32 	%f7, [%rd14];
	ld.const.f32 	%f8, [d_CFL];
	mul.f32 	%f1, %f7, %f8;
	setp.ge.s32 	%p3, %r1, %r3;
	@%p3 bra 	$L__BB3_8;
	cvta.to.global.u64 	%rd15, %rd11;
	cvt.s64.s32 	%rd16, %r1;
	add.s64 	%rd2, %rd15, %rd16;
	ld.global.u8 	%rs1, [%rd2];
	setp.ne.s16 	%p4, %rs1, 1;
	@%p4 bra 	$L__BB3_8;
	ld.param.u64 	%rd37, [_Z11EulerUpdateiiPfS_S_S_S_S_S_Pb_param_4];
	ld.param.u64 	%rd36, [_Z11EulerUpdateiiPfS_S_S_S_S_S_Pb_param_3];
	ld.const.f32 	%f9, [d_DtMin];
	max.f32 	%f10, %f1, %f9;
	cvta.to.global.u64 	%rd17, %rd8;
	mul.wide.s32 	%rd18, %r1, 4;
	add.s64 	%rd3, %rd17, %rd18;
	ld.global.f32 	%f11, [%rd3];
	ld.const.u32 	%r7, [d_NUM_THREADS];
	mul.wide.s32 	%rd4, %r7, 4;
	add.s64 	%rd5, %rd3, %rd4;
	ld.global.f32 	%f12, [%rd5];
	cvta.to.global.u64 	%rd19, %rd37;
	add.s64 	%rd20, %rd19, %rd18;
	ld.global.nc.f32 	%f13, [%rd20];
	add.s64 	%rd21, %rd20, %rd4;
	ld.global.nc.f32 	%f14, [%rd21];
	cvta.to.global.u64 	%rd22, %rd36;
	add.s64 	%rd23, %rd22, %rd18;
	ld.global.nc.f32 	%f15, [%rd23];
	cvta.to.global.u64 	%rd24, %rd9;
	add.s64 	%rd25, %rd24, %rd18;
	ld.global.nc.f32 	%f16, [%rd25];
	add.s64 	%rd26, %rd25, %rd4;
	ld.global.nc.f32 	%f17, [%rd26];
	shl.b32 	%r8, %r7, 1;
	add.s32 	%r9, %r1, %r8;
	add.s64 	%rd27, %rd26, %rd4;
	ld.global.nc.f32 	%f18, [%rd27];
	fma.rn.f32 	%f19, %f10, %f16, %f11;
	mul.f32 	%f20, %f10, 0f3F000000;
	ld.const.f32 	%f21, [d_coef2];
	mul.f32 	%f22, %f20, %f21;
	mul.f32 	%f23, %f13, %f22;
	fma.rn.f32 	%f2, %f10, %f23, %f19;
	fma.rn.f32 	%f24, %f10, %f17, %f12;
	mul.f32 	%f25, %f14, %f22;
	fma.rn.f32 	%f3, %f10, %f25, %f24;
	mul.f32 	%f26, %f10, %f21;
	fma.rn.f32 	%f4, %f13, %f26, %f16;
	fma.rn.f32 	%f5, %f14, %f26, %f17;
	fma.rn.f32 	%f6, %f15, %f26, %f18;
	setp.lt.s32 	%p5, %r1, %r2;
	max.f32 	%f27, %f6, 0f447A0000;
	selp.f32 	%f28, %f27, %f6, %p5;
	mul.wide.s32 	%rd28, %r9, 4;
	add.s64 	%rd29, %rd1, %rd28;
	st.global.f32 	[%rd29], %f28;
	@%p5 bra 	$L__BB3_8;
	ld.const.f32 	%f29, [d_RhopOutMin];
	setp.le.f32 	%p7, %f6, %f29;
	ld.const.f32 	%f30, [d_RhopOutMax];
	setp.ge.f32 	%p8, %f6, %f30;
	ld.const.f32 	%f32, [d_DISTX_MAX];
	setp.ge.f32 	%p9, %f2, %f32;
	or.pred  	%p10, %p8, %p9;
	or.pred  	%p11, %p10, %p7;
	ld.const.f32 	%f34, [d_DISTX_MIN];
	setp.le.f32 	%p12, %f2, %f34;
	or.pred  	%p13, %p11, %p12;
	mov.pred 	%p17, -1;
	@%p13 bra 	$L__BB3_5;
	ld.const.f32 	%f36, [d_DISTZ];
	setp.ge.f32 	%p17, %f3, %f36;
$L__BB3_5:
	setp.gtu.f32 	%p14, %f3, 0f00000000;
	not.pred 	%p15, %p17;
	and.pred  	%p16, %p15, %p14;
	@%p16 bra 	$L__BB3_7;
	ld.param.u64 	%rd38, [_Z11EulerUpdateiiPfS_S_S_S_S_S_Pb_param_8];
	ld.const.f32 	%f37, [flt_max];
	cvta.to.global.u64 	%rd30, %rd38;
	add.s64 	%rd32, %rd30, %rd18;
	st.global.f32 	[%rd32], %f37;
	mov.b16 	%rs2, 0;
	st.global.u8 	[%rd2], %rs2;
$L__BB3_7:
	add.s64 	%rd34, %rd1, %rd18;
	st.global.f32 	[%rd34], %f4;
	add.s64 	%rd35, %rd34, %rd4;
	st.global.f32 	[%rd35], %f5;
	st.global.f32 	[%rd3], %f2;
	st.global.f32 	[%rd5], %f3;
$L__BB3_8:
	ret;

}
	// .globl	_ZN6thrust24THRUST_300001_SM_1000_NS8cuda_cub4core6detail13_kernel_agentINS1_8__reduce11ReduceAgentINS0_12zip_iteratorIN4cuda3std3__45tupleIJNS0_10device_ptrIfEENS0_17counting_iteratorIlNS0_11use_defaultESF_SF_EEEEEEEPNSB_IJflEEESJ_iNS1_9__extrema9arg_min_fIflNSA_4lessIfEEEEEEJSI_SK_iSP_EEEvDpT0_
.visible .entry _ZN6thrust24THRUST_300001_SM_1000_NS8cuda_cub4core6detail13_kernel_agentINS1_8__reduce11ReduceAgentINS0_12zip_iteratorIN4cuda3std3__45tupleIJNS0_10device_ptrIfEENS0_17counting_iteratorIlNS0_11use_defaultESF_SF_EEEEEEEPNSB_IJflEEESJ_iNS1_9__extrema9arg_min_fIflNSA_4lessIfEEEEEEJSI_SK_iSP_EEEvDpT0_(
	.param .align 8 .b8 _ZN6thrust24THRUST_300001_SM_1000_NS8cuda_cub4core6detail13_kernel_agentINS1_8__reduce11ReduceAgentINS0_12zip_iteratorIN4cuda3std3__45tupleIJNS0_10device_ptrIfEENS0_17counting_iteratorIlNS0_11use_defaultESF_SF_EEEEEEEPNSB_IJflEEESJ_iNS1_9__extrema9arg_min_fIflNSA_4lessIfEEEEEEJSI_SK_iSP_EEEvDpT0__param_0[16],
	.param .u64 .ptr .align 1 _ZN6thrust24THRUST_300001_SM_1000_NS8cuda_cub4core6detail13_kernel_agentINS1_8__reduce11ReduceAgentINS0_12zip_iteratorIN4cuda3std3__45tupleIJNS0_10device_ptrIfEENS0_17counting_iteratorIlNS0_11use_defaultESF_SF_EEEEEEEPNSB_IJflEEESJ_iNS1_9__extrema9arg_min_fIflNSA_4lessIfEEEEEEJSI_SK_iSP_EEEvDpT0__param_1,
	.param .u32 _ZN6thrust24THRUST_300001_SM_1000_NS8cuda_cub4core6detail13_kernel_agentINS1_8__reduce11ReduceAgentINS0_12zip_iteratorIN4cuda3std3__45tupleIJNS0_10device_ptrIfEENS0_17counting_iteratorIlNS0_11use_defaultESF_SF_EEEEEEEPNSB_IJflEEESJ_iNS1_9__extrema9arg_min_fIflNSA_4lessIfEEEEEEJSI_SK_iSP_EEEvDpT0__param_2,
	.param .align 1 .b8 _ZN6thrust24THRUST_300001_SM_1000_NS8cuda_cub4core6detail13_kernel_agentINS1_8__reduce11ReduceAgentINS0_12zip_iteratorIN4cuda3std3__45tupleIJNS0_10device_ptrIfEENS0_17counting_iteratorIlNS0_11use_defaultESF_SF_EEEEEEEPNSB_IJflEEESJ_iNS1_9__extrema9arg_min_fIflNSA_4lessIfEEEEEEJSI_SK_iSP_EEEvDpT0__param_3[1]
)
.maxntid 256
{
	.reg .pred 	%p<223>;
	.reg .b32 	%r<400>;
	.reg .b32 	%f<243>;
	.reg .b64 	%rd<306>;

	ld.param.u64 	%rd198, [_ZN6thrust24THRUST_300001_SM_1000_NS8cuda_cub4core6detail13_kernel_agentINS1_8__reduce11ReduceAgentINS0_12zip_iteratorIN4cuda3std3__45tupleIJNS0_10device_ptrIfEENS0_17counting_iteratorIlNS0_11use_defaultESF_SF_EEEEEEEPNSB_IJflEEESJ_iNS1_9__extrema9arg_min_fIflNSA_4lessIfEEEEEEJSI_SK_iSP_EEEvDpT0__param_0+8];
	ld.param.u64 	%rd197, [_ZN6thrust24THRUST_300001_SM_1000_NS8cuda_cub4core6detail13_kernel_agentINS1_8__reduce11ReduceAgentINS0_12zip_iteratorIN4cuda3std3__45tupleIJNS0_10device_ptrIfEENS0_17counting_iteratorIlNS0_11use_defaultESF_SF_EEEEEEEPNSB_IJflEEESJ_iNS1_9__extrema9arg_min_fIflNSA_4lessIfEEEEEEJSI_SK_iSP_EEEvDpT0__param_0];
	ld.param.u32 	%r36, [_ZN6thrust24THRUST_300001_SM_1000_NS8cuda_cub4core6detail13_kernel_agentINS1_8__reduce11ReduceAgentINS0_12zip_iteratorIN4cuda3std3__45tupleIJNS0_10device_ptrIfEENS0_17counting_iteratorIlNS0_11use_defaultESF_SF_EEEEEEEPNSB_IJflEEESJ_iNS1_9__extrema9arg_min_fIflNSA_4lessIfEEEEEEJSI_SK_iSP_EEEvDpT0__param_2];
	setp.eq.s32 	%p1, %r36, 0;
	@%p1 bra 	$L__BB4_200;
	cvta.to.global.u64 	%rd1, %rd197;
	setp.gt.s32 	%p2, %r36, 1279;
	@%p2 bra 	$L__BB4_112;
	mov.u32 	%r1, %tid.x;
	setp.ge.s32 	%p96, %r1, %r36;
	mov.f32 	%f188, 0f00000000;
	mov.b64 	%rd246, 0;
	mov.u32 	%r391, %r1;
	@%p96 bra 	$L__BB4_4;
	cvt.u64.u32 	%rd222, %r1;
	mul.wide.u32 	%rd223, %r1, 4;
	add.s64 	%rd224, %rd1, %rd223;
	add.s64 	%rd246, %rd198, %rd222;
	ld.global.f32 	%f188, [%rd224];
	add.s32 	%r391, %r1, 256;
$L__BB4_4:
	setp.ge.s32 	%p97, %r391, %r36;
	@%p97 bra 	$L__BB4_26;
	not.b32 	%r160, %r391;
	add.s32 	%r4, %r36, %r160;
	and.b32  	%r161, %r4, 768;
	setp.eq.s32 	%p98, %r161, 768;
	@%p98 bra 	$L__BB4_11;
	cvt.u64.u32 	%rd226, %r391;
	add.s64 	%rd237, %rd198, %rd226;
	mul.wide.u32 	%rd227, %r391, 4;
	add.s64 	%rd236, %rd1, %rd227;
	shr.u32 	%r162, %r4, 8;
	add.s32 	%r163, %r162, 1;
	and.b32  	%r164, %r163, 3;
	neg.s32 	%r389, %r164;
$L__BB4_7:
	.pragma "nounroll";
	mov.u64 	%rd9, %rd246;
	mov.f32 	%f3, %f188;
	ld.global.f32 	%f4, [%rd236];
	setp.lt.f32 	%p99, %f3, %f4;
	@%p99 bra 	$L__BB4_10;
	setp.lt.f32 	%p100, %f4, %f3;
	mov.u64 	%rd246, %rd237;
	mov.f32 	%f188, %f4;
	@%p100 bra 	$L__BB4_10;
	setp.lt.s64 	%p101, %rd9, %rd237;
	min.s64 	%rd246, %rd9, %rd237;
	selp.f32 	%f188, %f3, %f4, %p101;
$L__BB4_10:
	add.s32 	%r391, %r391, 256;
	add.s64 	%rd237, %rd237, 256;
	add.s64 	%rd236, %rd236, 1024;
	add.s32 	%r389, %r389, 1;
	setp.ne.s32 	%p102, %r389, 0;
	@%p102 bra 	$L__BB4_7;
$L__BB4_11:
	setp.lt.u32 	%p103, %r4, 768;
	@%p103 bra 	$L__BB4_26;
	add.s32 	%r392, %r391, 512;
$L__BB4_13:
	mov.u32 	%r12, %r392;
	add.s32 	%r165, %r12, -512;
	cvt.s64.s32 	%rd228, %r165;
	mul.wide.s32 	%rd229, %r165, 4;
	add.s64 	%rd17, %rd1, %rd229;
	add.s64 	%rd18, %rd198, %rd228;
	ld.global.f32 	%f10, [%rd17];
	setp.lt.f32 	%p104, %f188, %f10;
	mov.u64 	%rd243, %rd246;
	mov.f32 	%f185, %f188;
	@%p104 bra 	$L__BB4_16;
	setp.lt.f32 	%p105, %f10, %f188;
	mov.u64 	%rd243, %rd18;
	mov.f32 	%f185, %f10;
	@%p105 bra 	$L__BB4_16;
	setp.lt.s64 	%p106, %rd246, %rd18;
	min.s64 	%rd243, %rd246, %rd18;
	selp.f32 	%f185, %f188, %f10, %p106;
$L__BB4_16:
	add.s32 	%r166, %r12, -256;
	cvt.s64.s32 	%rd230, %r166;
	add.s64 	%rd21, %rd198, %rd230;
	ld.global.f32 	%f13, [%rd17+1024];
	setp.lt.f32 	%p107, %f185, %f13;
	mov.u64 	%rd244, %rd243;
	mov.f32 	%f186, %f185;
	@%p107 bra 	$L__BB4_19;
	setp.lt.f32 	%p108, %f13, %f185;
	mov.u64 	%rd244, %rd21;
	mov.f32 	%f186, %f13;
	@%p108 bra 	$L__BB4_19;
	setp.lt.s64 	%p109, %rd243, %rd21;
	min.s64 	%rd244, %rd243, %rd21;
	selp.f32 	%f186, %f185, %f13, %p109;
$L__BB4_19:
	cvt.s64.s32 	%rd231, %r12;
	add.s64 	%rd24, %rd198, %rd231;
	ld.global.f32 	%f16, [%rd17+2048];
	setp.lt.f32 	%p110, %f186, %f16;
	mov.u64 	%rd245, %rd244;
	mov.f32 	%f187, %f186;
	@%p110 bra 	$L__BB4_22;
	setp.lt.f32 	%p111, %f16, %f186;
	mov.u64 	%rd245, %rd24;
	mov.f32 	%f187, %f16;
	@%p111 bra 	$L__BB4_22;
	setp.lt.s64 	%p112, %rd244, %rd24;
	min.s64 	%rd245, %rd244, %rd24;
	selp.f32 	%f187, %f186, %f16, %p112;
$L__BB4_22:
	add.s32 	%r167, %r12, 256;
	cvt.s64.s32 	%rd232, %r167;
	add.s64 	%rd27, %rd198, %rd232;
	ld.global.f32 	%f19, [%rd17+3072];
	setp.lt.f32 	%p113, %f187, %f19;
	mov.u64 	%rd246, %rd245;
	mov.f32 	%f188, %f187;
	@%p113 bra 	$L__BB4_25;
	setp.lt.f32 	%p114, %f19, %f187;
	mov.u64 	%rd246, %rd27;
	mov.f32 	%f188, %f19;
	@%p114 bra 	$L__BB4_25;
	setp.lt.s64 	%p115, %rd245, %rd27;
	min.s64 	%rd246, %rd245, %rd27;
	selp.f32 	%f188, %f187, %f19, %p115;
$L__BB4_25:
	add.s32 	%r392, %r12, 1024;
	add.s32 	%r168, %r12, 512;
	setp.lt.s32 	%p116, %r168, %r36;
	@%p116 bra 	$L__BB4_13;
$L__BB4_26:
	setp.lt.s32 	%p117, %r36, 256;
	@%p117 bra 	$L__BB4_66;
	// begin inline asm
	mov.u32 %r282, %laneid;
	// end inline asm
	mov.b32 	%r284, %f188;
	mov.b32 	%r300, 1;
	mov.b32 	%r301, 31;
	mov.b32 	%r302, -1;
	// begin inline asm
	shfl.sync.down.b32 %r283, %r284, %r300, %r301, %r302;
	// end inline asm
	mov.b32 	%f23, %r283;
	// begin inline asm
	shfl.sync.down.b32 %r288, %r289, %r300, %r301, %r302;
	// end inline asm
	mov.b64 	{%r294, %r299}, %rd246;
	// begin inline asm
	shfl.sync.down.b32 %r293, %r294, %r300, %r301, %r302;
	// end inline asm
	// begin inline asm
	shfl.sync.down.b32 %r298, %r299, %r300, %r301, %r302;
	// end inline asm
	mov.b64 	%rd31, {%r293, %r298};
	setp.gt.s32 	%p174, %r282, 30;
	setp.lt.f32 	%p175, %f188, %f23;
	or.pred  	%p176, %p174, %p175;
	mov.u64 	%rd248, %rd246;
	mov.f32 	%f190, %f188;
	@%p176 bra 	$L__BB4_30;
	setp.gt.f32 	%p177, %f188, %f23;
	mov.u64 	%rd248, %rd31;
	mov.f32 	%f190, %f23;
	@%p177 bra 	$L__BB4_30;
	setp.lt.s64 	%p178, %rd246, %rd31;
	min.s64 	%rd248, %rd246, %rd31;
	selp.f32 	%f190, %f188, %f23, %p178;
$L__BB4_30:
	mov.b32 	%r304, %f190;
	mov.b32 	%r320, 2;
	mov.b32 	%r321, 31;
	mov.b32 	%r322, -1;
	// begin inline asm
	shfl.sync.down.b32 %r303, %r304, %r320, %r321, %r322;
	// end inline asm
	mov.b32 	%f26, %r303;
	// begin inline asm
	shfl.sync.down.b32 %r308, %r309, %r320, %r321, %r322;
	// end inline asm
	mov.b64 	{%r314, %r319}, %rd248;
	// begin inline asm
	shfl.sync.down.b32 %r313, %r314, %r320, %r321, %r322;
	// end inline asm
	// begin inline asm
	shfl.sync.down.b32 %r318, %r319, %r320, %r321, %r322;
	// end inline asm
	mov.b64 	%rd34, {%r313, %r318};
	setp.gt.s32 	%p179, %r282, 29;
	setp.lt.f32 	%p180, %f190, %f26;
	or.pred  	%p181, %p179, %p180;
	mov.u64 	%rd249, %rd248;
	mov.f32 	%f191, %f190;
	@%p181 bra 	$L__BB4_33;
	setp.gt.f32 	%p182, %f190, %f26;
	mov.u64 	%rd249, %rd34;
	mov.f32 	%f191, %f26;
	@%p182 bra 	$L__BB4_33;
	setp.lt.s64 	%p183, %rd248, %rd34;
	min.s64 	%rd249, %rd248, %rd34;
	selp.f32 	%f191, %f190, %f26, %p183;
$L__BB4_33:
	mov.b32 	%r324, %f191;
	mov.b32 	%r340, 4;
	mov.b32 	%r341, 31;
	mov.b32 	%r342, -1;
	// begin inline asm
	shfl.sync.down.b32 %r323, %r324, %r340, %r341, %r342;
	// end inline asm
	mov.b32 	%f29, %r323;
	// begin inline asm
	shfl.sync.down.b32 %r328, %r329, %r340, %r341, %r342;
	// end inline asm
	mov.b64 	{%r334, %r339}, %rd249;
	// begin inline asm
	shfl.sync.down.b32 %r333, %r334, %r340, %r341, %r342;
	// end inline asm
	// begin inline asm
	shfl.sync.down.b32 %r338, %r339, %r340, %r341, %r342;
	// end inline asm
	mov.b64 	%rd37, {%r333, %r338};
	setp.gt.s32 	%p184, %r282, 27;
	setp.lt.f32 	%p185, %f191, %f29;
	or.pred  	%p186, %p184, %p185;
	mov.u64 	%rd250, %rd249;
	mov.f32 	%f192, %f191;
	@%p186 bra 	$L__BB4_36;
	setp.gt.f32 	%p187, %f191, %f29;
	mov.u64 	%rd250, %rd37;
	mov.f32 	%f192, %f29;
	@%p187 bra 	$L__BB4_36;
	setp.lt.s64 	%p188, %rd249, %rd37;
	min.s64 	%rd250, %rd249, %rd37;
	selp.f32 	%f192, %f191, %f29, %p188;
$L__BB4_36:
	mov.b32 	%r344, %f192;
	mov.b32 	%r360, 8;
	mov.b32 	%r361, 31;
	mov.b32 	%r362, -1;
	// begin inline asm
	shfl.sync.down.b32 %r343, %r344, %r360, %r361, %r362;
	// end inline asm
	mov.b32 	%f32, %r343;
	// begin inline asm
	shfl.sync.down.b32 %r348, %r349, %r360, %r361, %r362;
	// end inline asm
	mov.b64 	{%r354, %r359}, %rd250;
	// begin inline asm
	shfl.sync.down.b32 %r353, %r354, %r360, %r361, %r362;
	// end inline asm
	// begin inline asm
	shfl.sync.down.b32 %r358, %r359, %r360, %r361, %r362;
	// end inline asm
	mov.b64 	%rd40, {%r353, %r358};
	setp.gt.s32 	%p189, %r282, 23;
	setp.lt.f32 	%p190, %f192, %f32;
	or.pred  	%p191, %p189, %p190;
	mov.u64 	%rd251, %rd250;
	mov.f32 	%f193, %f192;
	@%p191 bra 	$L__BB4_39;
	setp.gt.f32 	%p192, %f192, %f32;
	mov.u64 	%rd251, %rd40;
	mov.f32 	%f193, %f32;
	@%p192 bra 	$L__BB4_39;
	setp.lt.s64 	%p193, %rd250, %rd40;
	min.s64 	%rd251, %rd250, %rd40;
	selp.f32 	%f193, %f192, %f32, %p193;
$L__BB4_39:
	mov.b32 	%r364, %f193;
	mov.b32 	%r380, 16;
	mov.b32 	%r381, 31;
	mov.b32 	%r382, -1;
	// begin inline asm
	shfl.sync.down.b32 %r363, %r364, %r380, %r381, %r382;
	// end inline asm
	mov.b32 	%f35, %r363;
	// begin inline asm
	shfl.sync.down.b32 %r368, %r369, %r380, %r381, %r382;
	// end inline asm
	mov.b64 	{%r374, %r379}, %rd251;
	// begin inline asm
	shfl.sync.down.b32 %r373, %r374, %r380, %r381, %r382;
	// end inline asm
	// begin inline asm
	shfl.sync.down.b32 %r378, %r379, %r380, %r381, %r382;
	// end inline asm
	mov.b64 	%rd43, {%r373, %r378};
	setp.gt.s32 	%p194, %r282, 15;
	setp.lt.f32 	%p195, %f193, %f35;
	or.pred  	%p196, %p194, %p195;
	mov.u64 	%rd305, %rd251;
	mov.f32 	%f242, %f193;
	@%p196 bra 	$L__BB4_42;
	setp.gt.f32 	%p197, %f193, %f35;
	mov.u64 	%rd305, %rd43;
	mov.f32 	%f242, %f35;
	@%p197 bra 	$L__BB4_42;
	setp.lt.s64 	%p198, %rd251, %rd43;
	min.s64 	%rd305, %rd251, %rd43;
	selp.f32 	%f242, %f193, %f35, %p198;
$L__BB4_42:
	setp.ne.s32 	%p199, %r282, 0;
	@%p199 bra 	$L__BB4_44;
	shr.u32 	%r383, %r1, 1;
	and.b32  	%r384, %r383, 496;
	mov.u32 	%r385, _ZN6thrust24THRUST_300001_SM_1000_NS8cuda_cub4core6detail5shmemE;
	add.s32 	%r386, %r385, %r384;
	st.shared.f32 	[%r386+8], %f242;
	st.shared.u64 	[%r386+16], %rd305;
$L__BB4_44:
	bar.sync 	0;
	setp.ne.s32 	%p200, %r1, 0;
	@%p200 bra 	$L__BB4_198;
	ld.shared.f32 	%f38, [_ZN6thrust24THRUST_300001_SM_1000_NS8cuda_cub4core6detail5shmemE+24];
	ld.shared.u64 	%rd46, [_ZN6thrust24THRUST_300001_SM_1000_NS8cuda_cub4core6detail5shmemE+32];
	setp.lt.f32 	%p201, %f242, %f38;
	mov.u64 	%rd253, %rd305;
	mov.f32 	%f195, %f242;
	@%p201 bra 	$L__BB4_48;
	setp.lt.f32 	%p202, %f38, %f242;
	mov.u64 	%rd253, %rd46;
	mov.f32 	%f195, %f38;
	@%p202 bra 	$L__BB4_48;
	setp.lt.s64 	%p203, %rd305, %rd46;
	min.s64 	%rd253, %rd305, %rd46;
	selp.f32 	%f195, %f242, %f38, %p203;
$L__BB4_48:
	ld.shared.f32 	%f41, [_ZN6thrust24THRUST_300001_SM_1000_NS8cuda_cub4core6detail5shmemE+40];
	ld.shared.u64 	%rd49, [_ZN6thrust24THRUST_300001_SM_1000_NS8cuda_cub4core6detail5shmemE+48];
	setp.lt.f32 	%p204, %f195, %f41;
	mov.u64 	%rd254, %rd253;
	mov.f32 	%f196, %f195;
	@%p204 bra 	$L__BB4_51;
	setp.lt.f32 	%p205, %f41, %f195;
	mov.u64 	%rd254, %rd49;
	mov.f32 	%f196, %f41;
	@%p205 bra 	$L__BB4_51;
	setp.lt.s64 	%p206, %rd253, %rd49;
	min.s64 	%rd254, %rd253, %rd49;
	selp.f32 	%f196, %f195, %f41, %p206;
$L__BB4_51:
	ld.shared.f32 	%f44, [_ZN6thrust24THRUST_300001_SM_1000_NS8cuda_cub4core6detail5shmemE+56];
	ld.shared.u64 	%rd52, [_ZN6thrust24THRUST_300001_SM_1000_NS8cuda_cub4core6detail5shmemE+64];
	setp.lt.f32 	%p207, %f196, %f44;
	mov.u64 	%rd255, %rd254;
	mov.f32 	%f197, %f196;
	@%p207 bra 	$L__BB4_54;
	setp.lt.f32 	%p208, %f44, %f196;
	mov.u64 	%rd255, %rd52;
	mov.f32 	%f197, %f44;
	@%p208 bra 	$L__BB4_54;
	setp.lt.s64 	%p209, %rd254, %rd52;
	min.s64 	%rd255, %rd254, %rd52;
	selp.f32 	%f197, %f196, %f44, %p209;
$L__BB4_54:
	ld.shared.f32 	%f47, [_ZN6thrust24THRUST_300001_SM_1000_NS8cuda_cub4core6detail5shmemE+72];
	ld.shared.u64 	%rd55, [_ZN6thrust24THRUST_300001_SM_1000_NS8cuda_cub4core6detail5shmemE+80];
	setp.lt.f32 	%p210, %f197, %f47;
	mov.u64 	%rd256, %rd255;
	mov.f32 	%f198, %f197;
	@%p210 bra 	$L__BB4_57;
	setp.lt.f32 	%p211, %f47, %f197;
	mov.u64 	%rd256, %rd55;
	mov.f32 	%f198, %f47;
	@%p211 bra 	$L__BB4_57;
	setp.lt.s64 	%p212, %rd255, %rd55;
	min.s64 	%rd256, %rd255, %rd55;
	selp.f32 	%f198, %f197, %f47, %p212;
$L__BB4_57:
	ld.shared.f32 	%f50, [_ZN6thrust24THRUST_300001_SM_1000_NS8cuda_cub4core6detail5shmemE+88];
	ld.shared.u64 	%rd58, [_ZN6thrust24THRUST_300001_SM_1000_NS8cuda_cub4core6detail5shmemE+96];
	setp.lt.f32 	%p213, %f198, %f50;
	mov.u64 	%rd257, %rd256;
	mov.f32 	%f199, %f198;
	@%p213 bra 	$L__BB4_60;
	setp.lt.f32 	%p214, %f50, %f198;
	mov.u64 	%rd257, %rd58;
	mov.f32 	%f199, %f50;
	@%p214 bra 	$L__BB4_60;
	setp.lt.s64 	%p215, %rd256, %rd58;
	min.s64 	%rd257, %rd256, %rd58;
	selp.f32 	%f199, %f198, %f50, %p215;
$L__BB4_60:
	ld.shared.f32 	%f53, [_ZN6thrust24THRUST_300001_SM_1000_NS8cuda_cub4core6detail5shmemE+104];
	ld.shared.u64 	%rd61, [_ZN6thrust24THRUST_300001_SM_1000_NS8cuda_cub4core6detail5shmemE+112];
	setp.lt.f32 	%p216, %f199, %f53;
	mov.u64 	%rd258, %rd257;
	mov.f32 	%f200, %f199;
	@%p216 bra 	$L__BB4_63;
	setp.lt.f32 	%p217, %f53, %f199;
	mov.u64 	%rd258, %rd61;
	mov.f32 	%f200, %f53;
	@%p217 bra 	$L__BB4_63;
	setp.lt.s64 	%p218, %rd257, %rd61;
	min.s64 	%rd258, %rd257, %rd61;
	selp.f32 	%f200, %f199, %f53, %p218;
$L__BB4_63:
	ld.shared.f32 	%f56, [_ZN6thrust24THRUST_300001_SM_1000_NS8cuda_cub4core6detail5shmemE+120];
	ld.shared.u64 	%rd64, [_ZN6thrust24THRUST_300001_SM_1000_NS8cuda_cub4core6detail5shmemE+128];
	setp.lt.f32 	%p219, %f200, %f56;
	mov.f32 	%f242, %f200;
	mov.u64 	%rd305, %rd258;
	@%p219 bra 	$L__BB4_198;
	setp.lt.f32 	%p220, %f56, %f200;
	mov.f32 	%f242, %f56;
	mov.u64 	%rd305, %rd64;
	@%p220 bra 	$L__BB4_198;
	setp.lt.s64 	%p221, %rd258, %rd64;
	min.s64 	%rd305, %rd258, %rd64;
	selp.f32 	%f242, %f200, %f56, %p221;
	bra.uni 	$L__BB4_198;
$L__BB4_66:
	// begin inline asm
	mov.u32 %r169, %laneid;
	// end inline asm
	and.b32  	%r190, %r1, 992;
	add.s32 	%r191, %r190, 32;
	setp.gt.s32 	%p118, %r191, %r36;
	not.b32 	%r192, %r190;
	add.s32 	%r193, %r36, %r192;
	selp.b32 	%r188, %r193, 31, %p118;
	mov.b32 	%r171, %f188;
	mov.b32 	%r187, 1;
	mov.b32 	%r189, -1;
	// begin inline asm
	shfl.sync.down.b32 %r170, %r171, %r187, %r188, %r189;
	// end inline asm
	mov.b32 	%f58, %r170;
	// begin inline asm
	shfl.sync.down.b32 %r175, %r176, %r187, %r188, %r189;
	// end inline asm
	mov.b64 	{%r181, %r186}, %rd246;
	// begin inline asm
	shfl.sync.down.b32 %r180, %r181, %r187, %r188, %r189;
	// end inline asm
	// begin inline asm
	shfl.sync.down.b32 %r185, %r186, %r187, %r188, %r189;
	// end inline asm
	mov.b64 	%rd66, {%r180, %r185};
	setp.ge.s32 	%p119, %r169, %r188;
	setp.lt.f32 	%p120, %f188, %f58;
	or.pred  	%p121, %p119, %p120;
	mov.f32 	%f201, %f188;
	mov.u64 	%rd259, %rd246;
	@%p121 bra 	$L__BB4_69;
	setp.gt.f32 	%p122, %f188, %f58;
	mov.f32 	%f201, %f58;
	mov.u64 	%rd259, %rd66;
	@%p122 bra 	$L__BB4_69;
	setp.lt.s64 	%p123, %rd246, %rd66;
	selp.f32 	%f201, %f188, %f58, %p123;
	min.s64 	%rd259, %rd246, %rd66;
$L__BB4_69:
	mov.b32 	%r195, %f201;
	mov.b32 	%r211, 2;
	mov.b32 	%r213, -1;
	// begin inline asm
	shfl.sync.down.b32 %r194, %r195, %r211, %r188, %r213;
	// end inline asm
	mov.b32 	%f61, %r194;
	// begin inline asm
	shfl.sync.down.b32 %r199, %r200, %r211, %r188, %r213;
	// end inline asm
	mov.b64 	{%r205, %r210}, %rd259;
	// begin inline asm
	shfl.sync.down.b32 %r204, %r205, %r211, %r188, %r213;
	// end inline asm
	// begin inline asm
	shfl.sync.down.b32 %r209, %r210, %r211, %r188, %r213;
	// end inline asm
	mov.b64 	%rd69, {%r204, %r209};
	add.s32 	%r214, %r169, 2;
	setp.gt.s32 	%p124, %r214, %r188;
	setp.lt.f32 	%p125, %f201, %f61;
	or.pred  	%p126, %p124, %p125;
	mov.f32 	%f202, %f201;
	mov.u64 	%rd260, %rd259;
	@%p126 bra 	$L__BB4_72;
	setp.gt.f32 	%p127, %f201, %f61;
	mov.f32 	%f202, %f61;
	mov.u64 	%rd260, %rd69;
	@%p127 bra 	$L__BB4_72;
	setp.lt.s64 	%p128, %rd259, %rd69;
	selp.f32 	%f202, %f201, %f61, %p128;
	min.s64 	%rd260, %rd259, %rd69;
$L__BB4_72:
	mov.b32 	%r216, %f202;
	mov.b32 	%r232, 4;
	mov.b32 	%r234, -1;
	// begin inline asm
	shfl.sync.down.b32 %r215, %r216, %r232, %r188, %r234;
	// end inline asm
	mov.b32 	%f64, %r215;
	// begin inline asm
	shfl.sync.down.b32 %r220, %r221, %r232, %r188, %r234;
	// end inline asm
	mov.b64 	{%r226, %r231}, %rd260;
	// begin inline asm
	shfl.sync.down.b32 %r225, %r226, %r232, %r188, %r234;
	// end inline asm
	// begin inline asm
	shfl.sync.down.b32 %r230, %r231, %r232, %r188, %r234;
	// end inline asm
	mov.b64 	%rd72, {%r225, %r230};
	add.s32 	%r235, %r169, 4;
	setp.gt.s32 	%p129, %r235, %r188;
	setp.lt.f32 	%p130, %f202, %f64;
	or.pred  	%p131, %p129, %p130;
	mov.f32 	%f203, %f202;
	mov.u64 	%rd261, %rd260;
	@%p131 bra 	$L__BB4_75;
	setp.gt.f32 	%p132, %f202, %f64;
	mov.f32 	%f203, %f64;
	mov.u64 	%rd261, %rd72;
	@%p132 bra 	$L__BB4_75;
	setp.lt.s64 	%p133, %rd260, %rd72;
	selp.f32 	%f203, %f202, %f64, %p133;
	min.s64 	%rd261, %rd260, %rd72;
$L__BB4_75:
	mov.b32 	%r237, %f203;
	mov.b32 	%r253, 8;
	mov.b32 	%r255, -1;
	// begin inline asm
	shfl.sync.down.b32 %r236, %r237, %r253, %r188, %r255;
	// end inline asm
	mov.b32 	%f67, %r236;
	// begin inline asm
	shfl.sync.down.b32 %r241, %r242, %r253, %r188, %r255;
	// end inline asm
	mov.b64 	{%r247, %r252}, %rd261;
	// begin inline asm
	shfl.sync.down.b32 %r246, %r247, %r253, %r188, %r255;
	// end inline asm
	// begin inline asm
	shfl.sync.down.b32 %r251, %r252, %r253, %r188, %r255;
	// end inline asm
	mov.b64 	%rd75, {%r246, %r251};
	add.s32 	%r256, %r169, 8;
	setp.gt.s32 	%p134, %r256, %r188;
	setp.lt.f32 	%p135, %f203, %f67;
	or.pred  	%p136, %p134, %p135;
	mov.f32 	%f204, %f203;
	mov.u64 	%rd262, %rd261;
	@%p136 bra 	$L__BB4_78;
	setp.gt.f32 	%p137, %f203, %f67;
	mov.f32 	%f204, %f67;
	mov.u64 	%rd262, %rd75;
	@%p137 bra 	$L__BB4_78;
	setp.lt.s64 	%p138, %rd261, %rd75;
	selp.f32 	%f204, %f203, %f67, %p138;
	min.s64 	%rd262, %rd261, %rd75;
$L__BB4_78:
	mov.b32 	%r258, %f204;
	mov.b32 	%r274, 16;
	mov.b32 	%r276, -1;
	// begin inline asm
	shfl.sync.down.b32 %r257, %r258, %r274, %r188, %r276;
	// end inline asm
	mov.b32 	%f70, %r257;
	// begin inline asm
	shfl.sync.down.b32 %r262, %r263, %r274, %r188, %r276;
	// end inline asm
	mov.b64 	{%r268, %r273}, %rd262;
	// begin inline asm
	shfl.sync.down.b32 %r267, %r268, %r274, %r188, %r276;
	// end inline asm
	// begin inline asm
	shfl.sync.down.b32 %r272, %r273, %r274, %r188, %r276;
	// end inline asm
	mov.b64 	%rd78, {%r267, %r272};
	add.s32 	%r277, %r169, 16;
	setp.gt.s32 	%p139, %r277, %r188;
	setp.lt.f32 	%p140, %f204, %f70;
	or.pred  	%p141, %p139, %p140;
	mov.f32 	%f242, %f204;
	mov.u64 	%rd305, %rd262;
	@%p141 bra 	$L__BB4_81;
	setp.gt.f32 	%p142, %f204, %f70;
	mov.f32 	%f242, %f70;
	mov.u64 	%rd305, %rd78;
	@%p142 bra 	$L__BB4_81;
	setp.lt.s64 	%p143, %rd262, %rd78;
	selp.f32 	%f242, %f204, %f70, %p143;
	min.s64 	%rd305, %rd262, %rd78;
$L__BB4_81:
	setp.ne.s32 	%p144, %r169, 0;
	@%p144 bra 	$L__BB4_83;
	shr.u32 	%r278, %r1, 1;
	and.b32  	%r279, %r278, 496;
	mov.u32 	%r280, _ZN6thrust24THRUST_300001_SM_1000_NS8cuda_cub4core6detail5shmemE;
	add.s32 	%r281, %r280, %r279;
	st.shared.f32 	[%r281+8], %f242;
	st.shared.u64 	[%r281+16], %rd305;
$L__BB4_83:
	bar.sync 	0;
	setp.ne.s32 	%p145, %r1, 0;
	@%p145 bra 	$L__BB4_198;
	setp.lt.s32 	%p146, %r36, 33;
	mov.f32 	%f206, %f242;
	mov.u64 	%rd264, %rd305;
	@%p146 bra 	$L__BB4_88;
	ld.shared.f32 	%f73, [_ZN6thrust24THRUST_300001_SM_1000_NS8cuda_cub4core6detail5shmemE+24];
	ld.shared.u64 	%rd81, [_ZN6thrust24THRUST_300001_SM_1000_NS8cuda_cub4core6detail5shmemE+32];
	setp.lt.f32 	%p147, %f242, %f73;
	mov.f32 	%f206, %f242;
	mov.u64 	%rd264, %rd305;
	@%p147 bra 	$L__BB4_88;
	setp.lt.f32 	%p148, %f73, %f242;
	mov.f32 	%f206, %f73;
	mov.u64 	%rd264, %rd81;
	@%p148 bra 	$L__BB4_88;
	setp.lt.s64 	%p149, %rd305, %rd81;
	selp.f32 	%f206, %f242, %f73, %p149;
	min.s64 	%rd264, %rd305, %rd81;
$L__BB4_88:
	setp.lt.s32 	%p150, %r36, 65;
	mov.f32 	%f207, %f206;
	mov.u64 	%rd265, %rd264;
	@%p150 bra 	$L__BB4_92;
	ld.shared.f32 	%f76, [_ZN6thrust24THRUST_300001_SM_1000_NS8cuda_cub4core6detail5shmemE+40];
	ld.shared.u64 	%rd84, [_ZN6thrust24THRUST_300001_SM_1000_NS8cuda_cub4core6detail5shmemE+48];
	setp.lt.f32 	%p151, %f206, %f76;
	mov.f32 	%f207, %f206;
	mov.u64 	%rd265, %rd264;
	@%p151 bra 	$L__BB4_92;
	setp.lt.f32 	%p152, %f76, %f206;
	mov.f32 	%f207, %f76;
	mov.u64 	%rd265, %rd84;
	@%p152 bra 	$L__BB4_92;
	setp.lt.s64 	%p153, %rd264, %rd84;
	selp.f32 	%f207, %f206, %f76, %p153;
	min.s64 	%rd265, %rd264, %rd84;
$L__BB4_92:
	setp.lt.s32 	%p154, %r36, 97;
	mov.f32 	%f208, %f207;
	mov.u64 	%rd266, %rd265;
	@%p154 bra 	$L__BB4_96;
	ld.shared.f32 	%f79, [_ZN6thrust24THRUST_300001_SM_1000_NS8cuda_cub4core6detail5shmemE+56];
	ld.shared.u64 	%rd87, [_ZN6thrust24THRUST_300001_SM_1000_NS8cuda_cub4core6detail5shmemE+64];
	setp.lt.f32 	%p155, %f207, %f79;
	mov.f32 	%f208, %f207;
	mov.u64 	%rd266, %rd265;
	@%p155 bra 	$L__BB4_96;
	setp.lt.f32 	%p156, %f79, %f207;
	mov.f32 	%f208, %f79;
	mov.u64 	%rd266, %rd87;
	@%p156 bra 	$L__BB4_96;
	setp.lt.s64 	%p157, %rd265, %rd87;
	selp.f32 	%f208, %f207, %f79, %p157;
	min.s64 	%rd266, %rd265, %rd87;
$L__BB4_96:
	setp.lt.s32 	%p158, %r36, 129;
	mov.f32 	%f209, %f208;
	mov.u64 	%rd267, %rd266;
	@%p158 bra 	$L__BB4_100;
	ld.shared.f32 	%f82, [_ZN6thrust24THRUST_300001_SM_1000_NS8cuda_cub4core6detail5shmemE+72];
	ld.shared.u64 	%rd90, [_ZN6thrust24THRUST_300001_SM_1000_NS8cuda_cub4core6detail5shmemE+80];
	setp.lt.f32 	%p159, %f208, %f82;
	mov.f32 	%f209, %f208;
	mov.u64 	%rd267, %rd266;
	@%p159 bra 	$L__BB4_100;
	setp.lt.f32 	%p160, %f82, %f208;
	mov.f32 	%f209, %f82;
	mov.u64 	%rd267, %rd90;
	@%p160 bra 	$L__BB4_100;
	setp.lt.s64 	%p161, %rd266, %rd90;
	selp.f32 	%f209, %f208, %f82, %p161;
	min.s64 	%rd267, %rd266, %rd90;
$L__BB4_100:
	setp.lt.s32 	%p162, %r36, 161;
	mov.f32 	%f210, %f209;
	mov.u64 	%rd268, %rd267;
	@%p162 bra 	$L__BB4_104;
	ld.shared.f32 	%f85, [_ZN6thrust24THRUST_300001_SM_1000_NS8cuda_cub4core6detail5shmemE+88];
	ld.shared.u64 	%rd93, [_ZN6thrust24THRUST_300001_SM_1000_NS8cuda_cub4core6detail5shmemE+96];
	setp.lt.f32 	%p163, %f209, %f85;
	mov.f32 	%f210, %f209;
	mov.u64 	%rd268, %rd267;
	@%p163 bra 	$L__BB4_104;
	setp.lt.f32 	%p164, %f85, %f209;
	mov.f32 	%f210, %f85;
	mov.u64 	%rd268, %rd93;
	@%p164 bra 	$L__BB4_104;
	setp.lt.s64 	%p165, %rd267, %rd93;
	selp.f32 	%f210, %f209, %f85, %p165;
	min.s64 	%rd268, %rd267, %rd93;
$L__BB4_104:
	setp.lt.s32 	%p166, %r36, 193;
	mov.f32 	%f211, %f210;
	mov.u64 	%rd269, %rd268;
	@%p166 bra 	$L__BB4_108;
	ld.shared.f32 	%f88, [_ZN6thrust24THRUST_300001_SM_1000_NS8cuda_cub4core6detail5shmemE+104];
	ld.shared.u64 	%rd96, [_ZN6thrust24THRUST_300001_SM_1000_NS8cuda_cub4core6detail5shmemE+112];
	setp.lt.f32 	%p167, %f210, %f88;
	mov.f32 	%f211, %f210;
	mov.u64 	%rd269, %rd268;
	@%p167 bra 	$L__BB4_108;
	setp.lt.f32 	%p168, %f88, %f210;
	mov.f32 	%f211, %f88;
	mov.u64 	%rd269, %rd96;
	@%p168 bra 	$L__BB4_108;
	setp.lt.s64 	%p169, %rd268, %rd96;
	selp.f32 	%f211, %f210, %f88, %p169;
	min.s64 	%rd269, %rd268, %rd96;
$L__BB4_108:
	setp.lt.s32 	%p170, %r36, 225;
	mov.f32 	%f242, %f211;
	mov.u64 	%rd305, %rd269;
	@%p170 bra 	$L__BB4_198;
	ld.shared.f32 	%f91, [_ZN6thrust24THRUST_300001_SM_1000_NS8cuda_cub4core6detail5shmemE+120];
	ld.shared.u64 	%rd99, [_ZN6thrust24THRUST_300001_SM_1000_NS8cuda_cub4core6detail5shmemE+128];
	setp.lt.f32 	%p171, %f211, %f91;
	mov.f32 	%f242, %f211;
	mov.u64 	%rd305, %rd269;
	@%p171 bra 	$L__BB4_198;
	setp.lt.f32 	%p172, %f91, %f211;
	mov.f32 	%f242, %f91;
	mov.u64 	%rd305, %rd99;
	@%p172 bra 	$L__BB4_198;
	setp.lt.s64 	%p173, %rd269, %rd99;
	selp.f32 	%f242, %f211, %f91, %p173;
	min.s64 	%rd305, %rd269, %rd99;
	bra.uni 	$L__BB4_198;
$L__BB4_112:
	mov.u32 	%r17, %tid.x;
	cvt.u64.u32 	%rd101, %r17;
	mul.wide.u32 	%rd200, %r17, 4;
	add.s64 	%rd102, %rd1, %rd200;
	ld.global.f32 	%f172, [%rd102];
	add.s32 	%r37, %r17, 256;
	cvt.u64.u32 	%rd201, %r37;
	ld.global.f32 	%f173, [%rd102+1024];
	add.s32 	%r38, %r17, 512;
	cvt.u64.u32 	%rd202, %r38;
	ld.global.f32 	%f174, [%rd102+2048];
	ld.global.f32 	%f93, [%rd102+3072];
	or.b32  	%r39, %r17, 1024;
	cvt.u64.u32 	%rd103, %r39;
	add.s64 	%rd104, %rd198, %rd103;
	ld.global.f32 	%f94, [%rd102+4096];
	setp.lt.f32 	%p3, %f173, %f172;
	selp.f32 	%f175, %f173, %f172, %p3;
	selp.b64 	%rd203, %rd201, %rd101, %p3;
	setp.lt.f32 	%p4, %f174, %f175;
	selp.f32 	%f95, %f174, %f175, %p4;
	selp.b64 	%rd105, %rd202, %rd203, %p4;
	setp.lt.f32 	%p5, %f95, %f93;
	mov.f32 	%f212, %f95;
	mov.u64 	%rd270, %rd105;
	@%p5 bra 	$L__BB4_115;
	add.s32 	%r40, %r17, 768;
	cvt.u64.u32 	%rd270, %r40;
	setp.lt.f32 	%p6, %f93, %f95;
	mov.f32 	%f212, %f93;
	@%p6 bra 	$L__BB4_115;
	mov.f32 	%f212, %f95;
	mov.u64 	%rd270, %rd105;
$L__BB4_115:
	add.s64 	%rd108, %rd198, %rd270;
	setp.lt.f32 	%p7, %f212, %f94;
	mov.f32 	%f229, %f212;
	mov.u64 	%rd292, %rd108;
	@%p7 bra 	$L__BB4_118;
	setp.lt.f32 	%p8, %f94, %f212;
	mov.f32 	%f229, %f94;
	mov.u64 	%rd292, %rd104;
	@%p8 bra 	$L__BB4_118;
	setp.lt.s64 	%p9, %rd270, %rd103;
	selp.f32 	%f229, %f212, %f94, %p9;
	selp.b64 	%rd292, %rd108, %rd104, %p9;
$L__BB4_118:
	setp.lt.u32 	%p10, %r36, 2560;
	mov.b32 	%r394, 1280;
	@%p10 bra 	$L__BB4_136;
	mov.b32 	%r394, 1280;
$L__BB4_120:
	mov.u32 	%r18, %r394;
	cvt.u64.u32 	%rd204, %r18;
	add.s64 	%rd205, %rd101, %rd204;
	mul.wide.u32 	%rd206, %r18, 4;
	add.s64 	%rd207, %rd102, %rd206;
	add.s64 	%rd112, %rd205, %rd198;
	ld.global.f32 	%f100, [%rd207];
	add.s64 	%rd113, %rd112, 256;
	ld.global.f32 	%f101, [%rd207+1024];
	add.s64 	%rd114, %rd112, 512;
	ld.global.f32 	%f102, [%rd207+2048];
	add.s64 	%rd115, %rd112, 768;
	ld.global.f32 	%f103, [%rd207+3072];
	add.s64 	%rd116, %rd112, 1024;
	ld.global.f32 	%f104, [%rd207+4096];
	setp.lt.f32 	%p11, %f229, %f100;
	mov.f32 	%f215, %f229;
	mov.u64 	%rd273, %rd292;
	@%p11 bra 	$L__BB4_123;
	setp.lt.f32 	%p12, %f100, %f229;
	mov.f32 	%f215, %f100;
	mov.u64 	%rd273, %rd112;
	@%p12 bra 	$L__BB4_123;
	setp.lt.s64 	%p13, %rd292, %rd112;
	selp.f32 	%f215, %f229, %f100, %p13;
	min.s64 	%rd273, %rd292, %rd112;
$L__BB4_123:
	setp.lt.f32 	%p14, %f215, %f101;
	mov.f32 	%f216, %f215;
	mov.u64 	%rd274, %rd273;
	@%p14 bra 	$L__BB4_126;
	setp.lt.f32 	%p15, %f101, %f215;
	mov.f32 	%f216, %f101;
	mov.u64 	%rd274, %rd113;
	@%p15 bra 	$L__BB4_126;
	setp.lt.s64 	%p16, %rd273, %rd113;
	selp.f32 	%f216, %f215, %f101, %p16;
	min.s64 	%rd274, %rd273, %rd113;
$L__BB4_126:
	setp.lt.f32 	%p17, %f216, %f102;
	mov.f32 	%f217, %f216;
	mov.u64 	%rd275, %rd274;
	@%p17 bra 	$L__BB4_129;
	setp.lt.f32 	%p18, %f102, %f216;
	mov.f32 	%f217, %f102;
	mov.u64 	%rd275, %rd114;
	@%p18 bra 	$L__BB4_129;
	setp.lt.s64 	%p19, %rd274, %rd114;
	selp.f32 	%f217, %f216, %f102, %p19;
	min.s64 	%rd275, %rd274, %rd114;
$L__BB4_129:
	setp.lt.f32 	%p20, %f217, %f103;
	mov.f32 	%f218, %f217;
	mov.u64 	%rd276, %rd275;
	@%p20 bra 	$L__BB4_132;
	setp.lt.f32 	%p21, %f103, %f217;
	mov.f32 	%f218, %f103;
	mov.u64 	%rd276, %rd115;
	@%p21 bra 	$L__BB4_132;
	setp.lt.s64 	%p22, %rd275, %rd115;
	selp.f32 	%f218, %f217, %f103, %p22;
	min.s64 	%rd276, %rd275, %rd115;
$L__BB4_132:
	setp.lt.f32 	%p23, %f218, %f104;
	mov.f32 	%f229, %f218;
	mov.u64 	%rd292, %rd276;
	@%p23 bra 	$L__BB4_135;
	setp.lt.f32 	%p24, %f104, %f218;
	mov.f32 	%f229, %f104;
	mov.u64 	%rd292, %rd116;
	@%p24 bra 	$L__BB4_135;
	setp.lt.s64 	%p25, %rd276, %rd116;
	selp.f32 	%f229, %f218, %f104, %p25;
	min.s64 	%rd292, %rd276, %rd116;
$L__BB4_135:
	add.s32 	%r394, %r18, 1280;
	add.s32 	%r43, %r18, 2560;
	setp.le.s32 	%p26, %r43, %r36;
	@%p26 bra 	$L__BB4_120;
$L__BB4_136:
	setp.le.s32 	%p27, %r36, %r394;
	@%p27 bra 	$L__BB4_159;
	sub.s32 	%r21, %r36, %r394;
	setp.ge.s32 	%p28, %r17, %r21;
	@%p28 bra 	$L__BB4_159;
	not.b32 	%r44, %r17;
	add.s32 	%r45, %r36, %r44;
	sub.s32 	%r22, %r45, %r394;
	and.b32  	%r46, %r22, 768;
	setp.eq.s32 	%p29, %r46, 768;
	mov.u32 	%r397, %r17;
	@%p29 bra 	$L__BB4_144;
	add.s32 	%r47, %r17, %r394;
	cvt.u64.u32 	%rd209, %r47;
	add.s64 	%rd280, %rd198, %rd209;
	mul.wide.u32 	%rd210, %r47, 4;
	add.s64 	%rd279, %rd1, %rd210;
	shr.u32 	%r48, %r22, 8;
	add.s32 	%r49, %r48, 1;
	and.b32  	%r50, %r49, 3;
	neg.s32 	%r395, %r50;
	mov.u32 	%r397, %r17;
$L__BB4_140:
	.pragma "nounroll";
	mov.u64 	%rd132, %rd292;
	mov.f32 	%f116, %f229;
	ld.global.f32 	%f117, [%rd279];
	setp.lt.f32 	%p30, %f116, %f117;
	@%p30 bra 	$L__BB4_143;
	setp.lt.f32 	%p31, %f117, %f116;
	mov.f32 	%f229, %f117;
	mov.u64 	%rd292, %rd280;
	@%p31 bra 	$L__BB4_143;
	setp.lt.s64 	%p32, %rd132, %rd280;
	selp.f32 	%f229, %f116, %f117, %p32;
	min.s64 	%rd292, %rd132, %rd280;
$L__BB4_143:
	add.s32 	%r397, %r397, 256;
	add.s64 	%rd280, %rd280, 256;
	add.s64 	%rd279, %rd279, 1024;
	add.s32 	%r395, %r395, 1;
	setp.ne.s32 	%p33, %r395, 0;
	@%p33 bra 	$L__BB4_140;
$L__BB4_144:
	setp.lt.u32 	%p34, %r22, 768;
	@%p34 bra 	$L__BB4_159;
	add.s32 	%r398, %r397, %r394;
	cvt.u64.u32 	%rd211, %r398;
	add.s64 	%rd287, %rd198, %rd211;
	cvt.u64.u32 	%rd212, %r397;
	cvt.u64.u32 	%rd213, %r394;
	add.s64 	%rd214, %rd212, %rd213;
	shl.b64 	%rd215, %rd214, 2;
	add.s64 	%rd216, %rd215, %rd1;
	add.s64 	%rd286, %rd216, 3072;
	mul.wide.u32 	%rd217, %r398, 4;
	add.s64 	%rd285, %rd1, %rd217;
	add.s32 	%r399, %r397, 512;
$L__BB4_146:
	mov.u32 	%r32, %r399;
	ld.global.f32 	%f123, [%rd285];
	setp.lt.f32 	%p35, %f229, %f123;
	mov.f32 	%f226, %f229;
	mov.u64 	%rd289, %rd292;
	@%p35 bra 	$L__BB4_149;
	setp.lt.f32 	%p36, %f123, %f229;
	mov.f32 	%f226, %f123;
	mov.u64 	%rd289, %rd287;
	@%p36 bra 	$L__BB4_149;
	setp.lt.s64 	%p37, %rd292, %rd287;
	selp.f32 	%f226, %f229, %f123, %p37;
	min.s64 	%rd289, %rd292, %rd287;
$L__BB4_149:
	add.s32 	%r51, %r398, 256;
	cvt.u64.u32 	%rd218, %r51;
	add.s64 	%rd148, %rd198, %rd218;
	ld.global.f32 	%f126, [%rd286+-2048];
	setp.lt.f32 	%p38, %f226, %f126;
	mov.f32 	%f227, %f226;
	mov.u64 	%rd290, %rd289;
	@%p38 bra 	$L__BB4_152;
	setp.lt.f32 	%p39, %f126, %f226;
	mov.f32 	%f227, %f126;
	mov.u64 	%rd290, %rd148;
	@%p39 bra 	$L__BB4_152;
	setp.lt.s64 	%p40, %rd289, %rd148;
	selp.f32 	%f227, %f226, %f126, %p40;
	min.s64 	%rd290, %rd289, %rd148;
$L__BB4_152:
	add.s32 	%r52, %r398, 512;
	cvt.u64.u32 	%rd219, %r52;
	add.s64 	%rd151, %rd198, %rd219;
	ld.global.f32 	%f129, [%rd286+-1024];
	setp.lt.f32 	%p41, %f227, %f129;
	mov.f32 	%f228, %f227;
	mov.u64 	%rd291, %rd290;
	@%p41 bra 	$L__BB4_155;
	setp.lt.f32 	%p42, %f129, %f227;
	mov.f32 	%f228, %f129;
	mov.u64 	%rd291, %rd151;
	@%p42 bra 	$L__BB4_155;
	setp.lt.s64 	%p43, %rd290, %rd151;
	selp.f32 	%f228, %f227, %f129, %p43;
	min.s64 	%rd291, %rd290, %rd151;
$L__BB4_155:
	add.s32 	%r53, %r398, 768;
	cvt.u64.u32 	%rd220, %r53;
	add.s64 	%rd154, %rd198, %rd220;
	ld.global.f32 	%f132, [%rd286];
	setp.lt.f32 	%p44, %f228, %f132;
	mov.f32 	%f229, %f228;
	mov.u64 	%rd292, %rd291;
	@%p44 bra 	$L__BB4_158;
	setp.lt.f32 	%p45, %f132, %f228;
	mov.f32 	%f229, %f132;
	mov.u64 	%rd292, %rd154;
	@%p45 bra 	$L__BB4_158;
	setp.lt.s64 	%p46, %rd291, %rd154;
	selp.f32 	%f229, %f228, %f132, %p46;
	min.s64 	%rd292, %rd291, %rd154;
$L__BB4_158:
	add.s64 	%rd287, %rd287, 1024;
	add.s64 	%rd286, %rd286, 4096;
	add.s64 	%rd285, %rd285, 4096;
	add.s32 	%r399, %r32, 1024;
	add.s32 	%r54, %r32, 512;
	add.s32 	%r398, %r398, 1024;
	setp.lt.s32 	%p47, %r54, %r21;
	@%p47 bra 	$L__BB4_146;
$L__BB4_159:
	// begin inline asm
	mov.u32 %r55, %laneid;
	// end inline asm
	mov.b32 	%r57, %f229;
	mov.b32 	%r73, 1;
	mov.b32 	%r74, 31;
	mov.b32 	%r75, -1;
	// begin inline asm
	shfl.sync.down.b32 %r56, %r57, %r73, %r74, %r75;
	// end inline asm
	mov.b32 	%f136, %r56;
	// begin inline asm
	shfl.sync.down.b32 %r61, %r62, %r73, %r74, %r75;
	// end inline asm
	mov.b64 	{%r67, %r72}, %rd292;
	// begin inline asm
	shfl.sync.down.b32 %r66, %r67, %r73, %r74, %r75;
	// end inline asm
	// begin inline asm
	shfl.sync.down.b32 %r71, %r72, %r73, %r74, %r75;
	// end inline asm
	mov.b64 	%rd161, {%r66, %r71};
	setp.gt.s32 	%p48, %r55, 30;
	setp.lt.f32 	%p49, %f229, %f136;
	or.pred  	%p50, %p48, %p49;
	mov.f32 	%f231, %f229;
	mov.u64 	%rd294, %rd292;
	@%p50 bra 	$L__BB4_162;
	setp.gt.f32 	%p51, %f229, %f136;
	mov.f32 	%f231, %f136;
	mov.u64 	%rd294, %rd161;
	@%p51 bra 	$L__BB4_162;
	setp.lt.s64 	%p52, %rd292, %rd161;
	selp.f32 	%f231, %f229, %f136, %p52;
	min.s64 	%rd294, %rd292, %rd161;
$L__BB4_162:
	mov.b32 	%r77, %f231;
	mov.b32 	%r93, 2;
	mov.b32 	%r94, 31;
	mov.b32 	%r95, -1;
	// begin inline asm
	shfl.sync.down.b32 %r76, %r77, %r93, %r94, %r95;
	// end inline asm
	mov.b32 	%f139, %r76;
	// begin inline asm
	shfl.sync.down.b32 %r81, %r82, %r93, %r94, %r95;
	// end inline asm
	mov.b64 	{%r87, %r92}, %rd294;
	// begin inline asm
	shfl.sync.down.b32 %r86, %r87, %r93, %r94, %r95;
	// end inline asm
	// begin inline asm
	shfl.sync.down.b32 %r91, %r92, %r93, %r94, %r95;
	// end inline asm
	mov.b64 	%rd164, {%r86, %r91};
	setp.gt.s32 	%p53, %r55, 29;
	setp.lt.f32 	%p54, %f231, %f139;
	or.pred  	%p55, %p53, %p54;
	mov.f32 	%f232, %f231;
	mov.u64 	%rd295, %rd294;
	@%p55 bra 	$L__BB4_165;
	setp.gt.f32 	%p56, %f231, %f139;
	mov.f32 	%f232, %f139;
	mov.u64 	%rd295, %rd164;
	@%p56 bra 	$L__BB4_165;
	setp.lt.s64 	%p57, %rd294, %rd164;
	selp.f32 	%f232, %f231, %f139, %p57;
	min.s64 	%rd295, %rd294, %rd164;
$L__BB4_165:
	mov.b32 	%r97, %f232;
	mov.b32 	%r113, 4;
	mov.b32 	%r114, 31;
	mov.b32 	%r115, -1;
	// begin inline asm
	shfl.sync.down.b32 %r96, %r97, %r113, %r114, %r115;
	// end inline asm
	mov.b32 	%f142, %r96;
	// begin inline asm
	shfl.sync.down.b32 %r101, %r102, %r113, %r114, %r115;
	// end inline asm
	mov.b64 	{%r107, %r112}, %rd295;
	// begin inline asm
	shfl.sync.down.b32 %r106, %r107, %r113, %r114, %r115;
	// end inline asm
	// begin inline asm
	shfl.sync.down.b32 %r111, %r112, %r113, %r114, %r115;
	// end inline asm
	mov.b64 	%rd167, {%r106, %r111};
	setp.gt.s32 	%p58, %r55, 27;
	setp.lt.f32 	%p59, %f232, %f142;
	or.pred  	%p60, %p58, %p59;
	mov.f32 	%f233, %f232;
	mov.u64 	%rd296, %rd295;
	@%p60 bra 	$L__BB4_168;
	setp.gt.f32 	%p61, %f232, %f142;
	mov.f32 	%f233, %f142;
	mov.u64 	%rd296, %rd167;
	@%p61 bra 	$L__BB4_168;
	setp.lt.s64 	%p62, %rd295, %rd167;
	selp.f32 	%f233, %f232, %f142, %p62;
	min.s64 	%rd296, %rd295, %rd167;
$L__BB4_168:
	mov.b32 	%r117, %f233;
	mov.b32 	%r133, 8;
	mov.b32 	%r134, 31;
	mov.b32 	%r135, -1;
	// begin inline asm
	shfl.sync.down.b32 %r116, %r117, %r133, %r134, %r135;
	// end inline asm
	mov.b32 	%f145, %r116;
	// begin inline asm
	shfl.sync.down.b32 %r121, %r122, %r133, %r134, %r135;
	// end inline asm
	mov.b64 	{%r127, %r132}, %rd296;
	// begin inline asm
	shfl.sync.down.b32 %r126, %r127, %r133, %r134, %r135;
	// end inline asm
	// begin inline asm
	shfl.sync.down.b32 %r131, %r132, %r133, %r134, %r135;
	// end inline asm
	mov.b64 	%rd170, {%r126, %r131};
	setp.gt.s32 	%p63, %r55, 23;
	setp.lt.f32 	%p64, %f233, %f145;
	or.pred  	%p65, %p63, %p64;
	mov.f32 	%f234, %f233;
	mov.u64 	%rd297, %rd296;
	@%p65 bra 	$L__BB4_171;
	setp.gt.f32 	%p66, %f233, %f145;
	mov.f32 	%f234, %f145;
	mov.u64 	%rd297, %rd170;
	@%p66 bra 	$L__BB4_171;
	setp.lt.s64 	%p67, %rd296, %rd170;
	selp.f32 	%f234, %f233, %f145, %p67;
	min.s64 	%rd297, %rd296, %rd170;
$L__BB4_171:
	mov.b32 	%r137, %f234;
	mov.b32 	%r153, 16;
	mov.b32 	%r154, 31;
	mov.b32 	%r155, -1;
	// begin inline asm
	shfl.sync.down.b32 %r136, %r137, %r153, %r154, %r155;
	// end inline asm
	mov.b32 	%f148, %r136;
	// begin inline asm
	shfl.sync.down.b32 %r141, %r142, %r153, %r154, %r155;
	// end inline asm
	mov.b64 	{%r147, %r152}, %rd297;
	// begin inline asm
	shfl.sync.down.b32 %r146, %r147, %r153, %r154, %r155;
	// end inline asm
	// begin inline asm
	shfl.sync.down.b32 %r151, %r152, %r153, %r154, %r155;
	// end inline asm
	mov.b64 	%rd173, {%r146, %r151};
	setp.gt.s32 	%p68, %r55, 15;
	setp.lt.f32 	%p69, %f234, %f148;
	or.pred  	%p70, %p68, %p69;
	mov.f32 	%f242, %f234;
	mov.u64 	%rd305, %rd297;
	@%p70 bra 	$L__BB4_174;
	setp.gt.f32 	%p71, %f234, %f148;
	mov.f32 	%f242, %f148;
	mov.u64 	%rd305, %rd173;
	@%p71 bra 	$L__BB4_174;
	setp.lt.s64 	%p72, %rd297, %rd173;
	selp.f32 	%f242, %f234, %f148, %p72;
	min.s64 	%rd305, %rd297, %rd173;
$L__BB4_174:
	setp.ne.s32 	%p73, %r55, 0;
	@%p73 bra 	$L__BB4_176;
	shr.u32 	%r156, %r17, 1;
	and.b32  	%r157, %r156, 496;
	mov.u32 	%r158, _ZN6thrust24THRUST_300001_SM_1000_NS8cuda_cub4core6detail5shmemE;
	add.s32 	%r159, %r158, %r157;
	st.shared.f32 	[%r159+8], %f242;
	st.shared.u64 	[%r159+16], %rd305;
$L__BB4_176:
	bar.sync 	0;
	setp.ne.s32 	%p74, %r17, 0;
	@%p74 bra 	$L__BB4_198;
	ld.shared.f32 	%f151, [_ZN6thrust24THRUST_300001_SM_1000_NS8cuda_cub4core6detail5shmemE+24];
	ld.shared.u64 	%rd176, [_ZN6thrust24THRUST_300001_SM_1000_NS8cuda_cub4core6detail5shmemE+32];
	setp.lt.f32 	%p75, %f242, %f151;
	mov.f32 	%f236, %f242;
	mov.u64 	%rd299, %rd305;
	@%p75 bra 	$L__BB4_180;
	setp.lt.f32 	%p76, %f151, %f242;
	mov.f32 	%f236, %f151;
	mov.u64 	%rd299, %rd176;
	@%p76 bra 	$L__BB4_180;
	setp.lt.s64 	%p77, %rd305, %rd176;
	selp.f32 	%f236, %f242, %f151, %p77;
	min.s64 	%rd299, %rd305, %rd176;
$L__BB4_180:
	ld.shared.f32 	%f154, [_ZN6thrust24THRUST_300001_SM_1000_NS8cuda_cub4core6detail5shmemE+40];
	ld.shared.u64 	%rd179, [_ZN6thrust24THRUST_300001_SM_1000_NS8cuda_cub4core6detail5shmemE+48];
	setp.lt.f32 	%p78, %f236, %f154;
	mov.f32 	%f237, %f236;
	mov.u64 	%rd300, %rd299;
	@%p78 bra 	$L__BB4_183;
	setp.lt.f32 	%p79, %f154, %f236;
	mov.f32 	%f237, %f154;
	mov.u64 	%rd300, %rd179;
	@%p79 bra 	$L__BB4_183;
	setp.lt.s64 	%p80, %rd299, %rd179;
	selp.f32 	%f237, %f236, %f154, %p80;
	min.s64 	%rd300, %rd299, %rd179;
$L__BB4_183:
	ld.shared.f32 	%f157, [_ZN6thrust24THRUST_300001_SM_1000_NS8cuda_cub4core6detail5shmemE+56];
	ld.shared.u64 	%rd182, [_ZN6thrust24THRUST_300001_SM_1000_NS8cuda_cub4core6detail5shmemE+64];
	setp.lt.f32 	%p81, %f237, %f157;
	mov.f32 	%f238, %f237;
	mov.u64 	%rd301, %rd300;
	@%p81 bra 	$L__BB4_186;
	setp.lt.f32 	%p82, %f157, %f237;
	mov.f32 	%f238, %f157;
	mov.u64 	%rd301, %rd182;
	@%p82 bra 	$L__BB4_186;
	setp.lt.s64 	%p83, %rd300, %rd182;
	selp.f32 	%f238, %f237, %f157, %p83;
	min.s64 	%rd301, %rd300, %rd182;
$L__BB4_186:
	ld.shared.f32 	%f160, [_ZN6thrust24THRUST_300001_SM_1000_NS8cuda_cub4core6detail5shmemE+72];
	ld.shared.u64 	%rd185, [_ZN6thrust24THRUST_300001_SM_1000_NS8cuda_cub4core6detail5shmemE+80];
	setp.lt.f32 	%p84, %f238, %f160;
	mov.f32 	%f239, %f238;
	mov.u64 	%rd302, %rd301;
	@%p84 bra 	$L__BB4_189;
	setp.lt.f32 	%p85, %f160, %f238;
	mov.f32 	%f239, %f160;
	mov.u64 	%rd302, %rd185;
	@%p85 bra 	$L__BB4_189;
	setp.lt.s64 	%p86, %rd301, %rd185;
	selp.f32 	%f239, %f238, %f160, %p86;
	min.s64 	%rd302, %rd301, %rd185;
$L__BB4_189:
	ld.shared.f32 	%f163, [_ZN6thrust24THRUST_300001_SM_1000_NS8cuda_cub4core6detail5shmemE+88];
	ld.shared.u64 	%rd188, [_ZN6thrust24THRUST_300001_SM_1000_NS8cuda_cub4core6detail5shmemE+96];
	setp.lt.f32 	%p87, %f239, %f163;
	mov.f32 	%f240, %f239;
	mov.u64 	%rd303, %rd302;
	@%p87 bra 	$L__BB4_192;
	setp.lt.f32 	%p88, %f163, %f239;
	mov.f32 	%f240, %f163;
	mov.u64 	%rd303, %rd188;
	@%p88 bra 	$L__BB4_192;
	setp.lt.s64 	%p89, %rd302, %rd188;
	selp.f32 	%f240, %f239, %f163, %p89;
	min.s64 	%rd303, %rd302, %rd188;
$L__BB4_192:
	ld.shared.f32 	%f166, [_ZN6thrust24THRUST_300001_SM_1000_NS8cuda_cub4core6detail5shmemE+104];
	ld.shared.u64 	%rd191, [_ZN6thrust24THRUST_300001_SM_1000_NS8cuda_cub4core6detail5shmemE+112];
	setp.lt.f32 	%p90, %f240, %f166;
	mov.f32 	%f241, %f240;
	mov.u64 	%rd304, %rd303;
	@%p90 bra 	$L__BB4_195;
	setp.lt.f32 	%p91, %f166, %f240;
	mov.f32 	%f241, %f166;
	mov.u64 	%rd304, %rd191;
	@%p91 bra 	$L__BB4_195;
	setp.lt.s64 	%p92, %rd303, %rd191;
	selp.f32 	%f241, %f240, %f166, %p92;
	min.s64 	%rd304, %rd303, %rd191;
$L__BB4_195:
	ld.shared.f32 	%f169, [_ZN6thrust24THRUST_300001_SM_1000_NS8cuda_cub4core6detail5shmemE+120];
	ld.shared.u64 	%rd194, [_ZN6thrust24THRUST_300001_SM_1000_NS8cuda_cub4core6detail5shmemE+128];
	setp.lt.f32 	%p93, %f241, %f169;
	mov.f32 	%f242, %f241;
	mov.u64 	%rd305, %rd304;
	@%p93 bra 	$L__BB4_198;
	setp.lt.f32 	%p94, %f169, %f241;
	mov.f32 	%f242, %f169;
	mov.u64 	%rd305, %rd194;
	@%p94 bra 	$L__BB4_198;
	setp.lt.s64 	%p95, %rd304, %rd194;
	selp.f32 	%f242, %f241, %f169, %p95;
	min.s64 	%rd305, %rd304, %rd194;
$L__BB4_198:
	mov.u32 	%r387, %tid.x;
	setp.ne.s32 	%p222, %r387, 0;
	@%p222 bra 	$L__BB4_200;
	ld.param.u64 	%rd234, [_ZN6thrust24THRUST_300001_SM_1000_NS8cuda_cub4core6detail13_kernel_agentINS1_8__reduce11ReduceAgentINS0_12zip_iteratorIN4cuda3std3__45tupleIJNS0_10device_ptrIfEENS0_17counting_iteratorIlNS0_11use_defaultESF_SF_EEEEEEEPNSB_IJflEEESJ_iNS1_9__extrema9arg_min_fIflNSA_4lessIfEEEEEEJSI_SK_iSP_EEEvDpT0__param_1];
	cvta.to.global.u64 	%rd233, %rd234;
	st.global.f32 	[%rd233], %f242;
	st.global.u64 	[%rd233+8], %rd305;
$L__BB4_200:
	ret;

}
	// .globl	_ZN6thrust24THRUST_300001_SM_1000_NS8cuda_cub4core6detail13_kernel_agentINS1_8__reduce11ReduceAgentINS0_12zip_iteratorIN4cuda3std3__45tupleIJNS0_10device_ptrIfEENS0_17counting_iteratorIlNS0_11use_defaultESF_SF_EEEEEEEPNSB_IJflEEESJ_iNS1_9__extrema9arg_min_fIflNSA_4lessIfEEEEEEJSI_SK_iN3cub18CUB_300001_SM_100013GridEvenShareIiEENSS_9GridQueueIjEESP_EEEvDpT0_
.visible .entry _ZN6thrust24THRUST_300001_SM_1000_NS8cuda_cub4core6detail13_kernel_agentINS1_8__reduce11ReduceAgentINS0_12zip_iteratorIN4cuda3std3__45tupleIJNS0_10device_ptrIfEENS0_17counting_iteratorIlNS0_11use_defaultESF_SF_EEEEEEEPNSB_IJflEEESJ_iNS1_9__extrema9arg_min_fIflNSA_4lessIfEEEEEEJSI_SK_iN3cub18CUB_300001_SM_100013GridEvenShareIiEENSS_9GridQueueIjEESP_EEEvDpT0_(
	.param .align 8 .b8 _ZN6thrust24THRUST_300001_SM_1000_NS8cuda_cub4core6detail13_kernel_agentINS1_8__reduce11ReduceAgentINS0_12zip_iteratorIN4cuda3std3__45tupleIJNS0_10device_ptrIfEENS0_17counting_iteratorIlNS0_11use_defaultESF_SF_EEEEEEEPNSB_IJflEEESJ_iNS1_9__extrema9arg_min_fIflNSA_4lessIfEEEEEEJSI_SK_iN3cub18CUB_300001_SM_100013GridEvenShareIiEENSS_9GridQueueIjEESP_EEEvDpT0__param_0[16],
	.param .u64 .ptr .align 1 _ZN6thrust24THRUST_300001_SM_1000_NS8cuda_cub4core6detail13_kernel_agentINS1_8__reduce11ReduceAgentINS0_12zip_iteratorIN4cuda3std3__45tupleIJNS0_10device_ptrIfEENS0_17counting_iteratorIlNS0_11use_defaultESF_SF_EEEEEEEPNSB_IJflEEESJ_iNS1_9__extrema9arg_min_fIflNSA_4lessIfEEEEEEJSI_SK_iN3cub18CUB_300001_SM_100013GridEvenShareIiEENSS_9GridQueueIjEESP_EEEvDpT0__param_1,
	.param .u32 _ZN6thrust24THRUST_300001_SM_1000_NS8cuda_cub4core6detail13_kernel_agentINS1_8__reduce11ReduceAgentINS0_12zip_iteratorIN4cuda3std3__45tupleIJNS0_10device_ptrIfEENS0_17counting_iteratorIlNS0_11use_defaultESF_SF_EEEEEEEPNSB_IJflEEESJ_iNS1_9__extrema9arg_min_fIflNSA_4lessIfEEEEEEJSI_SK_iN3cub18CUB_300001_SM_100013GridEvenShareIiEENSS_9GridQueueIjEESP_EEEvDpT0__param_2,
	.param .align 4 .b8 _ZN6thrust24THRUST_300001_SM_1000_NS8cuda_cub4core6detail13_kernel_agentINS1_8__reduce11ReduceAgentINS0_12zip_iteratorIN4cuda3std3__45tupleIJNS0_10device_ptrIfEENS0_17counting_iteratorIlNS0_11use_defaultESF_SF_EEEEEEEPNSB_IJflEEESJ_iNS1_9__extrema9arg_min_fIflNSA_4lessIfEEEEEEJSI_SK_iN3cub18CUB_300001_SM_100013GridEvenShareIiEENSS_9GridQueueIjEESP_EEEvDpT0__param_3[40],
	.param .align 8 .b8 _ZN6thrust24THRUST_300001_SM_1000_NS8cuda_cub4core6detail13_kernel_agentINS1_8__reduce11ReduceAgentINS0_12zip_iteratorIN4cuda3std3__45tupleIJNS0_10device_ptrIfEENS0_17counting_iteratorIlNS0_11use_defaultESF_SF_EEEEEEEPNSB_IJflEEESJ_iNS1_9__extrema9arg_min_fIflNSA_4lessIfEEEEEEJSI_SK_iN3cub18CUB_300001_SM_100013GridEvenShareIiEENSS_9GridQueueIjEESP_EEEvDpT0__param_4[8],
	.param .align 1 .b8 _ZN6thrust24THRUST_300001_SM_1000_NS8cuda_cub4core6detail13_kernel_agentINS1_8__reduce11ReduceAgentINS0_12zip_iteratorIN4cuda3std3__45tupleIJNS0_10device_ptrIfEENS0_17counting_iteratorIlNS0_11use_defaultESF_SF_EEEEEEEPNSB_IJflEEESJ_iNS1_9__extrema9arg_min_fIflNSA_4lessIfEEEEEEJSI_SK_iN3cub18CUB_300001_SM_100013GridEvenShareIiEENSS_9GridQueueIjEESP_EEEvDpT0__param_5[1]
)
.maxntid 256
{
	.reg .pred 	%p<225>;
	.reg .b32 	%r<437>;
	.reg .b32 	%f<243>;
	.reg .b64 	%rd<287>;

	ld.param.u64 	%rd3, [_ZN6thrust24THRUST_300001_SM_1000_NS8cuda_cub4core6detail13_kernel_agentINS1_8__reduce11ReduceAgentINS0_12zip_iteratorIN4cuda3std3__45tupleIJNS0_10device_ptrIfEENS0_17counting_iteratorIlNS0_11use_defaultESF_SF_EEEEEEEPNSB_IJflEEESJ_iNS1_9__extrema9arg_min_fIflNSA_4lessIfEEEEEEJSI_SK_iN3cub18CUB_300001_SM_100013GridEvenShareIiEENSS_9GridQueueIjEESP_EEEvDpT0__param_0+8];
	ld.param.u64 	%rd184, [_ZN6thrust24THRUST_300001_SM_1000_NS8cuda_cub4core6detail13_kernel_agentINS1_8__reduce11ReduceAgentINS0_12zip_iteratorIN4cuda3std3__45tupleIJNS0_10device_ptrIfEENS0_17counting_iteratorIlNS0_11use_defaultESF_SF_EEEEEEEPNSB_IJflEEESJ_iNS1_9__extrema9arg_min_fIflNSA_4lessIfEEEEEEJSI_SK_iN3cub18CUB_300001_SM_100013GridEvenShareIiEENSS_9GridQueueIjEESP_EEEvDpT0__param_0];
	ld.param.u64 	%rd185, [_ZN6thrust24THRUST_300001_SM_1000_NS8cuda_cub4core6detail13_kernel_agentINS1_8__reduce11ReduceAgentINS0_12zip_iteratorIN4cuda3std3__45tupleIJNS0_10device_ptrIfEENS0_17counting_iteratorIlNS0_11use_defaultESF_SF_EEEEEEEPNSB_IJflEEESJ_iNS1_9__extrema9arg_min_fIflNSA_4lessIfEEEEEEJSI_SK_iN3cub18CUB_300001_SM_100013GridEvenShareIiEENSS_9GridQueueIjEESP_EEEvDpT0__param_4];
	ld.param.u32 	%r66, [_ZN6thrust24THRUST_300001_SM_1000_NS8cuda_cub4core6detail13_kernel_agentINS1_8__reduce11ReduceAgentINS0_12zip_iteratorIN4cuda3std3__45tupleIJNS0_10device_ptrIfEENS0_17counting_iteratorIlNS0_11use_defaultESF_SF_EEEEEEEPNSB_IJflEEESJ_iNS1_9__extrema9arg_min_fIflNSA_4lessIfEEEEEEJSI_SK_iN3cub18CUB_300001_SM_100013GridEvenShareIiEENSS_9GridQueueIjEESP_EEEvDpT0__param_2];
	cvta.to.global.u64 	%rd1, %rd185;
	cvta.to.global.u64 	%rd2, %rd184;
	mov.u32 	%r1, %ctaid.x;
	mul.lo.s32 	%r2, %r1, 1280;
	mov.u32 	%r67, %nctaid.x;
	mul.lo.s32 	%r3, %r67, 1280;
	add.s32 	%r68, %r2, 1280;
	setp.le.s32 	%p1, %r68, %r66;
	@%p1 bra 	$L__BB5_111;
	sub.s32 	%r4, %r66, %r2;
	mov.u32 	%r5, %tid.x;
	setp.ge.s32 	%p98, %r5, %r4;
	mov.f32 	%f188, 0f00000000;
	mov.b64 	%rd232, 0;
	mov.u32 	%r420, %r5;
	@%p98 bra 	$L__BB5_3;
	add.s32 	%r190, %r2, %r5;
	cvt.s64.s32 	%rd207, %r190;
	mul.wide.s32 	%rd208, %r190, 4;
	add.s64 	%rd209, %rd2, %rd208;
	add.s64 	%rd232, %rd3, %rd207;
	ld.global.f32 	%f188, [%rd209];
	add.s32 	%r420, %r5, 256;
$L__BB5_3:
	setp.ge.s32 	%p99, %r420, %r4;
	@%p99 bra 	$L__BB5_25;
	not.b32 	%r191, %r420;
	add.s32 	%r192, %r66, %r191;
	sub.s32 	%r8, %r192, %r2;
	and.b32  	%r193, %r8, 768;
	setp.eq.s32 	%p100, %r193, 768;
	@%p100 bra 	$L__BB5_10;
	add.s32 	%r418, %r420, %r2;
	shr.u32 	%r194, %r8, 8;
	add.s32 	%r195, %r194, 1;
	and.b32  	%r196, %r195, 3;
	neg.s32 	%r417, %r196;
$L__BB5_6:
	.pragma "nounroll";
	mov.u64 	%rd6, %rd232;
	mov.f32 	%f3, %f188;
	cvt.s64.s32 	%rd211, %r418;
	add.s64 	%rd7, %rd3, %rd211;
	mul.wide.s32 	%rd212, %r418, 4;
	add.s64 	%rd213, %rd2, %rd212;
	ld.global.f32 	%f4, [%rd213];
	setp.lt.f32 	%p101, %f3, %f4;
	@%p101 bra 	$L__BB5_9;
	setp.lt.f32 	%p102, %f4, %f3;
	mov.u64 	%rd232, %rd7;
	mov.f32 	%f188, %f4;
	@%p102 bra 	$L__BB5_9;
	setp.lt.s64 	%p103, %rd6, %rd7;
	min.s64 	%rd232, %rd6, %rd7;
	selp.f32 	%f188, %f3, %f4, %p103;
$L__BB5_9:
	add.s32 	%r420, %r420, 256;
	add.s32 	%r418, %r418, 256;
	add.s32 	%r417, %r417, 1;
	setp.ne.s32 	%p104, %r417, 0;
	@%p104 bra 	$L__BB5_6;
$L__BB5_10:
	setp.lt.u32 	%p105, %r8, 768;
	@%p105 bra 	$L__BB5_25;
	add.s32 	%r421, %r420, %r2;
	add.s32 	%r424, %r421, 256;
	add.s32 	%r423, %r421, 512;
	add.s32 	%r422, %r421, 768;
	add.s64 	%rd12, %rd2, 2048;
$L__BB5_12:
	cvt.s64.s32 	%rd214, %r424;
	add.s64 	%rd14, %rd3, %rd214;
	cvt.s64.s32 	%rd215, %r423;
	add.s64 	%rd15, %rd3, %rd215;
	cvt.s64.s32 	%rd216, %r422;
	add.s64 	%rd16, %rd3, %rd216;
	cvt.s64.s32 	%rd217, %r421;
	mul.wide.s32 	%rd218, %r421, 4;
	add.s64 	%rd17, %rd12, %rd218;
	add.s64 	%rd18, %rd3, %rd217;
	ld.global.f32 	%f10, [%rd17+-2048];
	setp.lt.f32 	%p106, %f188, %f10;
	mov.u64 	%rd229, %rd232;
	mov.f32 	%f185, %f188;
	@%p106 bra 	$L__BB5_15;
	setp.lt.f32 	%p107, %f10, %f188;
	mov.u64 	%rd229, %rd18;
	mov.f32 	%f185, %f10;
	@%p107 bra 	$L__BB5_15;
	setp.lt.s64 	%p108, %rd232, %rd18;
	min.s64 	%rd229, %rd232, %rd18;
	selp.f32 	%f185, %f188, %f10, %p108;
$L__BB5_15:
	ld.global.f32 	%f13, [%rd17+-1024];
	setp.lt.f32 	%p109, %f185, %f13;
	mov.u64 	%rd230, %rd229;
	mov.f32 	%f186, %f185;
	@%p109 bra 	$L__BB5_18;
	setp.lt.f32 	%p110, %f13, %f185;
	mov.u64 	%rd230, %rd14;
	mov.f32 	%f186, %f13;
	@%p110 bra 	$L__BB5_18;
	setp.lt.s64 	%p111, %rd229, %rd14;
	min.s64 	%rd230, %rd229, %rd14;
	selp.f32 	%f186, %f185, %f13, %p111;
$L__BB5_18:
	ld.global.f32 	%f16, [%rd17];
	setp.lt.f32 	%p112, %f186, %f16;
	mov.u64 	%rd231, %rd230;
	mov.f32 	%f187, %f186;
	@%p112 bra 	$L__BB5_21;
	setp.lt.f32 	%p113, %f16, %f186;
	mov.u64 	%rd231, %rd15;
	mov.f32 	%f187, %f16;
	@%p113 bra 	$L__BB5_21;
	setp.lt.s64 	%p114, %rd230, %rd15;
	min.s64 	%rd231, %rd230, %rd15;
	selp.f32 	%f187, %f186, %f16, %p114;
$L__BB5_21:
	ld.global.f32 	%f19, [%rd17+1024];
	setp.lt.f32 	%p115, %f187, %f19;
	mov.u64 	%rd232, %rd231;
	mov.f32 	%f188, %f187;
	@%p115 bra 	$L__BB5_24;
	setp.lt.f32 	%p116, %f19, %f187;
	mov.u64 	%rd232, %rd16;
	mov.f32 	%f188, %f19;
	@%p116 bra 	$L__BB5_24;
	setp.lt.s64 	%p117, %rd231, %rd16;
	min.s64 	%rd232, %rd231, %rd16;
	selp.f32 	%f188, %f187, %f19, %p117;
$L__BB5_24:
	add.s32 	%r420, %r420, 1024;
	add.s32 	%r424, %r424, 1024;
	add.s32 	%r423, %r423, 1024;
	add.s32 	%r422, %r422, 1024;
	add.s32 	%r421, %r421, 1024;
	setp.lt.s32 	%p118, %r420, %r4;
	@%p118 bra 	$L__BB5_12;
$L__BB5_25:
	setp.lt.s32 	%p119, %r4, 256;
	@%p119 bra 	$L__BB5_65;
	// begin inline asm
	mov.u32 %r310, %laneid;
	// end inline asm
	mov.b32 	%r312, %f188;
	mov.b32 	%r328, 1;
	mov.b32 	%r329, 31;
	mov.b32 	%r330, -1;
	// begin inline asm
	shfl.sync.down.b32 %r311, %r312, %r328, %r329, %r330;
	// end inline asm
	mov.b32 	%f23, %r311;
	// begin inline asm
	shfl.sync.down.b32 %r316, %r317, %r328, %r329, %r330;
	// end inline asm
	mov.b64 	{%r322, %r327}, %rd232;
	// begin inline asm
	shfl.sync.down.b32 %r321, %r322, %r328, %r329, %r330;
	// end inline asm
	// begin inline asm
	shfl.sync.down.b32 %r326, %r327, %r328, %r329, %r330;
	// end inline asm
	mov.b64 	%rd28, {%r321, %r326};
	setp.gt.s32 	%p176, %r310, 30;
	setp.lt.f32 	%p177, %f188, %f23;
	or.pred  	%p178, %p176, %p177;
	mov.u64 	%rd234, %rd232;
	mov.f32 	%f190, %f188;
	@%p178 bra 	$L__BB5_29;
	setp.gt.f32 	%p179, %f188, %f23;
	mov.u64 	%rd234, %rd28;
	mov.f32 	%f190, %f23;
	@%p179 bra 	$L__BB5_29;
	setp.lt.s64 	%p180, %rd232, %rd28;
	min.s64 	%rd234, %rd232, %rd28;
	selp.f32 	%f190, %f188, %f23, %p180;
$L__BB5_29:
	mov.b32 	%r332, %f190;
	mov.b32 	%r348, 2;
	mov.b32 	%r349, 31;
	mov.b32 	%r350, -1;
	// begin inline asm
	shfl.sync.down.b32 %r331, %r332, %r348, %r349, %r350;
	// end inline asm
	mov.b32 	%f26, %r331;
	// begin inline asm
	shfl.sync.down.b32 %r336, %r337, %r348, %r349, %r350;
	// end inline asm
	mov.b64 	{%r342, %r347}, %rd234;
	// begin inline asm
	shfl.sync.down.b32 %r341, %r342, %r348, %r349, %r350;
	// end inline asm
	// begin inline asm
	shfl.sync.down.b32 %r346, %r347, %r348, %r349, %r350;
	// end inline asm
	mov.b64 	%rd31, {%r341, %r346};
	setp.gt.s32 	%p181, %r310, 29;
	setp.lt.f32 	%p182, %f190, %f26;
	or.pred  	%p183, %p181, %p182;
	mov.u64 	%rd235, %rd234;
	mov.f32 	%f191, %f190;
	@%p183 bra 	$L__BB5_32;
	setp.gt.f32 	%p184, %f190, %f26;
	mov.u64 	%rd235, %rd31;
	mov.f32 	%f191, %f26;
	@%p184 bra 	$L__BB5_32;
	setp.lt.s64 	%p185, %rd234, %rd31;
	min.s64 	%rd235, %rd234, %rd31;
	selp.f32 	%f191, %f190, %f26, %p185;
$L__BB5_32:
	mov.b32 	%r352, %f191;
	mov.b32 	%r368, 4;
	mov.b32 	%r369, 31;
	mov.b32 	%r370, -1;
	// begin inline asm
	shfl.sync.down.b32 %r351, %r352, %r368, %r369, %r370;
	// end inline asm
	mov.b32 	%f29, %r351;
	// begin inline asm
	shfl.sync.down.b32 %r356, %r357, %r368, %r369, %r370;
	// end inline asm
	mov.b64 	{%r362, %r367}, %rd235;
	// begin inline asm
	shfl.sync.down.b32 %r361, %r362, %r368, %r369, %r370;
	// end inline asm
	// begin inline asm
	shfl.sync.down.b32 %r366, %r367, %r368, %r369, %r370;
	// end inline asm
	mov.b64 	%rd34, {%r361, %r366};
	setp.gt.s32 	%p186, %r310, 27;
	setp.lt.f32 	%p187, %f191, %f29;
	or.pred  	%p188, %p186, %p187;
	mov.u64 	%rd236, %rd235;
	mov.f32 	%f192, %f191;
	@%p188 bra 	$L__BB5_35;
	setp.gt.f32 	%p189, %f191, %f29;
	mov.u64 	%rd236, %rd34;
	mov.f32 	%f192, %f29;
	@%p189 bra 	$L__BB5_35;
	setp.lt.s64 	%p190, %rd235, %rd34;
	min.s64 	%rd236, %rd235, %rd34;
	selp.f32 	%f192, %f191, %f29, %p190;
$L__BB5_35:
	mov.b32 	%r372, %f192;
	mov.b32 	%r388, 8;
	mov.b32 	%r389, 31;
	mov.b32 	%r390, -1;
	// begin inline asm
	shfl.sync.down.b32 %r371, %r372, %r388, %r389, %r390;
	// end inline asm
	mov.b32 	%f32, %r371;
	// begin inline asm
	shfl.sync.down.b32 %r376, %r377, %r388, %r389, %r390;
	// end inline asm
	mov.b64 	{%r382, %r387}, %rd236;
	// begin inline asm
	shfl.sync.down.b32 %r381, %r382, %r388, %r389, %r390;
	// end inline asm
	// begin inline asm
	shfl.sync.down.b32 %r386, %r387, %r388, %r389, %r390;
	// end inline asm
	mov.b64 	%rd37, {%r381, %r386};
	setp.gt.s32 	%p191, %r310, 23;
	setp.lt.f32 	%p192, %f192, %f32;
	or.pred  	%p193, %p191, %p192;
	mov.u64 	%rd237, %rd236;
	mov.f32 	%f193, %f192;
	@%p193 bra 	$L__BB5_38;
	setp.gt.f32 	%p194, %f192, %f32;
	mov.u64 	%rd237, %rd37;
	mov.f32 	%f193, %f32;
	@%p194 bra 	$L__BB5_38;
	setp.lt.s64 	%p195, %rd236, %rd37;
	min.s64 	%rd237, %rd236, %rd37;
	selp.f32 	%f193, %f192, %f32, %p195;
$L__BB5_38:
	mov.b32 	%r392, %f193;
	mov.b32 	%r408, 16;
	mov.b32 	%r409, 31;
	mov.b32 	%r410, -1;
	// begin inline asm
	shfl.sync.down.b32 %r391, %r392, %r408, %r409, %r410;
	// end inline asm
	mov.b32 	%f35, %r391;
	// begin inline asm
	shfl.sync.down.b32 %r396, %r397, %r408, %r409, %r410;
	// end inline asm
	mov.b64 	{%r402, %r407}, %rd237;
	// begin inline asm
	shfl.sync.down.b32 %r401, %r402, %r408, %r409, %r410;
	// end inline asm
	// begin inline asm
	shfl.sync.down.b32 %r406, %r407, %r408, %r409, %r410;
	// end inline asm
	mov.b64 	%rd40, {%r401, %r406};
	setp.gt.s32 	%p196, %r310, 15;
	setp.lt.f32 	%p197, %f193, %f35;
	or.pred  	%p198, %p196, %p197;
	mov.u64 	%rd286, %rd237;
	mov.f32 	%f242, %f193;
	@%p198 bra 	$L__BB5_41;
	setp.gt.f32 	%p199, %f193, %f35;
	mov.u64 	%rd286, %rd40;
	mov.f32 	%f242, %f35;
	@%p199 bra 	$L__BB5_41;
	setp.lt.s64 	%p200, %rd237, %rd40;
	min.s64 	%rd286, %rd237, %rd40;
	selp.f32 	%f242, %f193, %f35, %p200;
$L__BB5_41:
	setp.ne.s32 	%p201, %r310, 0;
	@%p201 bra 	$L__BB5_43;
	shr.u32 	%r411, %r5, 1;
	and.b32  	%r412, %r411, 496;
	mov.u32 	%r413, _ZN6thrust24THRUST_300001_SM_1000_NS8cuda_cub4core6detail5shmemE;
	add.s32 	%r414, %r413, %r412;
	st.shared.f32 	[%r414+8], %f242;
	st.shared.u64 	[%r414+16], %rd286;
$L__BB5_43:
	bar.sync 	0;
	setp.ne.s32 	%p202, %r5, 0;
	@%p202 bra 	$L__BB5_201;
	ld.shared.f32 	%f38, [_ZN6thrust24THRUST_300001_SM_1000_NS8cuda_cub4core6detail5shmemE+24];
	ld.shared.u64 	%rd43, [_ZN6thrust24THRUST_300001_SM_1000_NS8cuda_cub4core6detail5shmemE+32];
	setp.lt.f32 	%p203, %f242, %f38;
	mov.u64 	%rd239, %rd286;
	mov.f32 	%f195, %f242;
	@%p203 bra 	$L__BB5_47;
	setp.lt.f32 	%p204, %f38, %f242;
	mov.u64 	%rd239, %rd43;
	mov.f32 	%f195, %f38;
	@%p204 bra 	$L__BB5_47;
	setp.lt.s64 	%p205, %rd286, %rd43;
	min.s64 	%rd239, %rd286, %rd43;
	selp.f32 	%f195, %f242, %f38, %p205;
$L__BB5_47:
	ld.shared.f32 	%f41, [_ZN6thrust24THRUST_300001_SM_1000_NS8cuda_cub4core6detail5shmemE+40];
	ld.shared.u64 	%rd46, [_ZN6thrust24THRUST_300001_SM_1000_NS8cuda_cub4core6detail5shmemE+48];
	setp.lt.f32 	%p206, %f195, %f41;
	mov.u64 	%rd240, %rd239;
	mov.f32 	%f196, %f195;
	@%p206 bra 	$L__BB5_50;
	setp.lt.f32 	%p207, %f41, %f195;
	mov.u64 	%rd240, %rd46;
	mov.f32 	%f196, %f41;
	@%p207 bra 	$L__BB5_50;
	setp.lt.s64 	%p208, %rd239, %rd46;
	min.s64 	%rd240, %rd239, %rd46;
	selp.f32 	%f196, %f195, %f41, %p208;
$L__BB5_50:
	ld.shared.f32 	%f44, [_ZN6thrust24THRUST_300001_SM_1000_NS8cuda_cub4core6detail5shmemE+56];
	ld.shared.u64 	%rd49, [_ZN6thrust24THRUST_300001_SM_1000_NS8cuda_cub4core6detail5shmemE+64];
	setp.lt.f32 	%p209, %f196, %f44;
	mov.u64 	%rd241, %rd240;
	mov.f32 	%f197, %f196;
	@%p209 bra 	$L__BB5_53;
	setp.lt.f32 	%p210, %f44, %f196;
	mov.u64 	%rd241, %rd49;
	mov.f32 	%f197, %f44;
	@%p210 bra 	$L__BB5_53;
	setp.lt.s64 	%p211, %rd240, %rd49;
	min.s64 	%rd241, %rd240, %rd49;
	selp.f32 	%f197, %f196, %f44, %p211;
$L__BB5_53:
	ld.shared.f32 	%f47, [_ZN6thrust24THRUST_300001_SM_1000_NS8cuda_cub4core6detail5shmemE+72];
	ld.shared.u64 	%rd52, [_ZN6thrust24THRUST_300001_SM_1000_NS8cuda_cub4core6detail5shmemE+80];
	setp.lt.f32 	%p212, %f197, %f47;
	mov.u64 	%rd242, %rd241;
	mov.f32 	%f198, %f197;
	@%p212 bra 	$L__BB5_56;
	setp.lt.f32 	%p213, %f47, %f197;
	mov.u64 	%rd242, %rd52;
	mov.f32 	%f198, %f47;
	@%p213 bra 	$L__BB5_56;
	setp.lt.s64 	%p214, %rd241, %rd52;
	min.s64 	%rd242, %rd241, %rd52;
	selp.f32 	%f198, %f197, %f47, %p214;
$L__BB5_56:
	ld.shared.f32 	%f50, [_ZN6thrust24THRUST_300001_SM_1000_NS8cuda_cub4core6detail5shmemE+88];
	ld.shared.u64 	%rd55, [_ZN6thrust24THRUST_300001_SM_1000_NS8cuda_cub4core6detail5shmemE+96];
	setp.lt.f32 	%p215, %f198, %f50;
	mov.f32 	%f199, %f198;
	mov.u64 	%rd243, %rd242;
	@%p215 bra 	$L__BB5_59;
	setp.lt.f32 	%p216, %f50, %f198;
	mov.f32 	%f199, %f50;
	mov.u64 	%rd243, %rd55;
	@%p216 bra 	$L__BB5_59;
	setp.lt.s64 	%p217, %rd242, %rd55;
	selp.f32 	%f199, %f198, %f50, %p217;
	min.s64 	%rd243, %rd242, %rd55;
$L__BB5_59:
	ld.shared.f32 	%f53, [_ZN6thrust24THRUST_300001_SM_1000_NS8cuda_cub4core6detail5shmemE+104];
	ld.shared.u64 	%rd58, [_ZN6thrust24THRUST_300001_SM_1000_NS8cuda_cub4core6detail5shmemE+112];
	setp.lt.f32 	%p218, %f199, %f53;
	mov.f32 	%f200, %f199;
	mov.u64 	%rd244, %rd243;
	@%p218 bra 	$L__BB5_62;
	setp.lt.f32 	%p219, %f53, %f199;
	mov.f32 	%f200, %f53;
	mov.u64 	%rd244, %rd58;
	@%p219 bra 	$L__BB5_62;
	setp.lt.s64 	%p220, %rd243, %rd58;
	selp.f32 	%f200, %f199, %f53, %p220;
	min.s64 	%rd244, %rd243, %rd58;
$L__BB5_62:
	ld.shared.f32 	%f56, [_ZN6thrust24THRUST_300001_SM_1000_NS8cuda_cub4core6detail5shmemE+120];
	ld.shared.u64 	%rd61, [_ZN6thrust24THRUST_300001_SM_1000_NS8cuda_cub4core6detail5shmemE+128];
	setp.lt.f32 	%p221, %f200, %f56;
	mov.f32 	%f242, %f200;
	mov.u64 	%rd286, %rd244;
	@%p221 bra 	$L__BB5_201;
	setp.lt.f32 	%p222, %f56, %f200;
	mov.f32 	%f242, %f56;
	mov.u64 	%rd286, %rd61;
	@%p222 bra 	$L__BB5_201;
	setp.lt.s64 	%p223, %rd244, %rd61;
	selp.f32 	%f242, %f200, %f56, %p223;
	min.s64 	%rd286, %rd244, %rd61;
	bra.uni 	$L__BB5_201;
$L__BB5_65:
	// begin inline asm
	mov.u32 %r197, %laneid;
	// end inline asm
	and.b32  	%r218, %r5, 992;
	add.s32 	%r219, %r218, 32;
	setp.gt.s32 	%p120, %r219, %r4;
	not.b32 	%r220, %r218;
	add.s32 	%r221, %r4, %r220;
	selp.b32 	%r216, %r221, 31, %p120;
	mov.b32 	%r199, %f188;
	mov.b32 	%r215, 1;
	mov.b32 	%r217, -1;
	// begin inline asm
	shfl.sync.down.b32 %r198, %r199, %r215, %r216, %r217;
	// end inline asm
	mov.b32 	%f58, %r198;
	// begin inline asm
	shfl.sync.down.b32 %r203, %r204, %r215, %r216, %r217;
	// end inline asm
	mov.b64 	{%r209, %r214}, %rd232;
	// begin inline asm
	shfl.sync.down.b32 %r208, %r209, %r215, %r216, %r217;
	// end inline asm
	// begin inline asm
	shfl.sync.down.b32 %r213, %r214, %r215, %r216, %r217;
	// end inline asm
	mov.b64 	%rd63, {%r208, %r213};
	setp.ge.s32 	%p121, %r197, %r216;
	setp.lt.f32 	%p122, %f188, %f58;
	or.pred  	%p123, %p121, %p122;
	mov.f32 	%f201, %f188;
	mov.u64 	%rd245, %rd232;
	@%p123 bra 	$L__BB5_68;
	setp.gt.f32 	%p124, %f188, %f58;
	mov.f32 	%f201, %f58;
	mov.u64 	%rd245, %rd63;
	@%p124 bra 	$L__BB5_68;
	setp.lt.s64 	%p125, %rd232, %rd63;
	selp.f32 	%f201, %f188, %f58, %p125;
	min.s64 	%rd245, %rd232, %rd63;
$L__BB5_68:
	mov.b32 	%r223, %f201;
	mov.b32 	%r239, 2;
	mov.b32 	%r241, -1;
	// begin inline asm
	shfl.sync.down.b32 %r222, %r223, %r239, %r216, %r241;
	// end inline asm
	mov.b32 	%f61, %r222;
	// begin inline asm
	shfl.sync.down.b32 %r227, %r228, %r239, %r216, %r241;
	// end inline asm
	mov.b64 	{%r233, %r238}, %rd245;
	// begin inline asm
	shfl.sync.down.b32 %r232, %r233, %r239, %r216, %r241;
	// end inline asm
	// begin inline asm
	shfl.sync.down.b32 %r237, %r238, %r239, %r216, %r241;
	// end inline asm
	mov.b64 	%rd66, {%r232, %r237};
	add.s32 	%r242, %r197, 2;
	setp.gt.s32 	%p126, %r242, %r216;
	setp.lt.f32 	%p127, %f201, %f61;
	or.pred  	%p128, %p126, %p127;
	mov.f32 	%f202, %f201;
	mov.u64 	%rd246, %rd245;
	@%p128 bra 	$L__BB5_71;
	setp.gt.f32 	%p129, %f201, %f61;
	mov.f32 	%f202, %f61;
	mov.u64 	%rd246, %rd66;
	@%p129 bra 	$L__BB5_71;
	setp.lt.s64 	%p130, %rd245, %rd66;
	selp.f32 	%f202, %f201, %f61, %p130;
	min.s64 	%rd246, %rd245, %rd66;
$L__BB5_71:
	mov.b32 	%r244, %f202;
	mov.b32 	%r260, 4;
	mov.b32 	%r262, -1;
	// begin inline asm
	shfl.sync.down.b32 %r243, %r244, %r260, %r216, %r262;
	// end inline asm
	mov.b32 	%f64, %r243;
	// begin inline asm
	shfl.sync.down.b32 %r248, %r249, %r260, %r216, %r262;
	// end inline asm
	mov.b64 	{%r254, %r259}, %rd246;
	// begin inline asm
	shfl.sync.down.b32 %r253, %r254, %r260, %r216, %r262;
	// end inline asm
	// begin inline asm
	shfl.sync.down.b32 %r258, %r259, %r260, %r216, %r262;
	// end inline asm
	mov.b64 	%rd69, {%r253, %r258};
	add.s32 	%r263, %r197, 4;
	setp.gt.s32 	%p131, %r263, %r216;
	setp.lt.f32 	%p132, %f202, %f64;
	or.pred  	%p133, %p131, %p132;
	mov.f32 	%f203, %f202;
	mov.u64 	%rd247, %rd246;
	@%p133 bra 	$L__BB5_74;
	setp.gt.f32 	%p134, %f202, %f64;
	mov.f32 	%f203, %f64;
	mov.u64 	%rd247, %rd69;
	@%p134 bra 	$L__BB5_74;
	setp.lt.s64 	%p135, %rd246, %rd69;
	selp.f32 	%f203, %f202, %f64, %p135;
	min.s64 	%rd247, %rd246, %rd69;
$L__BB5_74:
	mov.b32 	%r265, %f203;
	mov.b32 	%r281, 8;
	mov.b32 	%r283, -1;
	// begin inline asm
	shfl.sync.down.b32 %r264, %r265, %r281, %r216, %r283;
	// end inline asm
	mov.b32 	%f67, %r264;
	// begin inline asm
	shfl.sync.down.b32 %r269, %r270, %r281, %r216, %r283;
	// end inline asm
	mov.b64 	{%r275, %r280}, %rd247;
	// begin inline asm
	shfl.sync.down.b32 %r274, %r275, %r281, %r216, %r283;
	// end inline asm
	// begin inline asm
	shfl.sync.down.b32 %r279, %r280, %r281, %r216, %r283;
	// end inline asm
	mov.b64 	%rd72, {%r274, %r279};
	add.s32 	%r284, %r197, 8;
	setp.gt.s32 	%p136, %r284, %r216;
	setp.lt.f32 	%p137, %f203, %f67;
	or.pred  	%p138, %p136, %p137;
	mov.f32 	%f204, %f203;
	mov.u64 	%rd248, %rd247;
	@%p138 bra 	$L__BB5_77;
	setp.gt.f32 	%p139, %f203, %f67;
	mov.f32 	%f204, %f67;
	mov.u64 	%rd248, %rd72;
	@%p139 bra 	$L__BB5_77;
	setp.lt.s64 	%p140, %rd247, %rd72;
	selp.f32 	%f204, %f203, %f67, %p140;
	min.s64 	%rd248, %rd247, %rd72;
$L__BB5_77:
	mov.b32 	%r286, %f204;
	mov.b32 	%r302, 16;
	mov.b32 	%r304, -1;
	// begin inline asm
	shfl.sync.down.b32 %r285, %r286, %r302, %r216, %r304;
	// end inline asm
	mov.b32 	%f70, %r285;
	// begin inline asm
	shfl.sync.down.b32 %r290, %r291, %r302, %r216, %r304;
	// end inline asm
	mov.b64 	{%r296, %r301}, %rd248;
	// begin inline asm
	shfl.sync.down.b32 %r295, %r296, %r302, %r216, %r304;
	// end inline asm
	// begin inline asm
	shfl.sync.down.b32 %r300, %r301, %r302, %r216, %r304;
	// end inline asm
	mov.b64 	%rd75, {%r295, %r300};
	add.s32 	%r305, %r197, 16;
	setp.gt.s32 	%p141, %r305, %r216;
	setp.lt.f32 	%p142, %f204, %f70;
	or.pred  	%p143, %p141, %p142;
	mov.f32 	%f242, %f204;
	mov.u64 	%rd286, %rd248;
	@%p143 bra 	$L__BB5_80;
	setp.gt.f32 	%p144, %f204, %f70;
	mov.f32 	%f242, %f70;
	mov.u64 	%rd286, %rd75;
	@%p144 bra 	$L__BB5_80;
	setp.lt.s64 	%p145, %rd248, %rd75;
	selp.f32 	%f242, %f204, %f70, %p145;
	min.s64 	%rd286, %rd248, %rd75;
$L__BB5_80:
	setp.ne.s32 	%p146, %r197, 0;
	@%p146 bra 	$L__BB5_82;
	shr.u32 	%r306, %r5, 1;
	and.b32  	%r307, %r306, 496;
	mov.u32 	%r308, _ZN6thrust24THRUST_300001_SM_1000_NS8cuda_cub4core6detail5shmemE;
	add.s32 	%r309, %r308, %r307;
	st.shared.f32 	[%r309+8], %f242;
	st.shared.u64 	[%r309+16], %rd286;
$L__BB5_82:
	bar.sync 	0;
	setp.ne.s32 	%p147, %r5, 0;
	@%p147 bra 	$L__BB5_201;
	setp.lt.s32 	%p148, %r4, 33;
	mov.f32 	%f206, %f242;
	mov.u64 	%rd250, %rd286;
	@%p148 bra 	$L__BB5_87;
	ld.shared.f32 	%f73, [_ZN6thrust24THRUST_300001_SM_1000_NS8cuda_cub4core6detail5shmemE+24];
	ld.shared.u64 	%rd78, [_ZN6thrust24THRUST_300001_SM_1000_NS8cuda_cub4core6detail5shmemE+32];
	setp.lt.f32 	%p149, %f242, %f73;
	mov.f32 	%f206, %f242;
	mov.u64 	%rd250, %rd286;
	@%p149 bra 	$L__BB5_87;
	setp.lt.f32 	%p150, %f73, %f242;
	mov.f32 	%f206, %f73;
	mov.u64 	%rd250, %rd78;
	@%p150 bra 	$L__BB5_87;
	setp.lt.s64 	%p151, %rd286, %rd78;
	selp.f32 	%f206, %f242, %f73, %p151;
	min.s64 	%rd250, %rd286, %rd78;
$L__BB5_87:
	setp.lt.s32 	%p152, %r4, 65;
	mov.f32 	%f207, %f206;
	mov.u64 	%rd251, %rd250;
	@%p152 bra 	$L__BB5_91;
	ld.shared.f32 	%f76, [_ZN6thrust24THRUST_300001_SM_1000_NS8cuda_cub4core6detail5shmemE+40];
	ld.shared.u64 	%rd81, [_ZN6thrust24THRUST_300001_SM_1000_NS8cuda_cub4core6detail5shmemE+48];
	setp.lt.f32 	%p153, %f206, %f76;
	mov.f32 	%f207, %f206;
	mov.u64 	%rd251, %rd250;
	@%p153 bra 	$L__BB5_91;
	setp.lt.f32 	%p154, %f76, %f206;
	mov.f32 	%f207, %f76;
	mov.u64 	%rd251, %rd81;
	@%p154 bra 	$L__BB5_91;
	setp.lt.s64 	%p155, %rd250, %rd81;
	selp.f32 	%f207, %f206, %f76, %p155;
	min.s64 	%rd251, %rd250, %rd81;
$L__BB5_91:
	setp.lt.s32 	%p156, %r4, 97;
	mov.f32 	%f208, %f207;
	mov.u64 	%rd252, %rd251;
	@%p156 bra 	$L__BB5_95;
	ld.shared.f32 	%f79, [_ZN6thrust24THRUST_300001_SM_1000_NS8cuda_cub4core6detail5shmemE+56];
	ld.shared.u64 	%rd84, [_ZN6thrust24THRUST_300001_SM_1000_NS8cuda_cub4core6detail5shmemE+64];
	setp.lt.f32 	%p157, %f207, %f79;
	mov.f32 	%f208, %f207;
	mov.u64 	%rd252, %rd251;
	@%p157 bra 	$L__BB5_95;
	setp.lt.f32 	%p158, %f79, %f207;
	mov.f32 	%f208, %f79;
	mov.u64 	%rd252, %rd84;
	@%p158 bra 	$L__BB5_95;
	setp.lt.s64 	%p159, %rd251, %rd84;
	selp.f32 	%f208, %f207, %f79, %p159;
	min.s64 	%rd252, %rd251, %rd84;
$L__BB5_95:
	setp.lt.s32 	%p160, %r4, 129;
	mov.f32 	%f209, %f208;
	mov.u64 	%rd253, %rd252;
	@%p160 bra 	$L__BB5_99;
	ld.shared.f32 	%f82, [_ZN6thrust24THRUST_300001_SM_1000_NS8cuda_cub4core6detail5shmemE+72];
	ld.shared.u64 	%rd87, [_ZN6thrust24THRUST_300001_SM_1000_NS8cuda_cub4core6detail5shmemE+80];
	setp.lt.f32 	%p161, %f208, %f82;
	mov.f32 	%f209, %f208;
	mov.u64 	%rd253, %rd252;
	@%p161 bra 	$L__BB5_99;
	setp.lt.f32 	%p162, %f82, %f208;
	mov.f32 	%f209, %f82;
	mov.u64 	%rd253, %rd87;
	@%p162 bra 	$L__BB5_99;
	setp.lt.s64 	%p163, %rd252, %rd87;
	selp.f32 	%f209, %f208, %f82, %p163;
	min.s64 	%rd253, %rd252, %rd87;
$L__BB5_99:
	setp.lt.s32 	%p164, %r4, 161;
	mov.f32 	%f210, %f209;
	mov.u64 	%rd254, %rd253;
	@%p164 bra 	$L__BB5_103;
	ld.shared.f32 	%f85, [_ZN6thrust24THRUST_300001_SM_1000_NS8cuda_cub4core6detail5shmemE+88];
	ld.shared.u64 	%rd90, [_ZN6thrust24THRUST_300001_SM_1000_NS8cuda_cub4core6detail5shmemE+96];
	setp.lt.f32 	%p165, %f209, %f85;
	mov.f32 	%f210, %f209;
	mov.u64 	%rd254, %rd253;
	@%p165 bra 	$L__BB5_103;
	setp.lt.f32 	%p166, %f85, %f209;
	mov.f32 	%f210, %f85;
	mov.u64 	%rd254, %rd90;
	@%p166 bra 	$L__BB5_103;
	setp.lt.s64 	%p167, %rd253, %rd90;
	selp.f32 	%f210, %f209, %f85, %p167;
	min.s64 	%rd254, %rd253, %rd90;
$L__BB5_103:
	setp.lt.s32 	%p168, %r4, 193;
	mov.f32 	%f211, %f210;
	mov.u64 	%rd255, %rd254;
	@%p168 bra 	$L__BB5_107;
	ld.shared.f32 	%f88, [_ZN6thrust24THRUST_300001_SM_1000_NS8cuda_cub4core6detail5shmemE+104];
	ld.shared.u64 	%rd93, [_ZN6thrust24THRUST_300001_SM_1000_NS8cuda_cub4core6detail5shmemE+112];
	setp.lt.f32 	%p169, %f210, %f88;
	mov.f32 	%f211, %f210;
	mov.u64 	%rd255, %rd254;
	@%p169 bra 	$L__BB5_107;
	setp.lt.f32 	%p170, %f88, %f210;
	mov.f32 	%f211, %f88;
	mov.u64 	%rd255, %rd93;
	@%p170 bra 	$L__BB5_107;
	setp.lt.s64 	%p171, %rd254, %rd93;
	selp.f32 	%f211, %f210, %f88, %p171;
	min.s64 	%rd255, %rd254, %rd93;
$L__BB5_107:
	setp.lt.s32 	%p172, %r4, 225;
	mov.f32 	%f242, %f211;
	mov.u64 	%rd286, %rd255;
	@%p172 bra 	$L__BB5_201;
	ld.shared.f32 	%f91, [_ZN6thrust24THRUST_300001_SM_1000_NS8cuda_cub4core6detail5shmemE+120];
	ld.shared.u64 	%rd96, [_ZN6thrust24THRUST_300001_SM_1000_NS8cuda_cub4core6detail5shmemE+128];
	setp.lt.f32 	%p173, %f211, %f91;
	mov.f32 	%f242, %f211;
	mov.u64 	%rd286, %rd255;
	@%p173 bra 	$L__BB5_201;
	setp.lt.f32 	%p174, %f91, %f211;
	mov.f32 	%f242, %f91;
	mov.u64 	%rd286, %rd96;
	@%p174 bra 	$L__BB5_201;
	setp.lt.s64 	%p175, %rd255, %rd96;
	selp.f32 	%f242, %f211, %f91, %p175;
	min.s64 	%rd286, %rd255, %rd96;
	bra.uni 	$L__BB5_201;
$L__BB5_111:
	mov.u32 	%r35, %tid.x;
	cvt.s64.s32 	%rd186, %r2;
	add.s64 	%rd98, %rd3, %rd186;
	cvt.u64.u32 	%rd99, %r35;
	add.s64 	%rd187, %rd99, %rd186;
	shl.b64 	%rd188, %rd187, 2;
	add.s64 	%rd189, %rd2, %rd188;
	ld.global.f32 	%f172, [%rd189];
	add.s32 	%r69, %r35, 256;
	cvt.u64.u32 	%rd190, %r69;
	ld.global.f32 	%f173, [%rd189+1024];
	add.s32 	%r70, %r35, 512;
	cvt.u64.u32 	%rd191, %r70;
	ld.global.f32 	%f174, [%rd189+2048];
	ld.global.f32 	%f93, [%rd189+3072];
	or.b32  	%r71, %r35, 1024;
	cvt.u64.u32 	%rd100, %r71;
	add.s64 	%rd101, %rd98, %rd100;
	ld.global.f32 	%f94, [%rd189+4096];
	setp.lt.f32 	%p2, %f173, %f172;
	selp.f32 	%f175, %f173, %f172, %p2;
	selp.b64 	%rd192, %rd190, %rd99, %p2;
	setp.lt.f32 	%p3, %f174, %f175;
	selp.f32 	%f95, %f174, %f175, %p3;
	selp.b64 	%rd102, %rd191, %rd192, %p3;
	setp.lt.f32 	%p4, %f95, %f93;
	mov.f32 	%f212, %f95;
	mov.u64 	%rd256, %rd102;
	@%p4 bra 	$L__BB5_114;
	add.s32 	%r72, %r35, 768;
	cvt.u64.u32 	%rd256, %r72;
	setp.lt.f32 	%p5, %f93, %f95;
	mov.f32 	%f212, %f93;
	@%p5 bra 	$L__BB5_114;
	mov.f32 	%f212, %f95;
	mov.u64 	%rd256, %rd102;
$L__BB5_114:
	add.s64 	%rd105, %rd98, %rd256;
	setp.lt.f32 	%p6, %f212, %f94;
	mov.f32 	%f230, %f212;
	mov.u64 	%rd274, %rd105;
	@%p6 bra 	$L__BB5_117;
	setp.lt.f32 	%p7, %f94, %f212;
	mov.f32 	%f230, %f94;
	mov.u64 	%rd274, %rd101;
	@%p7 bra 	$L__BB5_117;
	setp.lt.s64 	%p8, %rd256, %rd100;
	selp.f32 	%f230, %f212, %f94, %p8;
	selp.b64 	%rd274, %rd105, %rd101, %p8;
$L__BB5_117:
	setp.le.s32 	%p9, %r66, %r3;
	@%p9 bra 	$L__BB5_162;
	setp.ne.s32 	%p10, %r35, 0;
	@%p10 bra 	$L__BB5_120;
	atom.global.add.u32 	%r73, [%rd1+4], 1280;
	add.s32 	%r74, %r73, %r3;
	st.shared.u32 	[_ZN6thrust24THRUST_300001_SM_1000_NS8cuda_cub4core6detail5shmemE+152], %r74;
$L__BB5_120:
	bar.sync 	0;
	ld.shared.u32 	%r427, [_ZN6thrust24THRUST_300001_SM_1000_NS8cuda_cub4core6detail5shmemE+152];
	add.s32 	%r75, %r427, 1280;
	setp.gt.s32 	%p11, %r75, %r66;
	@%p11 bra 	$L__BB5_139;
$L__BB5_121:
	cvt.s64.s32 	%rd193, %r427;
	add.s64 	%rd194, %rd99, %rd193;
	shl.b64 	%rd195, %rd194, 2;
	add.s64 	%rd196, %rd2, %rd195;
	add.s64 	%rd109, %rd194, %rd3;
	ld.global.f32 	%f100, [%rd196];
	add.s64 	%rd110, %rd109, 256;
	ld.global.f32 	%f101, [%rd196+1024];
	add.s64 	%rd111, %rd109, 512;
	ld.global.f32 	%f102, [%rd196+2048];
	add.s64 	%rd112, %rd109, 768;
	ld.global.f32 	%f103, [%rd196+3072];
	add.s64 	%rd113, %rd109, 1024;
	ld.global.f32 	%f104, [%rd196+4096];
	setp.lt.f32 	%p12, %f230, %f100;
	mov.f32 	%f215, %f230;
	mov.u64 	%rd259, %rd274;
	@%p12 bra 	$L__BB5_124;
	setp.lt.f32 	%p13, %f100, %f230;
	mov.f32 	%f215, %f100;
	mov.u64 	%rd259, %rd109;
	@%p13 bra 	$L__BB5_124;
	setp.lt.s64 	%p14, %rd274, %rd109;
	selp.f32 	%f215, %f230, %f100, %p14;
	min.s64 	%rd259, %rd274, %rd109;
$L__BB5_124:
	setp.lt.f32 	%p15, %f215, %f101;
	mov.f32 	%f216, %f215;
	mov.u64 	%rd260, %rd259;
	@%p15 bra 	$L__BB5_127;
	setp.lt.f32 	%p16, %f101, %f215;
	mov.f32 	%f216, %f101;
	mov.u64 	%rd260, %rd110;
	@%p16 bra 	$L__BB5_127;
	setp.lt.s64 	%p17, %rd259, %rd110;
	selp.f32 	%f216, %f215, %f101, %p17;
	min.s64 	%rd260, %rd259, %rd110;
$L__BB5_127:
	setp.lt.f32 	%p18, %f216, %f102;
	mov.f32 	%f217, %f216;
	mov.u64 	%rd261, %rd260;
	@%p18 bra 	$L__BB5_130;
	setp.lt.f32 	%p19, %f102, %f216;
	mov.f32 	%f217, %f102;
	mov.u64 	%rd261, %rd111;
	@%p19 bra 	$L__BB5_130;
	setp.lt.s64 	%p20, %rd260, %rd111;
	selp.f32 	%f217, %f216, %f102, %p20;
	min.s64 	%rd261, %rd260, %rd111;
$L__BB5_130:
	setp.lt.f32 	%p21, %f217, %f103;
	mov.f32 	%f218, %f217;
	mov.u64 	%rd262, %rd261;
	@%p21 bra 	$L__BB5_133;
	setp.lt.f32 	%p22, %f103, %f217;
	mov.f32 	%f218, %f103;
	mov.u64 	%rd262, %rd112;
	@%p22 bra 	$L__BB5_133;
	setp.lt.s64 	%p23, %rd261, %rd112;
	selp.f32 	%f218, %f217, %f103, %p23;
	min.s64 	%rd262, %rd261, %rd112;
$L__BB5_133:
	setp.lt.f32 	%p24, %f218, %f104;
	mov.f32 	%f230, %f218;
	mov.u64 	%rd274, %rd262;
	@%p24 bra 	$L__BB5_136;
	setp.lt.f32 	%p25, %f104, %f218;
	mov.f32 	%f230, %f104;
	mov.u64 	%rd274, %rd113;
	@%p25 bra 	$L__BB5_136;
	setp.lt.s64 	%p26, %rd262, %rd113;
	selp.f32 	%f230, %f218, %f104, %p26;
	min.s64 	%rd274, %rd262, %rd113;
$L__BB5_136:
	setp.ne.s32 	%p27, %r35, 0;
	bar.sync 	0;
	@%p27 bra 	$L__BB5_138;
	atom.global.add.u32 	%r76, [%rd1+4], 1280;
	add.s32 	%r77, %r76, %r3;
	st.shared.u32 	[_ZN6thrust24THRUST_300001_SM_1000_NS8cuda_cub4core6detail5shmemE+152], %r77;
$L__BB5_138:
	bar.sync 	0;
	ld.shared.u32 	%r427, [_ZN6thrust24THRUST_300001_SM_1000_NS8cuda_cub4core6detail5shmemE+152];
	add.s32 	%r78, %r427, 1280;
	setp.le.s32 	%p28, %r78, %r66;
	@%p28 bra 	$L__BB5_121;
$L__BB5_139:
	setp.le.s32 	%p29, %r66, %r427;
	@%p29 bra 	$L__BB5_162;
	sub.s32 	%r40, %r66, %r427;
	setp.ge.s32 	%p30, %r35, %r40;
	@%p30 bra 	$L__BB5_162;
	not.b32 	%r79, %r35;
	add.s32 	%r80, %r66, %r79;
	sub.s32 	%r41, %r80, %r427;
	and.b32  	%r81, %r41, 768;
	setp.eq.s32 	%p31, %r81, 768;
	mov.u32 	%r431, %r35;
	@%p31 bra 	$L__BB5_147;
	add.s32 	%r429, %r35, %r427;
	shr.u32 	%r82, %r41, 8;
	add.s32 	%r83, %r82, 1;
	and.b32  	%r84, %r83, 3;
	neg.s32 	%r428, %r84;
	mov.u32 	%r431, %r35;
$L__BB5_143:
	.pragma "nounroll";
	mov.u64 	%rd125, %rd274;
	mov.f32 	%f116, %f230;
	cvt.s64.s32 	%rd198, %r429;
	add.s64 	%rd126, %rd3, %rd198;
	mul.wide.s32 	%rd199, %r429, 4;
	add.s64 	%rd200, %rd2, %rd199;
	ld.global.f32 	%f117, [%rd200];
	setp.lt.f32 	%p32, %f116, %f117;
	@%p32 bra 	$L__BB5_146;
	setp.lt.f32 	%p33, %f117, %f116;
	mov.f32 	%f230, %f117;
	mov.u64 	%rd274, %rd126;
	@%p33 bra 	$L__BB5_146;
	setp.lt.s64 	%p34, %rd125, %rd126;
	selp.f32 	%f230, %f116, %f117, %p34;
	min.s64 	%rd274, %rd125, %rd126;
$L__BB5_146:
	add.s32 	%r431, %r431, 256;
	add.s32 	%r429, %r429, 256;
	add.s32 	%r428, %r428, 1;
	setp.ne.s32 	%p35, %r428, 0;
	@%p35 bra 	$L__BB5_143;
$L__BB5_147:
	setp.lt.u32 	%p36, %r41, 768;
	@%p36 bra 	$L__BB5_162;
	add.s32 	%r432, %r431, %r427;
	add.s32 	%r435, %r432, 256;
	add.s32 	%r434, %r432, 512;
	add.s32 	%r433, %r432, 768;
	add.s64 	%rd131, %rd2, 2048;
$L__BB5_149:
	cvt.s64.s32 	%rd201, %r435;
	add.s64 	%rd133, %rd3, %rd201;
	cvt.s64.s32 	%rd202, %r434;
	add.s64 	%rd134, %rd3, %rd202;
	cvt.s64.s32 	%rd203, %r433;
	add.s64 	%rd135, %rd3, %rd203;
	cvt.s64.s32 	%rd204, %r432;
	mul.wide.s32 	%rd205, %r432, 4;
	add.s64 	%rd136, %rd131, %rd205;
	add.s64 	%rd137, %rd3, %rd204;
	ld.global.f32 	%f123, [%rd136+-2048];
	setp.lt.f32 	%p37, %f230, %f123;
	mov.f32 	%f226, %f230;
	mov.u64 	%rd270, %rd274;
	@%p37 bra 	$L__BB5_152;
	setp.lt.f32 	%p38, %f123, %f230;
	mov.f32 	%f226, %f123;
	mov.u64 	%rd270, %rd137;
	@%p38 bra 	$L__BB5_152;
	setp.lt.s64 	%p39, %rd274, %rd137;
	selp.f32 	%f226, %f230, %f123, %p39;
	min.s64 	%rd270, %rd274, %rd137;
$L__BB5_152:
	ld.global.f32 	%f126, [%rd136+-1024];
	setp.lt.f32 	%p40, %f226, %f126;
	mov.f32 	%f227, %f226;
	mov.u64 	%rd271, %rd270;
	@%p40 bra 	$L__BB5_155;
	setp.lt.f32 	%p41, %f126, %f226;
	mov.f32 	%f227, %f126;
	mov.u64 	%rd271, %rd133;
	@%p41 bra 	$L__BB5_155;
	setp.lt.s64 	%p42, %rd270, %rd133;
	selp.f32 	%f227, %f226, %f126, %p42;
	min.s64 	%rd271, %rd270, %rd133;
$L__BB5_155:
	ld.global.f32 	%f129, [%rd136];
	setp.lt.f32 	%p43, %f227, %f129;
	mov.f32 	%f228, %f227;
	mov.u64 	%rd272, %rd271;
	@%p43 bra 	$L__BB5_158;
	setp.lt.f32 	%p44, %f129, %f227;
	mov.f32 	%f228, %f129;
	mov.u64 	%rd272, %rd134;
	@%p44 bra 	$L__BB5_158;
	setp.lt.s64 	%p45, %rd271, %rd134;
	selp.f32 	%f228, %f227, %f129, %p45;
	min.s64 	%rd272, %rd271, %rd134;
$L__BB5_158:
	ld.global.f32 	%f132, [%rd136+1024];
	setp.lt.f32 	%p46, %f228, %f132;
	mov.f32 	%f230, %f228;
	mov.u64 	%rd274, %rd272;
	@%p46 bra 	$L__BB5_161;
	setp.lt.f32 	%p47, %f132, %f228;
	mov.f32 	%f230, %f132;
	mov.u64 	%rd274, %rd135;
	@%p47 bra 	$L__BB5_161;
	setp.lt.s64 	%p48, %rd272, %rd135;
	selp.f32 	%f230, %f228, %f132, %p48;
	min.s64 	%rd274, %rd272, %rd135;
$L__BB5_161:
	add.s32 	%r431, %r431, 1024;
	add.s32 	%r435, %r435, 1024;
	add.s32 	%r434, %r434, 1024;
	add.s32 	%r433, %r433, 1024;
	add.s32 	%r432, %r432, 1024;
	setp.lt.s32 	%p49, %r431, %r40;
	@%p49 bra 	$L__BB5_149;
$L__BB5_162:
	// begin inline asm
	mov.u32 %r85, %laneid;
	// end inline asm
	mov.b32 	%r87, %f230;
	mov.b32 	%r103, 1;
	mov.b32 	%r104, 31;
	mov.b32 	%r105, -1;
	// begin inline asm
	shfl.sync.down.b32 %r86, %r87, %r103, %r104, %r105;
	// end inline asm
	mov.b32 	%f136, %r86;
	// begin inline asm
	shfl.sync.down.b32 %r91, %r92, %r103, %r104, %r105;
	// end inline asm
	mov.b64 	{%r97, %r102}, %rd274;
	// begin inline asm
	shfl.sync.down.b32 %r96, %r97, %r103, %r104, %r105;
	// end inline asm
	// begin inline asm
	shfl.sync.down.b32 %r101, %r102, %r103, %r104, %r105;
	// end inline asm
	mov.b64 	%rd147, {%r96, %r101};
	setp.gt.s32 	%p50, %r85, 30;
	setp.lt.f32 	%p51, %f230, %f136;
	or.pred  	%p52, %p50, %p51;
	mov.f32 	%f231, %f230;
	mov.u64 	%rd275, %rd274;
	@%p52 bra 	$L__BB5_165;
	setp.gt.f32 	%p53, %f230, %f136;
	mov.f32 	%f231, %f136;
	mov.u64 	%rd275, %rd147;
	@%p53 bra 	$L__BB5_165;
	setp.lt.s64 	%p54, %rd274, %rd147;
	selp.f32 	%f231, %f230, %f136, %p54;
	min.s64 	%rd275, %rd274, %rd147;
$L__BB5_165:
	mov.b32 	%r107, %f231;
	mov.b32 	%r123, 2;
	mov.b32 	%r124, 31;
	mov.b32 	%r125, -1;
	// begin inline asm
	shfl.sync.down.b32 %r106, %r107, %r123, %r124, %r125;
	// end inline asm
	mov.b32 	%f139, %r106;
	// begin inline asm
	shfl.sync.down.b32 %r111, %r112, %r123, %r124, %r125;
	// end inline asm
	mov.b64 	{%r117, %r122}, %rd275;
	// begin inline asm
	shfl.sync.down.b32 %r116, %r117, %r123, %r124, %r125;
	// end inline asm
	// begin inline asm
	shfl.sync.down.b32 %r121, %r122, %r123, %r124, %r125;
	// end inline asm
	mov.b64 	%rd150, {%r116, %r121};
	setp.gt.s32 	%p55, %r85, 29;
	setp.lt.f32 	%p56, %f231, %f139;
	or.pred  	%p57, %p55, %p56;
	mov.f32 	%f232, %f231;
	mov.u64 	%rd276, %rd275;
	@%p57 bra 	$L__BB5_168;
	setp.gt.f32 	%p58, %f231, %f139;
	mov.f32 	%f232, %f139;
	mov.u64 	%rd276, %rd150;
	@%p58 bra 	$L__BB5_168;
	setp.lt.s64 	%p59, %rd275, %rd150;
	selp.f32 	%f232, %f231, %f139, %p59;
	min.s64 	%rd276, %rd275, %rd150;
$L__BB5_168:
	mov.b32 	%r127, %f232;
	mov.b32 	%r143, 4;
	mov.b32 	%r144, 31;
	mov.b32 	%r145, -1;
	// begin inline asm
	shfl.sync.down.b32 %r126, %r127, %r143, %r144, %r145;
	// end inline asm
	mov.b32 	%f142, %r126;
	// begin inline asm
	shfl.sync.down.b32 %r131, %r132, %r143, %r144, %r145;
	// end inline asm
	mov.b64 	{%r137, %r142}, %rd276;
	// begin inline asm
	shfl.sync.down.b32 %r136, %r137, %r143, %r144, %r145;
	// end inline asm
	// begin inline asm
	shfl.sync.down.b32 %r141, %r142, %r143, %r144, %r145;
	// end inline asm
	mov.b64 	%rd153, {%r136, %r141};
	setp.gt.s32 	%p60, %r85, 27;
	setp.lt.f32 	%p61, %f232, %f142;
	or.pred  	%p62, %p60, %p61;
	mov.f32 	%f233, %f232;
	mov.u64 	%rd277, %rd276;
	@%p62 bra 	$L__BB5_171;
	setp.gt.f32 	%p63, %f232, %f142;
	mov.f32 	%f233, %f142;
	mov.u64 	%rd277, %rd153;
	@%p63 bra 	$L__BB5_171;
	setp.lt.s64 	%p64, %rd276, %rd153;
	selp.f32 	%f233, %f232, %f142, %p64;
	min.s64 	%rd277, %rd276, %rd153;
$L__BB5_171:
	mov.b32 	%r147, %f233;
	mov.b32 	%r163, 8;
	mov.b32 	%r164, 31;
	mov.b32 	%r165, -1;
	// begin inline asm
	shfl.sync.down.b32 %r146, %r147, %r163, %r164, %r165;
	// end inline asm
	mov.b32 	%f145, %r146;
	// begin inline asm
	shfl.sync.down.b32 %r151, %r152, %r163, %r164, %r165;
	// end inline asm
	mov.b64 	{%r157, %r162}, %rd277;
	// begin inline asm
	shfl.sync.down.b32 %r156, %r157, %r163, %r164, %r165;
	// end inline asm
	// begin inline asm
	shfl.sync.down.b32 %r161, %r162, %r163, %r164, %r165;
	// end inline asm
	mov.b64 	%rd156, {%r156, %r161};
	setp.gt.s32 	%p65, %r85, 23;
	setp.lt.f32 	%p66, %f233, %f145;
	or.pred  	%p67, %p65, %p66;
	mov.f32 	%f234, %f233;
	mov.u64 	%rd278, %rd277;
	@%p67 bra 	$L__BB5_174;
	setp.gt.f32 	%p68, %f233, %f145;
	mov.f32 	%f234, %f145;
	mov.u64 	%rd278, %rd156;
	@%p68 bra 	$L__BB5_174;
	setp.lt.s64 	%p69, %rd277, %rd156;
	selp.f32 	%f234, %f233, %f145, %p69;
	min.s64 	%rd278, %rd277, %rd156;
$L__BB5_174:
	mov.b32 	%r167, %f234;
	mov.b32 	%r183, 16;
	mov.b32 	%r184, 31;
	mov.b32 	%r185, -1;
	// begin inline asm
	shfl.sync.down.b32 %r166, %r167, %r183, %r184, %r185;
	// end inline asm
	mov.b32 	%f148, %r166;
	// begin inline asm
	shfl.sync.down.b32 %r171, %r172, %r183, %r184, %r185;
	// end inline asm
	mov.b64 	{%r177, %r182}, %rd278;
	// begin inline asm
	shfl.sync.down.b32 %r176, %r177, %r183, %r184, %r185;
	// end inline asm
	// begin inline asm
	shfl.sync.down.b32 %r181, %r182, %r183, %r184, %r185;
	// end inline asm
	mov.b64 	%rd159, {%r176, %r181};
	setp.gt.s32 	%p70, %r85, 15;
	setp.lt.f32 	%p71, %f234, %f148;
	or.pred  	%p72, %p70, %p71;
	mov.f32 	%f242, %f234;
	mov.u64 	%rd286, %rd278;
	@%p72 bra 	$L__BB5_177;
	setp.gt.f32 	%p73, %f234, %f148;
	mov.f32 	%f242, %f148;
	mov.u64 	%rd286, %rd159;
	@%p73 bra 	$L__BB5_177;
	setp.lt.s64 	%p74, %rd278, %rd159;
	selp.f32 	%f242, %f234, %f148, %p74;
	min.s64 	%rd286, %rd278, %rd159;
$L__BB5_177:
	setp.ne.s32 	%p75, %r85, 0;
	@%p75 bra 	$L__BB5_179;
	shr.u32 	%r186, %r35, 1;
	and.b32  	%r187, %r186, 496;
	mov.u32 	%r188, _ZN6thrust24THRUST_300001_SM_1000_NS8cuda_cub4core6detail5shmemE;
	add.s32 	%r189, %r188, %r187;
	st.shared.f32 	[%r189+8], %f242;
	st.shared.u64 	[%r189+16], %rd286;
$L__BB5_179:
	bar.sync 	0;
	setp.ne.s32 	%p76, %r35, 0;
	@%p76 bra 	$L__BB5_201;
	ld.shared.f32 	%f151, [_ZN6thrust24THRUST_300001_SM_1000_NS8cuda_cub4core6detail5shmemE+24];
	ld.shared.u64 	%rd162, [_ZN6thrust24THRUST_300001_SM_1000_NS8cuda_cub4core6detail5shmemE+32];
	setp.lt.f32 	%p77, %f242, %f151;
	mov.f32 	%f236, %f242;
	mov.u64 	%rd280, %rd286;
	@%p77 bra 	$L__BB5_183;
	setp.lt.f32 	%p78, %f151, %f242;
	mov.f32 	%f236, %f151;
	mov.u64 	%rd280, %rd162;
	@%p78 bra 	$L__BB5_183;
	setp.lt.s64 	%p79, %rd286, %rd162;
	selp.f32 	%f236, %f242, %f151, %p79;
	min.s64 	%rd280, %rd286, %rd162;
$L__BB5_183:
	ld.shared.f32 	%f154, [_ZN6thrust24THRUST_300001_SM_1000_NS8cuda_cub4core6detail5shmemE+40];
	ld.shared.u64 	%rd165, [_ZN6thrust24THRUST_300001_SM_1000_NS8cuda_cub4core6detail5shmemE+48];
	setp.lt.f32 	%p80, %f236, %f154;
	mov.f32 	%f237, %f236;
	mov.u64 	%rd281, %rd280;
	@%p80 bra 	$L__BB5_186;
	setp.lt.f32 	%p81, %f154, %f236;
	mov.f32 	%f237, %f154;
	mov.u64 	%rd281, %rd165;
	@%p81 bra 	$L__BB5_186;
	setp.lt.s64 	%p82, %rd280, %rd165;
	selp.f32 	%f237, %f236, %f154, %p82;
	min.s64 	%rd281, %rd280, %rd165;
$L__BB5_186:
	ld.shared.f32 	%f157, [_ZN6thrust24THRUST_300001_SM_1000_NS8cuda_cub4core6detail5shmemE+56];
	ld.shared.u64 	%rd168, [_ZN6thrust24THRUST_300001_SM_1000_NS8cuda_cub4core6detail5shmemE+64];
	setp.lt.f32 	%p83, %f237, %f157;
	mov.f32 	%f238, %f237;
	mov.u64 	%rd282, %rd281;
	@%p83 bra 	$L__BB5_189;
	setp.lt.f32 	%p84, %f157, %f237;
	mov.f32 	%f238, %f157;
	mov.u64 	%rd282, %rd168;
	@%p84 bra 	$L__BB5_189;
	setp.lt.s64 	%p85, %rd281, %rd168;
	selp.f32 	%f238, %f237, %f157, %p85;
	min.s64 	%rd282, %rd281, %rd168;
$L__BB5_189:
	ld.shared.f32 	%f160, [_ZN6thrust24THRUST_300001_SM_1000_NS8cuda_cub4core6detail5shmemE+72];
	ld.shared.u64 	%rd171, [_ZN6thrust24THRUST_300001_SM_1000_NS8cuda_cub4core6detail5shmemE+80];
	setp.lt.f32 	%p86, %f238, %f160;
	mov.f32 	%f239, %f238;
	mov.u64 	%rd283, %rd282;
	@%p86 bra 	$L__BB5_192;
	setp.lt.f32 	%p87, %f160, %f238;
	mov.f32 	%f239, %f160;
	mov.u64 	%rd283, %rd171;
	@%p87 bra 	$L__BB5_192;
	setp.lt.s64 	%p88, %rd282, %rd171;
	selp.f32 	%f239, %f238, %f160, %p88;
	min.s64 	%rd283, %rd282, %rd171;
$L__BB5_192:
	ld.shared.f32 	%f163, [_ZN6thrust24THRUST_300001_SM_1000_NS8cuda_cub4core6detail5shmemE+88];
	ld.shared.u64 	%rd174, [_ZN6thrust24THRUST_300001_SM_1000_NS8cuda_cub4core6detail5shmemE+96];
	setp.lt.f32 	%p89, %f239, %f163;
	mov.f32 	%f240, %f239;
	mov.u64 	%rd284, %rd283;
	@%p89 bra 	$L__BB5_195;
	setp.lt.f32 	%p90, %f163, %f239;
	mov.f32 	%f240, %f163;
	mov.u64 	%rd284, %rd174;
	@%p90 bra 	$L__BB5_195;
	setp.lt.s64 	%p91, %rd283, %rd174;
	selp.f32 	%f240, %f239, %f163, %p91;
	min.s64 	%rd284, %rd283, %rd174;
$L__BB5_195:
	ld.shared.f32 	%f166, [_ZN6thrust24THRUST_300001_SM_1000_NS8cuda_cub4core6detail5shmemE+104];
	ld.shared.u64 	%rd177, [_ZN6thrust24THRUST_300001_SM_1000_NS8cuda_cub4core6detail5shmemE+112];
	setp.lt.f32 	%p92, %f240, %f166;
	mov.f32 	%f241, %f240;
	mov.u64 	%rd285, %rd284;
	@%p92 bra 	$L__BB5_198;
	setp.lt.f32 	%p93, %f166, %f240;
	mov.f32 	%f241, %f166;
	mov.u64 	%rd285, %rd177;
	@%p93 bra 	$L__BB5_198;
	setp.lt.s64 	%p94, %rd284, %rd177;
	selp.f32 	%f241, %f240, %f166, %p94;
	min.s64 	%rd285, %rd284, %rd177;
$L__BB5_198:
	ld.shared.f32 	%f169, [_ZN6thrust24THRUST_300001_SM_1000_NS8cuda_cub4core6detail5shmemE+120];
	ld.shared.u64 	%rd180, [_ZN6thrust24THRUST_300001_SM_1000_NS8cuda_cub4core6detail5shmemE+128];
	setp.lt.f32 	%p95, %f241, %f169;
	mov.f32 	%f242, %f241;
	mov.u64 	%rd286, %rd285;
	@%p95 bra 	$L__BB5_201;
	setp.lt.f32 	%p96, %f169, %f241;
	mov.f32 	%f242, %f169;
	mov.u64 	%rd286, %rd180;
	@%p96 bra 	$L__BB5_201;
	setp.lt.s64 	%p97, %rd285, %rd180;
	selp.f32 	%f242, %f241, %f169, %p97;
	min.s64 	%rd286, %rd285, %rd180;
$L__BB5_201:
	mov.u32 	%r415, %tid.x;
	setp.ne.s32 	%p224, %r415, 0;
	@%p224 bra 	$L__BB5_203;
	ld.param.u64 	%rd222, [_ZN6thrust24THRUST_300001_SM_1000_NS8cuda_cub4core6detail13_kernel_agentINS1_8__reduce11ReduceAgentINS0_12zip_iteratorIN4cuda3std3__45tupleIJNS0_10device_ptrIfEENS0_17counting_iteratorIlNS0_11use_defaultESF_SF_EEEEEEEPNSB_IJflEEESJ_iNS1_9__extrema9arg_min_fIflNSA_4lessIfEEEEEEJSI_SK_iN3cub18CUB_300001_SM_100013GridEvenShareIiEENSS_9GridQueueIjEESP_EEEvDpT0__param_1];
	cvta.to.global.u64 	%rd219, %rd222;
	mul.wide.u32 	%rd220, %r1, 16;
	add.s64 	%rd221, %rd219, %rd220;
	st.global.f32 	[%rd221], %f242;
	st.global.u64 	[%rd221+8], %rd286;
$L__BB5_203:
	ret;

}
	// .globl	_ZN6thrust24THRUST_300001_SM_1000_NS8cuda_cub4core6detail13_kernel_agentINS1_8__reduce10DrainAgentIiEEJN3cub18CUB_300001_SM_10009GridQueueIjEEiEEEvDpT0_
.visible .entry _ZN6thrust24THRUST_300001_SM_1000_NS8cuda_cub4core6detail13_kernel_agentINS1_8__reduce10DrainAgentIiEEJN3cub18CUB_300001_SM_10009GridQueueIjEEiEEEvDpT0_(
	.param .align 8 .b8 _ZN6thrust24THRUST_300001_SM_1000_NS8cuda_cub4core6detail13_kernel_agentINS1_8__reduce10DrainAgentIiEEJN3cub18CUB_300001_SM_10009GridQueueIjEEiEEEvDpT0__param_0[8],
	.param .u32 _ZN6thrust24THRUST_300001_SM_1000_NS8cuda_cub4core6detail13_kernel_agentINS1_8__reduce10DrainAgentIiEEJN3cub18CUB_300001_SM_10009GridQueueIjEEiEEEvDpT0__param_1
)
.maxntid 1
{
	.reg .b32 	%r<3>;
	.reg .b64 	%rd<3>;

	ld.param.u64 	%rd1, [_ZN6thrust24THRUST_300001_SM_1000_NS8cuda_cub4core6detail13_kernel_agentINS1_8__reduce10DrainAgentIiEEJN3cub18CUB_300001_SM_10009GridQueueIjEEiEEEvDpT0__param_0];
	ld.param.u32 	%r1, [_ZN6thrust24THRUST_300001_SM_1000_NS8cuda_cub4core6detail13_kernel_agentINS1_8__reduce10DrainAgentIiEEJN3cub18CUB_300001_SM_10009GridQueueIjEEiEEEvDpT0__param_1];
	cvta.to.global.u64 	%rd2, %rd1;
	st.global.u32 	[%rd2], %r1;
	mov.b32 	%r2, 0;
	st.global.u32 	[%rd2+4], %r2;
	ret;

}
	// .globl	_ZN6thrust24THRUST_300001_SM_1000_NS8cuda_cub4core6detail13_kernel_agentINS1_8__reduce11ReduceAgentIPN4cuda3std3__45tupleIJflEEESC_SB_iNS1_9__extrema9arg_min_fIflNS9_4lessIfEEEEEEJSC_SC_iSH_EEEvDpT0_
.visible .entry _ZN6thrust24THRUST_300001_SM_1000_NS8cuda_cub4core6detail13_kernel_agentINS1_8__reduce11ReduceAgentIPN4cuda3std3__45tupleIJflEEESC_SB_iNS1_9__extrema9arg_min_fIflNS9_4lessIfEEEEEEJSC_SC_iSH_EEEvDpT0_(
	.param .u64 .ptr .align 1 _ZN6thrust24THRUST_300001_SM_1000_NS8cuda_cub4core6detail13_kernel_agentINS1_8__reduce11ReduceAgentIPN4cuda3std3__45tupleIJflEEESC_SB_iNS1_9__extrema9arg_min_fIflNS9_4lessIfEEEEEEJSC_SC_iSH_EEEvDpT0__param_0,
	.param .u64 .ptr .align 1 _ZN6thrust24THRUST_300001_SM_1000_NS8cuda_cub4core6detail13_kernel_agentINS1_8__reduce11ReduceAgentIPN4cuda3std3__45tupleIJflEEESC_SB_iNS1_9__extrema9arg_min_fIflNS9_4lessIfEEEEEEJSC_SC_iSH_EEEvDpT0__param_1,
	.param .u32 _ZN6thrust24THRUST_300001_SM_1000_NS8cuda_cub4core6detail13_kernel_agentINS1_8__reduce11ReduceAgentIPN4cuda3std3__45tupleIJflEEESC_SB_iNS1_9__extrema9arg_min_fIflNS9_4lessIfEEEEEEJSC_SC_iSH_EEEvDpT0__param_2,
	.param .align 1 .b8 _ZN6thrust24THRUST_300001_SM_1000_NS8cuda_cub4core6detail13_kernel_agentINS1_8__reduce11ReduceAgentIPN4cuda3std3__45tupleIJflEEESC_SB_iNS1_9__extrema9arg_min_fIflNS9_4lessIfEEEEEEJSC_SC_iSH_EEEvDpT0__param_3[1]
)
.maxntid 256
{
	.reg .pred 	%p<228>;
	.reg .b32 	%r<432>;
	.reg .b32 	%f<248>;
	.reg .b64 	%rd<356>;

	ld.param.u64 	%rd186, [_ZN6thrust24THRUST_300001_SM_1000_NS8cuda_cub4core6detail13_kernel_agentINS1_8__reduce11ReduceAgentIPN4cuda3std3__45tupleIJflEEESC_SB_iNS1_9__extrema9arg_min_fIflNS9_4lessIfEEEEEEJSC_SC_iSH_EEEvDpT0__param_0];
	ld.param.u64 	%rd187, [_ZN6thrust24THRUST_300001_SM_1000_NS8cuda_cub4core6detail13_kernel_agentINS1_8__reduce11ReduceAgentIPN4cuda3std3__45tupleIJflEEESC_SB_iNS1_9__extrema9arg_min_fIflNS9_4lessIfEEEEEEJSC_SC_iSH_EEEvDpT0__param_1];
	ld.param.u32 	%r37, [_ZN6thrust24THRUST_300001_SM_1000_NS8cuda_cub4core6detail13_kernel_agentINS1_8__reduce11ReduceAgentIPN4cuda3std3__45tupleIJflEEESC_SB_iNS1_9__extrema9arg_min_fIflNS9_4lessIfEEEEEEJSC_SC_iSH_EEEvDpT0__param_2];
	setp.eq.s32 	%p1, %r37, 0;
	@%p1 bra 	$L__BB7_205;
	setp.gt.s32 	%p2, %r37, 1279;
	@%p2 bra 	$L__BB7_111;
	mov.u32 	%r1, %tid.x;
	setp.ge.s32 	%p101, %r1, %r37;
	mov.f32 	%f191, 0f00000000;
	mov.b64 	%rd298, 0;
	mov.u32 	%r422, %r1;
	@%p101 bra 	$L__BB7_4;
	mul.wide.u32 	%rd263, %r1, 16;
	add.s64 	%rd260, %rd186, %rd263;
	// begin inline asm
	ld.global.nc.u64 %rd259, [%rd260];
	// end inline asm
	mov.b64 	{%r183, %r184}, %rd259;
	mov.b32 	%f191, %r183;
	add.s64 	%rd262, %rd260, 8;
	// begin inline asm
	ld.global.nc.u64 %rd298, [%rd262];
	// end inline asm
	add.s32 	%r422, %r1, 256;
$L__BB7_4:
	setp.ge.s32 	%p102, %r422, %r37;
	@%p102 bra 	$L__BB7_25;
	not.b32 	%r185, %r422;
	add.s32 	%r4, %r37, %r185;
	and.b32  	%r186, %r4, 768;
	setp.eq.s32 	%p103, %r186, 768;
	@%p103 bra 	$L__BB7_11;
	mul.wide.u32 	%rd265, %r422, 16;
	add.s64 	%rd289, %rd186, %rd265;
	shr.u32 	%r187, %r4, 8;
	add.s32 	%r188, %r187, 1;
	and.b32  	%r189, %r188, 3;
	neg.s32 	%r420, %r189;
$L__BB7_7:
	.pragma "nounroll";
	mov.u64 	%rd5, %rd298;
	mov.f32 	%f3, %f191;
	// begin inline asm
	ld.global.nc.u64 %rd266, [%rd289];
	// end inline asm
	mov.b64 	{%r190, %r191}, %rd266;
	mov.b32 	%f4, %r190;
	add.s64 	%rd269, %rd289, 8;
	// begin inline asm
	ld.global.nc.u64 %rd268, [%rd269];
	// end inline asm
	setp.lt.f32 	%p104, %f3, %f4;
	@%p104 bra 	$L__BB7_10;
	setp.lt.f32 	%p105, %f4, %f3;
	mov.u64 	%rd298, %rd268;
	mov.f32 	%f191, %f4;
	@%p105 bra 	$L__BB7_10;
	setp.lt.s64 	%p106, %rd5, %rd268;
	min.s64 	%rd298, %rd5, %rd268;
	selp.f32 	%f191, %f3, %f4, %p106;
$L__BB7_10:
	add.s32 	%r422, %r422, 256;
	add.s64 	%rd289, %rd289, 4096;
	add.s32 	%r420, %r420, 1;
	setp.ne.s32 	%p107, %r420, 0;
	@%p107 bra 	$L__BB7_7;
$L__BB7_11:
	setp.lt.u32 	%p108, %r4, 768;
	@%p108 bra 	$L__BB7_25;
$L__BB7_12:
	mul.wide.s32 	%rd274, %r422, 16;
	add.s64 	%rd271, %rd186, %rd274;
	// begin inline asm
	ld.global.nc.u64 %rd270, [%rd271];
	// end inline asm
	mov.b64 	{%r192, %r193}, %rd270;
	mov.b32 	%f10, %r192;
	add.s64 	%rd273, %rd271, 8;
	// begin inline asm
	ld.global.nc.u64 %rd272, [%rd273];
	// end inline asm
	setp.lt.f32 	%p109, %f191, %f10;
	mov.u64 	%rd295, %rd298;
	mov.f32 	%f188, %f191;
	@%p109 bra 	$L__BB7_15;
	setp.lt.f32 	%p110, %f10, %f191;
	mov.u64 	%rd295, %rd272;
	mov.f32 	%f188, %f10;
	@%p110 bra 	$L__BB7_15;
	setp.lt.s64 	%p111, %rd298, %rd272;
	min.s64 	%rd295, %rd298, %rd272;
	selp.f32 	%f188, %f191, %f10, %p111;
$L__BB7_15:
	add.s64 	%rd276, %rd271, 4096;
	// begin inline asm
	ld.global.nc.u64 %rd275, [%rd276];
	// end inline asm
	mov.b64 	{%r194, %r195}, %rd275;
	mov.b32 	%f13, %r194;
	add.s64 	%rd278, %rd271, 4104;
	// begin inline asm
	ld.global.nc.u64 %rd277, [%rd278];
	// end inline asm
	setp.lt.f32 	%p112, %f188, %f13;
	mov.u64 	%rd296, %rd295;
	mov.f32 	%f189, %f188;
	@%p112 bra 	$L__BB7_18;
	setp.lt.f32 	%p113, %f13, %f188;
	mov.u64 	%rd296, %rd277;
	mov.f32 	%f189, %f13;
	@%p113 bra 	$L__BB7_18;
	setp.lt.s64 	%p114, %rd295, %rd277;
	min.s64 	%rd296, %rd295, %rd277;
	selp.f32 	%f189, %f188, %f13, %p114;
$L__BB7_18:
	add.s64 	%rd280, %rd271, 8192;
	// begin inline asm
	ld.global.nc.u64 %rd279, [%rd280];
	// end inline asm
	mov.b64 	{%r196, %r197}, %rd279;
	mov.b32 	%f16, %r196;
	add.s64 	%rd282, %rd271, 8200;
	// begin inline asm
	ld.global.nc.u64 %rd281, [%rd282];
	// end inline asm
	setp.lt.f32 	%p115, %f189, %f16;
	mov.u64 	%rd297, %rd296;
	mov.f32 	%f190, %f189;
	@%p115 bra 	$L__BB7_21;
	setp.lt.f32 	%p116, %f16, %f189;
	mov.u64 	%rd297, %rd281;
	mov.f32 	%f190, %f16;
	@%p116 bra 	$L__BB7_21;
	setp.lt.s64 	%p117, %rd296, %rd281;
	min.s64 	%rd297, %rd296, %rd281;
	selp.f32 	%f190, %f189, %f16, %p117;
$L__BB7_21:
	add.s64 	%rd284, %rd271, 12288;
	// begin inline asm
	ld.global.nc.u64 %rd283, [%rd284];
	// end inline asm
	mov.b64 	{%r198, %r199}, %rd283;
	mov.b32 	%f19, %r198;
	add.s64 	%rd286, %rd271, 12296;
	// begin inline asm
	ld.global.nc.u64 %rd285, [%rd286];
	// end inline asm
	setp.lt.f32 	%p118, %f190, %f19;
	mov.u64 	%rd298, %rd297;
	mov.f32 	%f191, %f190;
	@%p118 bra 	$L__BB7_24;
	setp.lt.f32 	%p119, %f19, %f190;
	mov.u64 	%rd298, %rd285;
	mov.f32 	%f191, %f19;
	@%p119 bra 	$L__BB7_24;
	setp.lt.s64 	%p120, %rd297, %rd285;
	min.s64 	%rd298, %rd297, %rd285;
	selp.f32 	%f191, %f190, %f19, %p120;
$L__BB7_24:
	add.s32 	%r422, %r422, 1024;
	setp.lt.s32 	%p121, %r422, %r37;
	@%p121 bra 	$L__BB7_12;
$L__BB7_25:
	setp.lt.s32 	%p122, %r37, 256;
	@%p122 bra 	$L__BB7_65;
	// begin inline asm
	mov.u32 %r313, %laneid;
	// end inline asm
	mov.b32 	%r315, %f191;
	mov.b32 	%r331, 1;
	mov.b32 	%r332, 31;
	mov.b32 	%r333, -1;
	// begin inline asm
	shfl.sync.down.b32 %r314, %r315, %r331, %r332, %r333;
	// end inline asm
	mov.b32 	%f23, %r314;
	// begin inline asm
	shfl.sync.down.b32 %r319, %r320, %r331, %r332, %r333;
	// end inline asm
	mov.b64 	{%r325, %r330}, %rd298;
	// begin inline asm
	shfl.sync.down.b32 %r324, %r325, %r331, %r332, %r333;
	// end inline asm
	// begin inline asm
	shfl.sync.down.b32 %r329, %r330, %r331, %r332, %r333;
	// end inline asm
	mov.b64 	%rd27, {%r324, %r329};
	setp.gt.s32 	%p179, %r313, 30;
	setp.lt.f32 	%p180, %f191, %f23;
	or.pred  	%p181, %p179, %p180;
	mov.u64 	%rd300, %rd298;
	mov.f32 	%f193, %f191;
	@%p181 bra 	$L__BB7_29;
	setp.gt.f32 	%p182, %f191, %f23;
	mov.u64 	%rd300, %rd27;
	mov.f32 	%f193, %f23;
	@%p182 bra 	$L__BB7_29;
	setp.lt.s64 	%p183, %rd298, %rd27;
	min.s64 	%rd300, %rd298, %rd27;
	selp.f32 	%f193, %f191, %f23, %p183;
$L__BB7_29:
	mov.b32 	%r335, %f193;
	mov.b32 	%r351, 2;
	mov.b32 	%r352, 31;
	mov.b32 	%r353, -1;
	// begin inline asm
	shfl.sync.down.b32 %r334, %r335, %r351, %r352, %r353;
	// end inline asm
	mov.b32 	%f26, %r334;
	// begin inline asm
	shfl.sync.down.b32 %r339, %r340, %r351, %r352, %r353;
	// end inline asm
	mov.b64 	{%r345, %r350}, %rd300;
	// begin inline asm
	shfl.sync.down.b32 %r344, %r345, %r351, %r352, %r353;
	// end inline asm
	// begin inline asm
	shfl.sync.down.b32 %r349, %r350, %r351, %r352, %r353;
	// end inline asm
	mov.b64 	%rd30, {%r344, %r349};
	setp.gt.s32 	%p184, %r313, 29;
	setp.lt.f32 	%p185, %f193, %f26;
	or.pred  	%p186, %p184, %p185;
	mov.u64 	%rd301, %rd300;
	mov.f32 	%f194, %f193;
	@%p186 bra 	$L__BB7_32;
	setp.gt.f32 	%p187, %f193, %f26;
	mov.u64 	%rd301, %rd30;
	mov.f32 	%f194, %f26;
	@%p187 bra 	$L__BB7_32;
	setp.lt.s64 	%p188, %rd300, %rd30;
	min.s64 	%rd301, %rd300, %rd30;
	selp.f32 	%f194, %f193, %f26, %p188;
$L__BB7_32:
	mov.b32 	%r355, %f194;
	mov.b32 	%r371, 4;
	mov.b32 	%r372, 31;
	mov.b32 	%r373, -1;
	// begin inline asm
	shfl.sync.down.b32 %r354, %r355, %r371, %r372, %r373;
	// end inline asm
	mov.b32 	%f29, %r354;
	// begin inline asm
	shfl.sync.down.b32 %r359, %r360, %r371, %r372, %r373;
	// end inline asm
	mov.b64 	{%r365, %r370}, %rd301;
	// begin inline asm
	shfl.sync.down.b32 %r364, %r365, %r371, %r372, %r373;
	// end inline asm
	// begin inline asm
	shfl.sync.down.b32 %r369, %r370, %r371, %r372, %r373;
	// end inline asm
	mov.b64 	%rd33, {%r364, %r369};
	setp.gt.s32 	%p189, %r313, 27;
	setp.lt.f32 	%p190, %f194, %f29;
	or.pred  	%p191, %p189, %p190;
	mov.u64 	%rd302, %rd301;
	mov.f32 	%f195, %f194;
	@%p191 bra 	$L__BB7_35;
	setp.gt.f32 	%p192, %f194, %f29;
	mov.u64 	%rd302, %rd33;
	mov.f32 	%f195, %f29;
	@%p192 bra 	$L__BB7_35;
	setp.lt.s64 	%p193, %rd301, %rd33;
	min.s64 	%rd302, %rd301, %rd33;
	selp.f32 	%f195, %f194, %f29, %p193;
$L__BB7_35:
	mov.b32 	%r375, %f195;
	mov.b32 	%r391, 8;
	mov.b32 	%r392, 31;
	mov.b32 	%r393, -1;
	// begin inline asm
	shfl.sync.down.b32 %r374, %r375, %r391, %r392, %r393;
	// end inline asm
	mov.b32 	%f32, %r374;
	// begin inline asm
	shfl.sync.down.b32 %r379, %r380, %r391, %r392, %r393;
	// end inline asm
	mov.b64 	{%r385, %r390}, %rd302;
	// begin inline asm
	shfl.sync.down.b32 %r384, %r385, %r391, %r392, %r393;
	// end inline asm
	// begin inline asm
	shfl.sync.down.b32 %r389, %r390, %r391, %r392, %r393;
	// end inline asm
	mov.b64 	%rd36, {%r384, %r389};
	setp.gt.s32 	%p194, %r313, 23;
	setp.lt.f32 	%p195, %f195, %f32;
	or.pred  	%p196, %p194, %p195;
	mov.u64 	%rd303, %rd302;
	mov.f32 	%f196, %f195;
	@%p196 bra 	$L__BB7_38;
	setp.gt.f32 	%p197, %f195, %f32;
	mov.u64 	%rd303, %rd36;
	mov.f32 	%f196, %f32;
	@%p197 bra 	$L__BB7_38;
	setp.lt.s64 	%p198, %rd302, %rd36;
	min.s64 	%rd303, %rd302, %rd36;
	selp.f32 	%f196, %f195, %f32, %p198;
$L__BB7_38:
	mov.b32 	%r395, %f196;
	mov.b32 	%r411, 16;
	mov.b32 	%r412, 31;
	mov.b32 	%r413, -1;
	// begin inline asm
	shfl.sync.down.b32 %r394, %r395, %r411, %r412, %r413;
	// end inline asm
	mov.b32 	%f35, %r394;
	// begin inline asm
	shfl.sync.down.b32 %r399, %r400, %r411, %r412, %r413;
	// end inline asm
	mov.b64 	{%r405, %r410}, %rd303;
	// begin inline asm
	shfl.sync.down.b32 %r404, %r405, %r411, %r412, %r413;
	// end inline asm
	// begin inline asm
	shfl.sync.down.b32 %r409, %r410, %r411, %r412, %r413;
	// end inline asm
	mov.b64 	%rd39, {%r404, %r409};
	setp.gt.s32 	%p199, %r313, 15;
	setp.lt.f32 	%p200, %f196, %f35;
	or.pred  	%p201, %p199, %p200;
	mov.u64 	%rd355, %rd303;
	mov.f32 	%f247, %f196;
	@%p201 bra 	$L__BB7_41;
	setp.gt.f32 	%p202, %f196, %f35;
	mov.u64 	%rd355, %rd39;
	mov.f32 	%f247, %f35;
	@%p202 bra 	$L__BB7_41;
	setp.lt.s64 	%p203, %rd303, %rd39;
	min.s64 	%rd355, %rd303, %rd39;
	selp.f32 	%f247, %f196, %f35, %p203;
$L__BB7_41:
	setp.ne.s32 	%p204, %r313, 0;
	@%p204 bra 	$L__BB7_43;
	shr.u32 	%r414, %r1, 1;
	and.b32  	%r415, %r414, 496;
	mov.u32 	%r416, _ZN6thrust24THRUST_300001_SM_1000_NS8cuda_cub4core6detail5shmemE;
	add.s32 	%r417, %r416, %r415;
	st.shared.f32 	[%r417+8], %f247;
	st.shared.u64 	[%r417+16], %rd355;
$L__BB7_43:
	bar.sync 	0;
	setp.ne.s32 	%p205, %r1, 0;
	@%p205 bra 	$L__BB7_203;
	ld.shared.f32 	%f38, [_ZN6thrust24THRUST_300001_SM_1000_NS8cuda_cub4core6detail5shmemE+24];
	ld.shared.u64 	%rd42, [_ZN6thrust24THRUST_300001_SM_1000_NS8cuda_cub4core6detail5shmemE+32];
	setp.lt.f32 	%p206, %f247, %f38;
	mov.u64 	%rd305, %rd355;
	mov.f32 	%f198, %f247;
	@%p206 bra 	$L__BB7_47;
	setp.lt.f32 	%p207, %f38, %f247;
	mov.u64 	%rd305, %rd42;
	mov.f32 	%f198, %f38;
	@%p207 bra 	$L__BB7_47;
	setp.lt.s64 	%p208, %rd355, %rd42;
	min.s64 	%rd305, %rd355, %rd42;
	selp.f32 	%f198, %f247, %f38, %p208;
$L__BB7_47:
	ld.shared.f32 	%f41, [_ZN6thrust24THRUST_300001_SM_1000_NS8cuda_cub4core6detail5shmemE+40];
	ld.shared.u64 	%rd45, [_ZN6thrust24THRUST_300001_SM_1000_NS8cuda_cub4core6detail5shmemE+48];
	setp.lt.f32 	%p209, %f198, %f41;
	mov.u64 	%rd306, %rd305;
	mov.f32 	%f199, %f198;
	@%p209 bra 	$L__BB7_50;
	setp.lt.f32 	%p210, %f41, %f198;
	mov.u64 	%rd306, %rd45;
	mov.f32 	%f199, %f41;
	@%p210 bra 	$L__BB7_50;
	setp.lt.s64 	%p211, %rd305, %rd45;
	min.s64 	%rd306, %rd305, %rd45;
	selp.f32 	%f199, %f198, %f41, %p211;
$L__BB7_50:
	ld.shared.f32 	%f44, [_ZN6thrust24THRUST_300001_SM_1000_NS8cuda_cub4core6detail5shmemE+56];
	ld.shared.u64 	%rd48, [_ZN6thrust24THRUST_300001_SM_1000_NS8cuda_cub4core6detail5shmemE+64];
	setp.lt.f32 	%p212, %f199, %f44;
	mov.u64 	%rd307, %rd306;
	mov.f32 	%f200, %f199;
	@%p212 bra 	$L__BB7_53;
	setp.lt.f32 	%p213, %f44, %f199;
	mov.u64 	%rd307, %rd48;
	mov.f32 	%f200, %f44;
	@%p213 bra 	$L__BB7_53;
	setp.lt.s64 	%p214, %rd306, %rd48;
	min.s64 	%rd307, %rd306, %rd48;
	selp.f32 	%f200, %f199, %f44, %p214;
$L__BB7_53:
	ld.shared.f32 	%f47, [_ZN6thrust24THRUST_300001_SM_1000_NS8cuda_cub4core6detail5shmemE+72];
	ld.shared.u64 	%rd51, [_ZN6thrust24THRUST_300001_SM_1000_NS8cuda_cub4core6detail5shmemE+80];
	setp.lt.f32 	%p215, %f200, %f47;
	mov.u64 	%rd308, %rd307;
	mov.f32 	%f201, %f200;
	@%p215 bra 	$L__BB7_56;
	setp.lt.f32 	%p216, %f47, %f200;
	mov.u64 	%rd308, %rd51;
	mov.f32 	%f201, %f47;
	@%p216 bra 	$L__BB7_56;
	setp.lt.s64 	%p217, %rd307, %rd51;
	min.s64 	%rd308, %rd307, %rd51;
	selp.f32 	%f201, %f200, %f47, %p217;
$L__BB7_56:
	ld.shared.f32 	%f50, [_ZN6thrust24THRUST_300001_SM_1000_NS8cuda_cub4core6detail5shmemE+88];
	ld.shared.u64 	%rd54, [_ZN6thrust24THRUST_300001_SM_1000_NS8cuda_cub4core6detail5shmemE+96];
	setp.lt.f32 	%p218, %f201, %f50;
	mov.u64 	%rd309, %rd308;
	mov.f32 	%f202, %f201;
	@%p218 bra 	$L__BB7_59;
	setp.lt.f32 	%p219, %f50, %f201;
	mov.u64 	%rd309, %rd54;
	mov.f32 	%f202, %f50;
	@%p219 bra 	$L__BB7_59;
	setp.lt.s64 	%p220, %rd308, %rd54;
	min.s64 	%rd309, %rd308, %rd54;
	selp.f32 	%f202, %f201, %f50, %p220;
$L__BB7_59:
	ld.shared.f32 	%f53, [_ZN6thrust24THRUST_300001_SM_1000_NS8cuda_cub4core6detail5shmemE+104];
	ld.shared.u64 	%rd57, [_ZN6thrust24THRUST_300001_SM_1000_NS8cuda_cub4core6detail5shmemE+112];
	setp.lt.f32 	%p221, %f202, %f53;
	mov.u64 	%rd310, %rd309;
	mov.f32 	%f203, %f202;
	@%p221 bra 	$L__BB7_62;
	setp.lt.f32 	%p222, %f53, %f202;
	mov.u64 	%rd310, %rd57;
	mov.f32 	%f203, %f53;
	@%p222 bra 	$L__BB7_62;
	setp.lt.s64 	%p223, %rd309, %rd57;
	min.s64 	%rd310, %rd309, %rd57;
	selp.f32 	%f203, %f202, %f53, %p223;
$L__BB7_62:
	ld.shared.f32 	%f56, [_ZN6thrust24THRUST_300001_SM_1000_NS8cuda_cub4core6detail5shmemE+120];
	ld.shared.u64 	%rd60, [_ZN6thrust24THRUST_300001_SM_1000_NS8cuda_cub4core6detail5shmemE+128];
	setp.lt.f32 	%p224, %f203, %f56;
	mov.f32 	%f247, %f203;
	mov.u64 	%rd355, %rd310;
	@%p224 bra 	$L__BB7_203;
	setp.lt.f32 	%p225, %f56, %f203;
	mov.f32 	%f247, %f56;
	mov.u64 	%rd355, %rd60;
	@%p225 bra 	$L__BB7_203;
	setp.lt.s64 	%p226, %rd310, %rd60;
	min.s64 	%rd355, %rd310, %rd60;
	selp.f32 	%f247, %f203, %f56, %p226;
	bra.uni 	$L__BB7_203;
$L__BB7_65:
	// begin inline asm
	mov.u32 %r200, %laneid;
	// end inline asm
	and.b32  	%r221, %r1, 992;
	add.s32 	%r222, %r221, 32;
	setp.gt.s32 	%p123, %r222, %r37;
	not.b32 	%r223, %r221;
	add.s32 	%r224, %r37, %r223;
	selp.b32 	%r219, %r224, 31, %p123;
	mov.b32 	%r202, %f191;
	mov.b32 	%r218, 1;
	mov.b32 	%r220, -1;
	// begin inline asm
	shfl.sync.down.b32 %r201, %r202, %r218, %r219, %r220;
	// end inline asm
	mov.b32 	%f58, %r201;
	// begin inline asm
	shfl.sync.down.b32 %r206, %r207, %r218, %r219, %r220;
	// end inline asm
	mov.b64 	{%r212, %r217}, %rd298;
	// begin inline asm
	shfl.sync.down.b32 %r211, %r212, %r218, %r219, %r220;
	// end inline asm
	// begin inline asm
	shfl.sync.down.b32 %r216, %r217, %r218, %r219, %r220;
	// end inline asm
	mov.b64 	%rd62, {%r211, %r216};
	setp.ge.s32 	%p124, %r200, %r219;
	setp.lt.f32 	%p125, %f191, %f58;
	or.pred  	%p126, %p124, %p125;
	mov.u64 	%rd311, %rd298;
	mov.f32 	%f204, %f191;
	@%p126 bra 	$L__BB7_68;
	setp.gt.f32 	%p127, %f191, %f58;
	mov.u64 	%rd311, %rd62;
	mov.f32 	%f204, %f58;
	@%p127 bra 	$L__BB7_68;
	setp.lt.s64 	%p128, %rd298, %rd62;
	min.s64 	%rd311, %rd298, %rd62;
	selp.f32 	%f204, %f191, %f58, %p128;
$L__BB7_68:
	mov.b32 	%r226, %f204;
	mov.b32 	%r242, 2;
	mov.b32 	%r244, -1;
	// begin inline asm
	shfl.sync.down.b32 %r225, %r226, %r242, %r219, %r244;
	// end inline asm
	mov.b32 	%f61, %r225;
	// begin inline asm
	shfl.sync.down.b32 %r230, %r231, %r242, %r219, %r244;
	// end inline asm
	mov.b64 	{%r236, %r241}, %rd311;
	// begin inline asm
	shfl.sync.down.b32 %r235, %r236, %r242, %r219, %r244;
	// end inline asm
	// begin inline asm
	shfl.sync.down.b32 %r240, %r241, %r242, %r219, %r244;
	// end inline asm
	mov.b64 	%rd65, {%r235, %r240};
	add.s32 	%r245, %r200, 2;
	setp.gt.s32 	%p129, %r245, %r219;
	setp.lt.f32 	%p130, %f204, %f61;
	or.pred  	%p131, %p129, %p130;
	mov.u64 	%rd312, %rd311;
	mov.f32 	%f205, %f204;
	@%p131 bra 	$L__BB7_71;
	setp.gt.f32 	%p132, %f204, %f61;
	mov.u64 	%rd312, %rd65;
	mov.f32 	%f205, %f61;
	@%p132 bra 	$L__BB7_71;
	setp.lt.s64 	%p133, %rd311, %rd65;
	min.s64 	%rd312, %rd311, %rd65;
	selp.f32 	%f205, %f204, %f61, %p133;
$L__BB7_71:
	mov.b32 	%r247, %f205;
	mov.b32 	%r263, 4;
	mov.b32 	%r265, -1;
	// begin inline asm
	shfl.sync.down.b32 %r246, %r247, %r263, %r219, %r265;
	// end inline asm
	mov.b32 	%f64, %r246;
	// begin inline asm
	shfl.sync.down.b32 %r251, %r252, %r263, %r219, %r265;
	// end inline asm
	mov.b64 	{%r257, %r262}, %rd312;
	// begin inline asm
	shfl.sync.down.b32 %r256, %r257, %r263, %r219, %r265;
	// end inline asm
	// begin inline asm
	shfl.sync.down.b32 %r261, %r262, %r263, %r219, %r265;
	// end inline asm
	mov.b64 	%rd68, {%r256, %r261};
	add.s32 	%r266, %r200, 4;
	setp.gt.s32 	%p134, %r266, %r219;
	setp.lt.f32 	%p135, %f205, %f64;
	or.pred  	%p136, %p134, %p135;
	mov.f32 	%f206, %f205;
	mov.u64 	%rd313, %rd312;
	@%p136 bra 	$L__BB7_74;
	setp.gt.f32 	%p137, %f205, %f64;
	mov.f32 	%f206, %f64;
	mov.u64 	%rd313, %rd68;
	@%p137 bra 	$L__BB7_74;
	setp.lt.s64 	%p138, %rd312, %rd68;
	selp.f32 	%f206, %f205, %f64, %p138;
	min.s64 	%rd313, %rd312, %rd68;
$L__BB7_74:
	mov.b32 	%r268, %f206;
	mov.b32 	%r284, 8;
	mov.b32 	%r286, -1;
	// begin inline asm
	shfl.sync.down.b32 %r267, %r268, %r284, %r219, %r286;
	// end inline asm
	mov.b32 	%f67, %r267;
	// begin inline asm
	shfl.sync.down.b32 %r272, %r273, %r284, %r219, %r286;
	// end inline asm
	mov.b64 	{%r278, %r283}, %rd313;
	// begin inline asm
	shfl.sync.down.b32 %r277, %r278, %r284, %r219, %r286;
	// end inline asm
	// begin inline asm
	shfl.sync.down.b32 %r282, %r283, %r284, %r219, %r286;
	// end inline asm
	mov.b64 	%rd71, {%r277, %r282};
	add.s32 	%r287, %r200, 8;
	setp.gt.s32 	%p139, %r287, %r219;
	setp.lt.f32 	%p140, %f206, %f67;
	or.pred  	%p141, %p139, %p140;
	mov.f32 	%f207, %f206;
	mov.u64 	%rd314, %rd313;
	@%p141 bra 	$L__BB7_77;
	setp.gt.f32 	%p142, %f206, %f67;
	mov.f32 	%f207, %f67;
	mov.u64 	%rd314, %rd71;
	@%p142 bra 	$L__BB7_77;
	setp.lt.s64 	%p143, %rd313, %rd71;
	selp.f32 	%f207, %f206, %f67, %p143;
	min.s64 	%rd314, %rd313, %rd71;
$L__BB7_77:
	mov.b32 	%r289, %f207;
	mov.b32 	%r305, 16;
	mov.b32 	%r307, -1;
	// begin inline asm
	shfl.sync.down.b32 %r288, %r289, %r305, %r219, %r307;
	// end inline asm
	mov.b32 	%f70, %r288;
	// begin inline asm
	shfl.sync.down.b32 %r293, %r294, %r305, %r219, %r307;
	// end inline asm
	mov.b64 	{%r299, %r304}, %rd314;
	// begin inline asm
	shfl.sync.down.b32 %r298, %r299, %r305, %r219, %r307;
	// end inline asm
	// begin inline asm
	shfl.sync.down.b32 %r303, %r304, %r305, %r219, %r307;
	// end inline asm
	mov.b64 	%rd74, {%r298, %r303};
	add.s32 	%r308, %r200, 16;
	setp.gt.s32 	%p144, %r308, %r219;
	setp.lt.f32 	%p145, %f207, %f70;
	or.pred  	%p146, %p144, %p145;
	mov.f32 	%f247, %f207;
	mov.u64 	%rd355, %rd314;
	@%p146 bra 	$L__BB7_80;
	setp.gt.f32 	%p147, %f207, %f70;
	mov.f32 	%f247, %f70;
	mov.u64 	%rd355, %rd74;
	@%p147 bra 	$L__BB7_80;
	setp.lt.s64 	%p148, %rd314, %rd74;
	selp.f32 	%f247, %f207, %f70, %p148;
	min.s64 	%rd355, %rd314, %rd74;
$L__BB7_80:
	setp.ne.s32 	%p149, %r200, 0;
	@%p149 bra 	$L__BB7_82;
	shr.u32 	%r309, %r1, 1;
	and.b32  	%r310, %r309, 496;
	mov.u32 	%r311, _ZN6thrust24THRUST_300001_SM_1000_NS8cuda_cub4core6detail5shmemE;
	add.s32 	%r312, %r311, %r310;
	st.shared.f32 	[%r312+8], %f247;
	st.shared.u64 	[%r312+16], %rd355;
$L__BB7_82:
	bar.sync 	0;
	setp.ne.s32 	%p150, %r1, 0;
	@%p150 bra 	$L__BB7_203;
	setp.lt.s32 	%p151, %r37, 33;
	mov.f32 	%f209, %f247;
	mov.u64 	%rd316, %rd355;
	@%p151 bra 	$L__BB7_87;
	ld.shared.f32 	%f73, [_ZN6thrust24THRUST_300001_SM_1000_NS8cuda_cub4core6detail5shmemE+24];
	ld.shared.u64 	%rd77, [_ZN6thrust24THRUST_300001_SM_1000_NS8cuda_cub4core6detail5shmemE+32];
	setp.lt.f32 	%p152, %f247, %f73;
	mov.f32 	%f209, %f247;
	mov.u64 	%rd316, %rd355;
	@%p152 bra 	$L__BB7_87;
	setp.lt.f32 	%p153, %f73, %f247;
	mov.f32 	%f209, %f73;
	mov.u64 	%rd316, %rd77;
	@%p153 bra 	$L__BB7_87;
	setp.lt.s64 	%p154, %rd355, %rd77;
	selp.f32 	%f209, %f247, %f73, %p154;
	min.s64 	%rd316, %rd355, %rd77;
$L__BB7_87:
	setp.lt.s32 	%p155, %r37, 65;
	mov.f32 	%f210, %f209;
	mov.u64 	%rd317, %rd316;
	@%p155 bra 	$L__BB7_91;
	ld.shared.f32 	%f76, [_ZN6thrust24THRUST_300001_SM_1000_NS8cuda_cub4core6detail5shmemE+40];
	ld.shared.u64 	%rd80, [_ZN6thrust24THRUST_300001_SM_1000_NS8cuda_cub4core6detail5shmemE+48];
	setp.lt.f32 	%p156, %f209, %f76;
	mov.f32 	%f210, %f209;
	mov.u64 	%rd317, %rd316;
	@%p156 bra 	$L__BB7_91;
	setp.lt.f32 	%p157, %f76, %f209;
	mov.f32 	%f210, %f76;
	mov.u64 	%rd317, %rd80;
	@%p157 bra 	$L__BB7_91;
	setp.lt.s64 	%p158, %rd316, %rd80;
	selp.f32 	%f210, %f209, %f76, %p158;
	min.s64 	%rd317, %rd316, %rd80;
$L__BB7_91:
	setp.lt.s32 	%p159, %r37, 97;
	mov.f32 	%f211, %f210;
	mov.u64 	%rd318, %rd317;
	@%p159 bra 	$L__BB7_95;
	ld.shared.f32 	%f79, [_ZN6thrust24THRUST_300001_SM_1000_NS8cuda_cub4core6detail5shmemE+56];
	ld.shared.u64 	%rd83, [_ZN6thrust24THRUST_300001_SM_1000_NS8cuda_cub4core6detail5shmemE+64];
	setp.lt.f32 	%p160, %f210, %f79;
	mov.f32 	%f211, %f210;
	mov.u64 	%rd318, %rd317;
	@%p160 bra 	$L__BB7_95;
	setp.lt.f32 	%p161, %f79, %f210;
	mov.f32 	%f211, %f79;
	mov.u64 	%rd318, %rd83;
	@%p161 bra 	$L__BB7_95;
	setp.lt.s64 	%p162, %rd317, %rd83;
	selp.f32 	%f211, %f210, %f79, %p162;
	min.s64 	%rd318, %rd317, %rd83;
$L__BB7_95:
	setp.lt.s32 	%p163, %r37, 129;
	mov.f32 	%f212, %f211;
	mov.u64 	%rd319, %rd318;
	@%p163 bra 	$L__BB7_99;
	ld.shared.f32 	%f82, [_ZN6thrust24THRUST_300001_SM_1000_NS8cuda_cub4core6detail5shmemE+72];
	ld.shared.u64 	%rd86, [_ZN6thrust24THRUST_300001_SM_1000_NS8cuda_cub4core6detail5shmemE+80];
	setp.lt.f32 	%p164, %f211, %f82;
	mov.f32 	%f212, %f211;
	mov.u64 	%rd319, %rd318;
	@%p164 bra 	$L__BB7_99;
	setp.lt.f32 	%p165, %f82, %f211;
	mov.f32 	%f212, %f82;
	mov.u64 	%rd319, %rd86;
	@%p165 bra 	$L__BB7_99;
	setp.lt.s64 	%p166, %rd318, %rd86;
	selp.f32 	%f212, %f211, %f82, %p166;
	min.s64 	%rd319, %rd318, %rd86;
$L__BB7_99:
	setp.lt.s32 	%p167, %r37, 161;
	mov.f32 	%f213, %f212;
	mov.u64 	%rd320, %rd319;
	@%p167 bra 	$L__BB7_103;
	ld.shared.f32 	%f85, [_ZN6thrust24THRUST_300001_SM_1000_NS8cuda_cub4core6detail5shmemE+88];
	ld.shared.u64 	%rd89, [_ZN6thrust24THRUST_300001_SM_1000_NS8cuda_cub4core6detail5shmemE+96];
	setp.lt.f32 	%p168, %f212, %f85;
	mov.f32 	%f213, %f212;
	mov.u64 	%rd320, %rd319;
	@%p168 bra 	$L__BB7_103;
	setp.lt.f32 	%p169, %f85, %f212;
	mov.f32 	%f213, %f85;
	mov.u64 	%rd320, %rd89;
	@%p169 bra 	$L__BB7_103;
	setp.lt.s64 	%p170, %rd319, %rd89;
	selp.f32 	%f213, %f212, %f85, %p170;
	min.s64 	%rd320, %rd319, %rd89;
$L__BB7_103:
	setp.lt.s32 	%p171, %r37, 193;
	mov.f32 	%f214, %f213;
	mov.u64 	%rd321, %rd320;
	@%p171 bra 	$L__BB7_107;
	ld.shared.f32 	%f88, [_ZN6thrust24THRUST_300001_SM_1000_NS8cuda_cub4core6detail5shmemE+104];
	ld.shared.u64 	%rd92, [_ZN6thrust24THRUST_300001_SM_1000_NS8cuda_cub4core6detail5shmemE+112];
	setp.lt.f32 	%p172, %f213, %f88;
	mov.f32 	%f214, %f213;
	mov.u64 	%rd321, %rd320;
	@%p172 bra 	$L__BB7_107;
	setp.lt.f32 	%p173, %f88, %f213;
	mov.f32 	%f214, %f88;
	mov.u64 	%rd321, %rd92;
	@%p173 bra 	$L__BB7_107;
	setp.lt.s64 	%p174, %rd320, %rd92;
	selp.f32 	%f214, %f213, %f88, %p174;
	min.s64 	%rd321, %rd320, %rd92;
$L__BB7_107:
	setp.lt.s32 	%p175, %r37, 225;
	mov.f32 	%f247, %f214;
	mov.u64 	%rd355, %rd321;
	@%p175 bra 	$L__BB7_203;
	ld.shared.f32 	%f91, [_ZN6thrust24THRUST_300001_SM_1000_NS8cuda_cub4core6detail5shmemE+120];
	ld.shared.u64 	%rd95, [_ZN6thrust24THRUST_300001_SM_1000_NS8cuda_cub4core6detail5shmemE+128];
	setp.lt.f32 	%p176, %f214, %f91;
	mov.f32 	%f247, %f214;
	mov.u64 	%rd355, %rd321;
	@%p176 bra 	$L__BB7_203;
	setp.lt.f32 	%p177, %f91, %f214;
	mov.f32 	%f247, %f91;
	mov.u64 	%rd355, %rd95;
	@%p177 bra 	$L__BB7_203;
	setp.lt.s64 	%p178, %rd321, %rd95;
	selp.f32 	%f247, %f214, %f91, %p178;
	min.s64 	%rd355, %rd321, %rd95;
	bra.uni 	$L__BB7_203;
$L__BB7_111:
	mov.u32 	%r16, %tid.x;
	mul.wide.u32 	%rd208, %r16, 16;
	add.s64 	%rd189, %rd186, %rd208;
	// begin inline asm
	ld.global.nc.u64 %rd188, [%rd189];
	// end inline asm
	mov.b64 	{%r38, %r39}, %rd188;
	mov.b32 	%f93, %r38;
	add.s64 	%rd191, %rd189, 8;
	// begin inline asm
	ld.global.nc.u64 %rd190, [%rd191];
	// end inline asm
	add.s64 	%rd193, %rd189, 4096;
	// begin inline asm
	ld.global.nc.u64 %rd192, [%rd193];
	// end inline asm
	mov.b64 	{%r40, %r41}, %rd192;
	mov.b32 	%f94, %r40;
	add.s64 	%rd195, %rd189, 4104;
	// begin inline asm
	ld.global.nc.u64 %rd194, [%rd195];
	// end inline asm
	add.s64 	%rd197, %rd189, 8192;
	// begin inline asm
	ld.global.nc.u64 %rd196, [%rd197];
	// end inline asm
	mov.b64 	{%r42, %r43}, %rd196;
	mov.b32 	%f95, %r42;
	add.s64 	%rd199, %rd189, 8200;
	// begin inline asm
	ld.global.nc.u64 %rd198, [%rd199];
	// end inline asm
	add.s64 	%rd201, %rd189, 12288;
	// begin inline asm
	ld.global.nc.u64 %rd200, [%rd201];
	// end inline asm
	mov.b64 	{%r44, %r45}, %rd200;
	mov.b32 	%f96, %r44;
	add.s64 	%rd203, %rd189, 12296;
	// begin inline asm
	ld.global.nc.u64 %rd202, [%rd203];
	// end inline asm
	add.s64 	%rd205, %rd189, 16384;
	// begin inline asm
	ld.global.nc.u64 %rd204, [%rd205];
	// end inline asm
	mov.b64 	{%r46, %r47}, %rd204;
	mov.b32 	%f97, %r46;
	add.s64 	%rd207, %rd189, 16392;
	// begin inline asm
	ld.global.nc.u64 %rd206, [%rd207];
	// end inline asm
	setp.lt.f32 	%p3, %f93, %f94;
	mov.f32 	%f215, %f93;
	mov.u64 	%rd322, %rd190;
	@%p3 bra 	$L__BB7_114;
	setp.lt.f32 	%p4, %f94, %f93;
	mov.f32 	%f215, %f94;
	mov.u64 	%rd322, %rd194;
	@%p4 bra 	$L__BB7_114;
	setp.lt.s64 	%p5, %rd190, %rd194;
	selp.f32 	%f215, %f93, %f94, %p5;
	min.s64 	%rd322, %rd190, %rd194;
$L__BB7_114:
	setp.lt.f32 	%p6, %f215, %f95;
	mov.f32 	%f216, %f215;
	mov.u64 	%rd323, %rd322;
	@%p6 bra 	$L__BB7_117;
	setp.lt.f32 	%p7, %f95, %f215;
	mov.f32 	%f216, %f95;
	mov.u64 	%rd323, %rd198;
	@%p7 bra 	$L__BB7_117;
	setp.lt.s64 	%p8, %rd322, %rd198;
	selp.f32 	%f216, %f215, %f95, %p8;
	min.s64 	%rd323, %rd322, %rd198;
$L__BB7_117:
	setp.lt.f32 	%p9, %f216, %f96;
	mov.f32 	%f217, %f216;
	mov.u64 	%rd324, %rd323;
	@%p9 bra 	$L__BB7_120;
	setp.lt.f32 	%p10, %f96, %f216;
	mov.f32 	%f217, %f96;
	mov.u64 	%rd324, %rd202;
	@%p10 bra 	$L__BB7_120;
	setp.lt.s64 	%p11, %rd323, %rd202;
	selp.f32 	%f217, %f216, %f96, %p11;
	min.s64 	%rd324, %rd323, %rd202;
$L__BB7_120:
	setp.lt.f32 	%p12, %f217, %f97;
	mov.f32 	%f234, %f217;
	mov.u64 	%rd342, %rd324;
	@%p12 bra 	$L__BB7_123;
	setp.lt.f32 	%p13, %f97, %f217;
	mov.f32 	%f234, %f97;
	mov.u64 	%rd342, %rd206;
	@%p13 bra 	$L__BB7_123;
	setp.lt.s64 	%p14, %rd324, %rd206;
	selp.f32 	%f234, %f217, %f97, %p14;
	min.s64 	%rd342, %rd324, %rd206;
$L__BB7_123:
	setp.lt.u32 	%p15, %r37, 2560;
	mov.b32 	%r425, 1280;
	@%p15 bra 	$L__BB7_141;
	mov.b32 	%r425, 1280;
$L__BB7_125:
	mov.u32 	%r17, %r425;
	add.s32 	%r50, %r17, %r16;
	mul.wide.u32 	%rd229, %r50, 16;
	add.s64 	%rd210, %rd186, %rd229;
	// begin inline asm
	ld.global.nc.u64 %rd209, [%rd210];
	// end inline asm
	mov.b64 	{%r51, %r52}, %rd209;
	mov.b32 	%f107, %r51;
	add.s64 	%rd212, %rd210, 8;
	// begin inline asm
	ld.global.nc.u64 %rd211, [%rd212];
	// end inline asm
	add.s64 	%rd214, %rd210, 4096;
	// begin inline asm
	ld.global.nc.u64 %rd213, [%rd214];
	// end inline asm
	mov.b64 	{%r53, %r54}, %rd213;
	mov.b32 	%f108, %r53;
	add.s64 	%rd216, %rd210, 4104;
	// begin inline asm
	ld.global.nc.u64 %rd215, [%rd216];
	// end inline asm
	add.s64 	%rd218, %rd210, 8192;
	// begin inline asm
	ld.global.nc.u64 %rd217, [%rd218];
	// end inline asm
	mov.b64 	{%r55, %r56}, %rd217;
	mov.b32 	%f109, %r55;
	add.s64 	%rd220, %rd210, 8200;
	// begin inline asm
	ld.global.nc.u64 %rd219, [%rd220];
	// end inline asm
	add.s64 	%rd222, %rd210, 12288;
	// begin inline asm
	ld.global.nc.u64 %rd221, [%rd222];
	// end inline asm
	mov.b64 	{%r57, %r58}, %rd221;
	mov.b32 	%f110, %r57;
	add.s64 	%rd224, %rd210, 12296;
	// begin inline asm
	ld.global.nc.u64 %rd223, [%rd224];
	// end inline asm
	add.s64 	%rd226, %rd210, 16384;
	// begin inline asm
	ld.global.nc.u64 %rd225, [%rd226];
	// end inline asm
	mov.b64 	{%r59, %r60}, %rd225;
	mov.b32 	%f111, %r59;
	add.s64 	%rd228, %rd210, 16392;
	// begin inline asm
	ld.global.nc.u64 %rd227, [%rd228];
	// end inline asm
	setp.lt.f32 	%p16, %f234, %f107;
	mov.f32 	%f220, %f234;
	mov.u64 	%rd327, %rd342;
	@%p16 bra 	$L__BB7_128;
	setp.lt.f32 	%p17, %f107, %f234;
	mov.f32 	%f220, %f107;
	mov.u64 	%rd327, %rd211;
	@%p17 bra 	$L__BB7_128;
	setp.lt.s64 	%p18, %rd342, %rd211;
	selp.f32 	%f220, %f234, %f107, %p18;
	min.s64 	%rd327, %rd342, %rd211;
$L__BB7_128:
	setp.lt.f32 	%p19, %f220, %f108;
	mov.f32 	%f221, %f220;
	mov.u64 	%rd328, %rd327;
	@%p19 bra 	$L__BB7_131;
	setp.lt.f32 	%p20, %f108, %f220;
	mov.f32 	%f221, %f108;
	mov.u64 	%rd328, %rd215;
	@%p20 bra 	$L__BB7_131;
	setp.lt.s64 	%p21, %rd327, %rd215;
	selp.f32 	%f221, %f220, %f108, %p21;
	min.s64 	%rd328, %rd327, %rd215;
$L__BB7_131:
	setp.lt.f32 	%p22, %f221, %f109;
	mov.f32 	%f222, %f221;
	mov.u64 	%rd329, %rd328;
	@%p22 bra 	$L__BB7_134;
	setp.lt.f32 	%p23, %f109, %f221;
	mov.f32 	%f222, %f109;
	mov.u64 	%rd329, %rd219;
	@%p23 bra 	$L__BB7_134;
	setp.lt.s64 	%p24, %rd328, %rd219;
	selp.f32 	%f222, %f221, %f109, %p24;
	min.s64 	%rd329, %rd328, %rd219;
$L__BB7_134:
	setp.lt.f32 	%p25, %f222, %f110;
	mov.f32 	%f223, %f222;
	mov.u64 	%rd330, %rd329;
	@%p25 bra 	$L__BB7_137;
	setp.lt.f32 	%p26, %f110, %f222;
	mov.f32 	%f223, %f110;
	mov.u64 	%rd330, %rd223;
	@%p26 bra 	$L__BB7_137;
	setp.lt.s64 	%p27, %rd329, %rd223;
	selp.f32 	%f223, %f222, %f110, %p27;
	min.s64 	%rd330, %rd329, %rd223;
$L__BB7_137:
	setp.lt.f32 	%p28, %f223, %f111;
	mov.f32 	%f234, %f223;
	mov.u64 	%rd342, %rd330;
	@%p28 bra 	$L__BB7_140;
	setp.lt.f32 	%p29, %f111, %f223;
	mov.f32 	%f234, %f111;
	mov.u64 	%rd342, %rd227;
	@%p29 bra 	$L__BB7_140;
	setp.lt.s64 	%p30, %rd330, %rd227;
	selp.f32 	%f234, %f223, %f111, %p30;
	min.s64 	%rd342, %rd330, %rd227;
$L__BB7_140:
	add.s32 	%r425, %r17, 1280;
	add.s32 	%r61, %r17, 2560;
	setp.le.s32 	%p31, %r61, %r37;
	@%p31 bra 	$L__BB7_125;
$L__BB7_141:
	setp.le.s32 	%p32, %r37, %r425;
	@%p32 bra 	$L__BB7_164;
	sub.s32 	%r20, %r37, %r425;
	setp.ge.s32 	%p33, %r16, %r20;
	@%p33 bra 	$L__BB7_164;
	not.b32 	%r62, %r16;
	add.s32 	%r63, %r37, %r62;
	sub.s32 	%r21, %r63, %r425;
	and.b32  	%r64, %r21, 768;
	setp.eq.s32 	%p34, %r64, 768;
	mov.u32 	%r429, %r16;
	@%p34 bra 	$L__BB7_149;
	add.s32 	%r427, %r16, %r425;
	shr.u32 	%r65, %r21, 8;
	add.s32 	%r66, %r65, 1;
	and.b32  	%r67, %r66, 3;
	neg.s32 	%r426, %r67;
	mov.u32 	%r429, %r16;
$L__BB7_145:
	.pragma "nounroll";
	mov.u64 	%rd127, %rd342;
	mov.f32 	%f123, %f234;
	mul.wide.u32 	%rd235, %r427, 16;
	add.s64 	%rd232, %rd186, %rd235;
	// begin inline asm
	ld.global.nc.u64 %rd231, [%rd232];
	// end inline asm
	mov.b64 	{%r68, %r69}, %rd231;
	mov.b32 	%f124, %r68;
	add.s64 	%rd234, %rd232, 8;
	// begin inline asm
	ld.global.nc.u64 %rd233, [%rd234];
	// end inline asm
	setp.lt.f32 	%p35, %f123, %f124;
	@%p35 bra 	$L__BB7_148;
	setp.lt.f32 	%p36, %f124, %f123;
	mov.f32 	%f234, %f124;
	mov.u64 	%rd342, %rd233;
	@%p36 bra 	$L__BB7_148;
	setp.lt.s64 	%p37, %rd127, %rd233;
	selp.f32 	%f234, %f123, %f124, %p37;
	min.s64 	%rd342, %rd127, %rd233;
$L__BB7_148:
	add.s32 	%r429, %r429, 256;
	add.s32 	%r427, %r427, 256;
	add.s32 	%r426, %r426, 1;
	setp.ne.s32 	%p38, %r426, 0;
	@%p38 bra 	$L__BB7_145;
$L__BB7_149:
	setp.lt.u32 	%p39, %r21, 768;
	@%p39 bra 	$L__BB7_164;
	cvt.u64.u32 	%rd236, %r429;
	cvt.u64.u32 	%rd237, %r425;
	add.s64 	%rd238, %rd236, %rd237;
	shl.b64 	%rd239, %rd238, 4;
	add.s64 	%rd240, %rd239, %rd186;
	add.s64 	%rd337, %rd240, 12296;
	add.s32 	%r430, %r429, %r425;
$L__BB7_151:
	mul.wide.u32 	%rd245, %r430, 16;
	add.s64 	%rd242, %rd186, %rd245;
	// begin inline asm
	ld.global.nc.u64 %rd241, [%rd242];
	// end inline asm
	mov.b64 	{%r70, %r71}, %rd241;
	mov.b32 	%f130, %r70;
	add.s64 	%rd244, %rd242, 8;
	// begin inline asm
	ld.global.nc.u64 %rd243, [%rd244];
	// end inline asm
	setp.lt.f32 	%p40, %f234, %f130;
	mov.f32 	%f231, %f234;
	mov.u64 	%rd339, %rd342;
	@%p40 bra 	$L__BB7_154;
	setp.lt.f32 	%p41, %f130, %f234;
	mov.f32 	%f231, %f130;
	mov.u64 	%rd339, %rd243;
	@%p41 bra 	$L__BB7_154;
	setp.lt.s64 	%p42, %rd342, %rd243;
	selp.f32 	%f231, %f234, %f130, %p42;
	min.s64 	%rd339, %rd342, %rd243;
$L__BB7_154:
	add.s64 	%rd247, %rd337, -8200;
	// begin inline asm
	ld.global.nc.u64 %rd246, [%rd247];
	// end inline asm
	mov.b64 	{%r72, %r73}, %rd246;
	mov.b32 	%f133, %r72;
	add.s64 	%rd249, %rd337, -8192;
	// begin inline asm
	ld.global.nc.u64 %rd248, [%rd249];
	// end inline asm
	setp.lt.f32 	%p43, %f231, %f133;
	mov.f32 	%f232, %f231;
	mov.u64 	%rd340, %rd339;
	@%p43 bra 	$L__BB7_157;
	setp.lt.f32 	%p44, %f133, %f231;
	mov.f32 	%f232, %f133;
	mov.u64 	%rd340, %rd248;
	@%p44 bra 	$L__BB7_157;
	setp.lt.s64 	%p45, %rd339, %rd248;
	selp.f32 	%f232, %f231, %f133, %p45;
	min.s64 	%rd340, %rd339, %rd248;
$L__BB7_157:
	add.s64 	%rd251, %rd337, -4104;
	// begin inline asm
	ld.global.nc.u64 %rd250, [%rd251];
	// end inline asm
	mov.b64 	{%r74, %r75}, %rd250;
	mov.b32 	%f136, %r74;
	add.s64 	%rd253, %rd337, -4096;
	// begin inline asm
	ld.global.nc.u64 %rd252, [%rd253];
	// end inline asm
	setp.lt.f32 	%p46, %f232, %f136;
	mov.f32 	%f233, %f232;
	mov.u64 	%rd341, %rd340;
	@%p46 bra 	$L__BB7_160;
	setp.lt.f32 	%p47, %f136, %f232;
	mov.f32 	%f233, %f136;
	mov.u64 	%rd341, %rd252;
	@%p47 bra 	$L__BB7_160;
	setp.lt.s64 	%p48, %rd340, %rd252;
	selp.f32 	%f233, %f232, %f136, %p48;
	min.s64 	%rd341, %rd340, %rd252;
$L__BB7_160:
	add.s64 	%rd255, %rd337, -8;
	// begin inline asm
	ld.global.nc.u64 %rd254, [%rd255];
	// end inline asm
	mov.b64 	{%r76, %r77}, %rd254;
	mov.b32 	%f139, %r76;
	// begin inline asm
	ld.global.nc.u64 %rd256, [%rd337];
	// end inline asm
	setp.lt.f32 	%p49, %f233, %f139;
	mov.f32 	%f234, %f233;
	mov.u64 	%rd342, %rd341;
	@%p49 bra 	$L__BB7_163;
	setp.lt.f32 	%p50, %f139, %f233;
	mov.f32 	%f234, %f139;
	mov.u64 	%rd342, %rd256;
	@%p50 bra 	$L__BB7_163;
	setp.lt.s64 	%p51, %rd341, %rd256;
	selp.f32 	%f234, %f233, %f139, %p51;
	min.s64 	%rd342, %rd341, %rd256;
$L__BB7_163:
	add.s32 	%r429, %r429, 1024;
	add.s64 	%rd337, %rd337, 16384;
	add.s32 	%r430, %r430, 1024;
	setp.lt.s32 	%p52, %r429, %r20;
	@%p52 bra 	$L__BB7_151;
$L__BB7_164:
	// begin inline asm
	mov.u32 %r78, %laneid;
	// end inline asm
	mov.b32 	%r80, %f234;
	mov.b32 	%r96, 1;
	mov.b32 	%r97, 31;
	mov.b32 	%r98, -1;
	// begin inline asm
	shfl.sync.down.b32 %r79, %r80, %r96, %r97, %r98;
	// end inline asm
	mov.b32 	%f143, %r79;
	// begin inline asm
	shfl.sync.down.b32 %r84, %r85, %r96, %r97, %r98;
	// end inline asm
	mov.b64 	{%r90, %r95}, %rd342;
	// begin inline asm
	shfl.sync.down.b32 %r89, %r90, %r96, %r97, %r98;
	// end inline asm
	// begin inline asm
	shfl.sync.down.b32 %r94, %r95, %r96, %r97, %r98;
	// end inline asm
	mov.b64 	%rd150, {%r89, %r94};
	setp.gt.s32 	%p53, %r78, 30;
	setp.lt.f32 	%p54, %f234, %f143;
	or.pred  	%p55, %p53, %p54;
	mov.f32 	%f236, %f234;
	mov.u64 	%rd344, %rd342;
	@%p55 bra 	$L__BB7_167;
	setp.gt.f32 	%p56, %f234, %f143;
	mov.f32 	%f236, %f143;
	mov.u64 	%rd344, %rd150;
	@%p56 bra 	$L__BB7_167;
	setp.lt.s64 	%p57, %rd342, %rd150;
	selp.f32 	%f236, %f234, %f143, %p57;
	min.s64 	%rd344, %rd342, %rd150;
$L__BB7_167:
	mov.b32 	%r100, %f236;
	mov.b32 	%r116, 2;
	mov.b32 	%r117, 31;
	mov.b32 	%r118, -1;
	// begin inline asm
	shfl.sync.down.b32 %r99, %r100, %r116, %r117, %r118;
	// end inline asm
	mov.b32 	%f146, %r99;
	// begin inline asm
	shfl.sync.down.b32 %r104, %r105, %r116, %r117, %r118;
	// end inline asm
	mov.b64 	{%r110, %r115}, %rd344;
	// begin inline asm
	shfl.sync.down.b32 %r109, %r110, %r116, %r117, %r118;
	// end inline asm
	// begin inline asm
	shfl.sync.down.b32 %r114, %r115, %r116, %r117, %r118;
	// end inline asm
	mov.b64 	%rd153, {%r109, %r114};
	setp.gt.s32 	%p58, %r78, 29;
	setp.lt.f32 	%p59, %f236, %f146;
	or.pred  	%p60, %p58, %p59;
	mov.f32 	%f237, %f236;
	mov.u64 	%rd345, %rd344;
	@%p60 bra 	$L__BB7_170;
	setp.gt.f32 	%p61, %f236, %f146;
	mov.f32 	%f237, %f146;
	mov.u64 	%rd345, %rd153;
	@%p61 bra 	$L__BB7_170;
	setp.lt.s64 	%p62, %rd344, %rd153;
	selp.f32 	%f237, %f236, %f146, %p62;
	min.s64 	%rd345, %rd344, %rd153;
$L__BB7_170:
	mov.b32 	%r120, %f237;
	mov.b32 	%r136, 4;
	mov.b32 	%r137, 31;
	mov.b32 	%r138, -1;
	// begin inline asm
	shfl.sync.down.b32 %r119, %r120, %r136, %r137, %r138;
	// end inline asm
	mov.b32 	%f149, %r119;
	// begin inline asm
	shfl.sync.down.b32 %r124, %r125, %r136, %r137, %r138;
	// end inline asm
	mov.b64 	{%r130, %r135}, %rd345;
	// begin inline asm
	shfl.sync.down.b32 %r129, %r130, %r136, %r137, %r138;
	// end inline asm
	// begin inline asm
	shfl.sync.down.b32 %r134, %r135, %r136, %r137, %r138;
	// end inline asm
	mov.b64 	%rd156, {%r129, %r134};
	setp.gt.s32 	%p63, %r78, 27;
	setp.lt.f32 	%p64, %f237, %f149;
	or.pred  	%p65, %p63, %p64;
	mov.f32 	%f238, %f237;
	mov.u64 	%rd346, %rd345;
	@%p65 bra 	$L__BB7_173;
	setp.gt.f32 	%p66, %f237, %f149;
	mov.f32 	%f238, %f149;
	mov.u64 	%rd346, %rd156;
	@%p66 bra 	$L__BB7_173;
	setp.lt.s64 	%p67, %rd345, %rd156;
	selp.f32 	%f238, %f237, %f149, %p67;
	min.s64 	%rd346, %rd345, %rd156;
$L__BB7_173:
	mov.b32 	%r140, %f238;
	mov.b32 	%r156, 8;
	mov.b32 	%r157, 31;
	mov.b32 	%r158, -1;
	// begin inline asm
	shfl.sync.down.b32 %r139, %r140, %r156, %r157, %r158;
	// end inline asm
	mov.b32 	%f152, %r139;
	// begin inline asm
	shfl.sync.down.b32 %r144, %r145, %r156, %r157, %r158;
	// end inline asm
	mov.b64 	{%r150, %r155}, %rd346;
	// begin inline asm
	shfl.sync.down.b32 %r149, %r150, %r156, %r157, %r158;
	// end inline asm
	// begin inline asm
	shfl.sync.down.b32 %r154, %r155, %r156, %r157, %r158;
	// end inline asm
	mov.b64 	%rd159, {%r149, %r154};
	setp.gt.s32 	%p68, %r78, 23;
	setp.lt.f32 	%p69, %f238, %f152;
	or.pred  	%p70, %p68, %p69;
	mov.f32 	%f239, %f238;
	mov.u64 	%rd347, %rd346;
	@%p70 bra 	$L__BB7_176;
	setp.gt.f32 	%p71, %f238, %f152;
	mov.f32 	%f239, %f152;
	mov.u64 	%rd347, %rd159;
	@%p71 bra 	$L__BB7_176;
	setp.lt.s64 	%p72, %rd346, %rd159;
	selp.f32 	%f239, %f238, %f152, %p72;
	min.s64 	%rd347, %rd346, %rd159;
$L__BB7_176:
	mov.b32 	%r160, %f239;
	mov.b32 	%r176, 16;
	mov.b32 	%r177, 31;
	mov.b32 	%r178, -1;
	// begin inline asm
	shfl.sync.down.b32 %r159, %r160, %r176, %r177, %r178;
	// end inline asm
	mov.b32 	%f155, %r159;
	// begin inline asm
	shfl.sync.down.b32 %r164, %r165, %r176, %r177, %r178;
	// end inline asm
	mov.b64 	{%r170, %r175}, %rd347;
	// begin inline asm
	shfl.sync.down.b32 %r169, %r170, %r176, %r177, %r178;
	// end inline asm
	// begin inline asm
	shfl.sync.down.b32 %r174, %r175, %r176, %r177, %r178;
	// end inline asm
	mov.b64 	%rd162, {%r169, %r174};
	setp.gt.s32 	%p73, %r78, 15;
	setp.lt.f32 	%p74, %f239, %f155;
	or.pred  	%p75, %p73, %p74;
	mov.f32 	%f247, %f239;
	mov.u64 	%rd355, %rd347;
	@%p75 bra 	$L__BB7_179;
	setp.gt.f32 	%p76, %f239, %f155;
	mov.f32 	%f247, %f155;
	mov.u64 	%rd355, %rd162;
	@%p76 bra 	$L__BB7_179;
	setp.lt.s64 	%p77, %rd347, %rd162;
	selp.f32 	%f247, %f239, %f155, %p77;
	min.s64 	%rd355, %rd347, %rd162;
$L__BB7_179:
	setp.ne.s32 	%p78, %r78, 0;
	@%p78 bra 	$L__BB7_181;
	shr.u32 	%r179, %r16, 1;
	and.b32  	%r180, %r179, 496;
	mov.u32 	%r181, _ZN6thrust24THRUST_300001_SM_1000_NS8cuda_cub4core6detail5shmemE;
	add.s32 	%r182, %r181, %r180;
	st.shared.f32 	[%r182+8], %f247;
	st.shared.u64 	[%r182+16], %rd355;
$L__BB7_181:
	bar.sync 	0;
	setp.ne.s32 	%p79, %r16, 0;
	@%p79 bra 	$L__BB7_203;
	ld.shared.f32 	%f158, [_ZN6thrust24THRUST_300001_SM_1000_NS8cuda_cub4core6detail5shmemE+24];
	ld.shared.u64 	%rd165, [_ZN6thrust24THRUST_300001_SM_1000_NS8cuda_cub4core6detail5shmemE+32];
	setp.lt.f32 	%p80, %f247, %f158;
	mov.f32 	%f241, %f247;
	mov.u64 	%rd349, %rd355;
	@%p80 bra 	$L__BB7_185;
	setp.lt.f32 	%p81, %f158, %f247;
	mov.f32 	%f241, %f158;
	mov.u64 	%rd349, %rd165;
	@%p81 bra 	$L__BB7_185;
	setp.lt.s64 	%p82, %rd355, %rd165;
	selp.f32 	%f241, %f247, %f158, %p82;
	min.s64 	%rd349, %rd355, %rd165;
$L__BB7_185:
	ld.shared.f32 	%f161, [_ZN6thrust24THRUST_300001_SM_1000_NS8cuda_cub4core6detail5shmemE+40];
	ld.shared.u64 	%rd168, [_ZN6thrust24THRUST_300001_SM_1000_NS8cuda_cub4core6detail5shmemE+48];
	setp.lt.f32 	%p83, %f241, %f161;
	mov.f32 	%f242, %f241;
	mov.u64 	%rd350, %rd349;
	@%p83 bra 	$L__BB7_188;
	setp.lt.f32 	%p84, %f161, %f241;
	mov.f32 	%f242, %f161;
	mov.u64 	%rd350, %rd168;
	@%p84 bra 	$L__BB7_188;
	setp.lt.s64 	%p85, %rd349, %rd168;
	selp.f32 	%f242, %f241, %f161, %p85;
	min.s64 	%rd350, %rd349, %rd168;
$L__BB7_188:
	ld.shared.f32 	%f164, [_ZN6thrust24THRUST_300001_SM_1000_NS8cuda_cub4core6detail5shmemE+56];
	ld.shared.u64 	%rd171, [_ZN6thrust24THRUST_300001_SM_1000_NS8cuda_cub4core6detail5shmemE+64];
	setp.lt.f32 	%p86, %f242, %f164;
	mov.f32 	%f243, %f242;
	mov.u64 	%rd351, %rd350;
	@%p86 bra 	$L__BB7_191;
	setp.lt.f32 	%p87, %f164, %f242;
	mov.f32 	%f243, %f164;
	mov.u64 	%rd351, %rd171;
	@%p87 bra 	$L__BB7_191;
	setp.lt.s64 	%p88, %rd350, %rd171;
	selp.f32 	%f243, %f242, %f164, %p88;
	min.s64 	%rd351, %rd350, %rd171;
$L__BB7_191:
	ld.shared.f32 	%f167, [_ZN6thrust24THRUST_300001_SM_1000_NS8cuda_cub4core6detail5shmemE+72];
	ld.shared.u64 	%rd174, [_ZN6thrust24THRUST_300001_SM_1000_NS8cuda_cub4core6detail5shmemE+80];
	setp.lt.f32 	%p89, %f243, %f167;
	mov.f32 	%f244, %f243;
	mov.u64 	%rd352, %rd351;
	@%p89 bra 	$L__BB7_194;
	setp.lt.f32 	%p90, %f167, %f243;
	mov.f32 	%f244, %f167;
	mov.u64 	%rd352, %rd174;
	@%p90 bra 	$L__BB7_194;
	setp.lt.s64 	%p91, %rd351, %rd174;
	selp.f32 	%f244, %f243, %f167, %p91;
	min.s64 	%rd352, %rd351, %rd174;
$L__BB7_194:
	ld.shared.f32 	%f170, [_ZN6thrust24THRUST_300001_SM_1000_NS8cuda_cub4core6detail5shmemE+88];
	ld.shared.u64 	%rd177, [_ZN6thrust24THRUST_300001_SM_1000_NS8cuda_cub4core6detail5shmemE+96];
	setp.lt.f32 	%p92, %f244, %f170;
	mov.f32 	%f245, %f244;
	mov.u64 	%rd353, %rd352;
	@%p92 bra 	$L__BB7_197;
	setp.lt.f32 	%p93, %f170, %f244;
	mov.f32 	%f245, %f170;
	mov.u64 	%rd353, %rd177;
	@%p93 bra 	$L__BB7_197;
	setp.lt.s64 	%p94, %rd352, %rd177;
	selp.f32 	%f245, %f244, %f170, %p94;
	min.s64 	%rd353, %rd352, %rd177;
$L__BB7_197:
	ld.shared.f32 	%f173, [_ZN6thrust24THRUST_300001_SM_1000_NS8cuda_cub4core6detail5shmemE+104];
	ld.shared.u64 	%rd180, [_ZN6thrust24THRUST_300001_SM_1000_NS8cuda_cub4core6detail5shmemE+112];
	setp.lt.f32 	%p95, %f245, %f173;
	mov.f32 	%f246, %f245;
	mov.u64 	%rd354, %rd353;
	@%p95 bra 	$L__BB7_200;
	setp.lt.f32 	%p96, %f173, %f245;
	mov.f32 	%f246, %f173;
	mov.u64 	%rd354, %rd180;
	@%p96 bra 	$L__BB7_200;
	setp.lt.s64 	%p97, %rd353, %rd180;
	selp.f32 	%f246, %f245, %f173, %p97;
	min.s64 	%rd354, %rd353, %rd180;
$L__BB7_200:
	ld.shared.f32 	%f176, [_ZN6thrust24THRUST_300001_SM_1000_NS8cuda_cub4core6detail5shmemE+120];
	ld.shared.u64 	%rd183, [_ZN6thrust24THRUST_300001_SM_1000_NS8cuda_cub4core6detail5shmemE+128];
	setp.lt.f32 	%p98, %f246, %f176;
	mov.f32 	%f247, %f246;
	mov.u64 	%rd355, %rd354;
	@%p98 bra 	$L__BB7_203;
	setp.lt.f32 	%p99, %f176, %f246;
	mov.f32 	%f247, %f176;
	mov.u64 	%rd355, %rd183;
	@%p99 bra 	$L__BB7_203;
	setp.lt.s64 	%p100, %rd354, %rd183;
	selp.f32 	%f247, %f246, %f176, %p100;
	min.s64 	%rd355, %rd354, %rd183;
$L__BB7_203:
	mov.u32 	%r418, %tid.x;
	setp.ne.s32 	%p227, %r418, 0;
	@%p227 bra 	$L__BB7_205;
	cvta.to.global.u64 	%rd287, %rd187;
	st.global.f32 	[%rd287], %f247;
	st.global.u64 	[%rd287+8], %rd355;
$L__BB7_205:
	ret;

}
	// .globl	_ZN6thrust24THRUST_300001_SM_1000_NS8cuda_cub4core6detail13_kernel_agentINS1_8__reduce11ReduceAgentINS0_12zip_iteratorIN4cuda3std3__45tupleIJNS0_10device_ptrIfEENS0_17counting_iteratorIlNS0_11use_defaultESF_SF_EEEEEEEPNSB_IJflEEESJ_lNS1_9__extrema9arg_min_fIflNSA_4lessIfEEEEEEJSI_SK_lSP_EEEvDpT0_
.visible .entry _ZN6thrust24THRUST_300001_SM_1000_NS8cuda_cub4core6detail13_kernel_agentINS1_8__reduce11ReduceAgentINS0_12zip_iteratorIN4cuda3std3__45tupleIJNS0_10device_ptrIfEENS0_17counting_iteratorIlNS0_11use_defaultESF_SF_EEEEEEEPNSB_IJflEEESJ_lNS1_9__extrema9arg_min_fIflNSA_4lessIfEEEEEEJSI_SK_lSP_EEEvDpT0_(
	.param .align 8 .b8 _ZN6thrust24THRUST_300001_SM_1000_NS8cuda_cub4core6detail13_kernel_agentINS1_8__reduce11ReduceAgentINS0_12zip_iteratorIN4cuda3std3__45tupleIJNS0_10device_ptrIfEENS0_17counting_iteratorIlNS0_11use_defaultESF_SF_EEEEEEEPNSB_IJflEEESJ_lNS1_9__extrema9arg_min_fIflNSA_4lessIfEEEEEEJSI_SK_lSP_EEEvDpT0__param_0[16],
	.param .u64 .ptr .align 1 _ZN6thrust24THRUST_300001_SM_1000_NS8cuda_cub4core6detail13_kernel_agentINS1_8__reduce11ReduceAgentINS0_12zip_iteratorIN4cuda3std3__45tupleIJNS0_10device_ptrIfEENS0_17counting_iteratorIlNS0_11use_defaultESF_SF_EEEEEEEPNSB_IJflEEESJ_lNS1_9__extrema9arg_min_fIflNSA_4lessIfEEEEEEJSI_SK_lSP_EEEvDpT0__param_1,
	.param .u64 _ZN6thrust24THRUST_300001_SM_1000_NS8cuda_cub4core6detail13_kernel_agentINS1_8__reduce11ReduceAgentINS0_12zip_iteratorIN4cuda3std3__45tupleIJNS0_10device_ptrIfEENS0_17counting_iteratorIlNS0_11use_defaultESF_SF_EEEEEEEPNSB_IJflEEESJ_lNS1_9__extrema9arg_min_fIflNSA_4lessIfEEEEEEJSI_SK_lSP_EEEvDpT0__param_2,
	.param .align 1 .b8 _ZN6thrust24THRUST_300001_SM_1000_NS8cuda_cub4core6detail13_kernel_agentINS1_8__reduce11ReduceAgentINS0_12zip_iteratorIN4cuda3std3__45tupleIJNS0_10device_ptrIfEENS0_17counting_iteratorIlNS0_11use_defaultESF_SF_EEEEEEEPNSB_IJflEEESJ_lNS1_9__extrema9arg_min_fIflNSA_4lessIfEEEEEEJSI_SK_lSP_EEEvDpT0__param_3[1]
)
.maxntid 256
{
	.reg .pred 	%p<223>;
	.reg .b32 	%r<391>;
	.reg .b32 	%f<243>;
	.reg .b64 	%rd<308>;

	ld.param.u64 	%rd195, [_ZN6thrust24THRUST_300001_SM_1000_NS8cuda_cub4core6detail13_kernel_agentINS1_8__reduce11ReduceAgentINS0_12zip_iteratorIN4cuda3std3__45tupleIJNS0_10device_ptrIfEENS0_17counting_iteratorIlNS0_11use_defaultESF_SF_EEEEEEEPNSB_IJflEEESJ_lNS1_9__extrema9arg_min_fIflNSA_4lessIfEEEEEEJSI_SK_lSP_EEEvDpT0__param_0+8];
	ld.param.u64 	%rd194, [_ZN6thrust24THRUST_300001_SM_1000_NS8cuda_cub4core6detail13_kernel_agentINS1_8__reduce11ReduceAgentINS0_12zip_iteratorIN4cuda3std3__45tupleIJNS0_10device_ptrIfEENS0_17counting_iteratorIlNS0_11use_defaultESF_SF_EEEEEEEPNSB_IJflEEESJ_lNS1_9__extrema9arg_min_fIflNSA_4lessIfEEEEEEJSI_SK_lSP_EEEvDpT0__param_0];
	ld.param.u64 	%rd197, [_ZN6thrust24THRUST_300001_SM_1000_NS8cuda_cub4core6detail13_kernel_agentINS1_8__reduce11ReduceAgentINS0_12zip_iteratorIN4cuda3std3__45tupleIJNS0_10device_ptrIfEENS0_17counting_iteratorIlNS0_11use_defaultESF_SF_EEEEEEEPNSB_IJflEEESJ_lNS1_9__extrema9arg_min_fIflNSA_4lessIfEEEEEEJSI_SK_lSP_EEEvDpT0__param_2];
	setp.eq.s64 	%p1, %rd197, 0;
	@%p1 bra 	$L__BB8_200;
	cvta.to.global.u64 	%rd1, %rd194;
	setp.gt.s64 	%p2, %rd197, 1279;
	@%p2 bra 	$L__BB8_112;
	cvt.u32.u64 	%r1, %rd197;
	mov.u32 	%r2, %tid.x;
	setp.ge.s32 	%p96, %r2, %r1;
	mov.f32 	%f188, 0f00000000;
	mov.b64 	%rd249, 0;
	mov.u32 	%r385, %r2;
	@%p96 bra 	$L__BB8_4;
	cvt.u64.u32 	%rd225, %r2;
	mul.wide.u32 	%rd226, %r2, 4;
	add.s64 	%rd227, %rd1, %rd226;
	add.s64 	%rd249, %rd195, %rd225;
	ld.global.f32 	%f188, [%rd227];
	add.s32 	%r385, %r2, 256;
$L__BB8_4:
	setp.ge.s32 	%p97, %r385, %r1;
	@%p97 bra 	$L__BB8_26;
	not.b32 	%r154, %r385;
	add.s32 	%r5, %r154, %r1;
	and.b32  	%r155, %r5, 768;
	setp.eq.s32 	%p98, %r155, 768;
	@%p98 bra 	$L__BB8_11;
	cvt.u64.u32 	%rd229, %r385;
	add.s64 	%rd240, %rd195, %rd229;
	mul.wide.u32 	%rd230, %r385, 4;
	add.s64 	%rd239, %rd1, %rd230;
	shr.u32 	%r156, %r5, 8;
	add.s32 	%r157, %r156, 1;
	and.b32  	%r158, %r157, 3;
	neg.s32 	%r383, %r158;
$L__BB8_7:
	.pragma "nounroll";
	mov.u64 	%rd9, %rd249;
	mov.f32 	%f3, %f188;
	ld.global.f32 	%f4, [%rd239];
	setp.lt.f32 	%p99, %f3, %f4;
	@%p99 bra 	$L__BB8_10;
	setp.lt.f32 	%p100, %f4, %f3;
	mov.u64 	%rd249, %rd240;
	mov.f32 	%f188, %f4;
	@%p100 bra 	$L__BB8_10;
	setp.lt.s64 	%p101, %rd9, %rd240;
	min.s64 	%rd249, %rd9, %rd240;
	selp.f32 	%f188, %f3, %f4, %p101;
$L__BB8_10:
	add.s32 	%r385, %r385, 256;
	add.s64 	%rd240, %rd240, 256;
	add.s64 	%rd239, %rd239, 1024;
	add.s32 	%r383, %r383, 1;
	setp.ne.s32 	%p102, %r383, 0;
	@%p102 bra 	$L__BB8_7;
$L__BB8_11:
	setp.lt.u32 	%p103, %r5, 768;
	@%p103 bra 	$L__BB8_26;
	add.s32 	%r386, %r385, 512;
$L__BB8_13:
	mov.u32 	%r13, %r386;
	add.s32 	%r159, %r13, -512;
	cvt.s64.s32 	%rd231, %r159;
	mul.wide.s32 	%rd232, %r159, 4;
	add.s64 	%rd17, %rd1, %rd232;
	add.s64 	%rd18, %rd195, %rd231;
	ld.global.f32 	%f10, [%rd17];
	setp.lt.f32 	%p104, %f188, %f10;
	mov.u64 	%rd246, %rd249;
	mov.f32 	%f185, %f188;
	@%p104 bra 	$L__BB8_16;
	setp.lt.f32 	%p105, %f10, %f188;
	mov.u64 	%rd246, %rd18;
	mov.f32 	%f185, %f10;
	@%p105 bra 	$L__BB8_16;
	setp.lt.s64 	%p106, %rd249, %rd18;
	min.s64 	%rd246, %rd249, %rd18;
	selp.f32 	%f185, %f188, %f10, %p106;
$L__BB8_16:
	add.s32 	%r160, %r13, -256;
	cvt.s64.s32 	%rd233, %r160;
	add.s64 	%rd21, %rd195, %rd233;
	ld.global.f32 	%f13, [%rd17+1024];
	setp.lt.f32 	%p107, %f185, %f13;
	mov.u64 	%rd247, %rd246;
	mov.f32 	%f186, %f185;
	@%p107 bra 	$L__BB8_19;
	setp.lt.f32 	%p108, %f13, %f185;
	mov.u64 	%rd247, %rd21;
	mov.f32 	%f186, %f13;
	@%p108 bra 	$L__BB8_19;
	setp.lt.s64 	%p109, %rd246, %rd21;
	min.s64 	%rd247, %rd246, %rd21;
	selp.f32 	%f186, %f185, %f13, %p109;
$L__BB8_19:
	cvt.s64.s32 	%rd234, %r13;
	add.s64 	%rd24, %rd195, %rd234;
	ld.global.f32 	%f16, [%rd17+2048];
	setp.lt.f32 	%p110, %f186, %f16;
	mov.u64 	%rd248, %rd247;
	mov.f32 	%f187, %f186;
	@%p110 bra 	$L__BB8_22;
	setp.lt.f32 	%p111, %f16, %f186;
	mov.u64 	%rd248, %rd24;
	mov.f32 	%f187, %f16;
	@%p111 bra 	$L__BB8_22;
	setp.lt.s64 	%p112, %rd247, %rd24;
	min.s64 	%rd248, %rd247, %rd24;
	selp.f32 	%f187, %f186, %f16, %p112;
$L__BB8_22:
	add.s32 	%r161, %r13, 256;
	cvt.s64.s32 	%rd235, %r161;
	add.s64 	%rd27, %rd195, %rd235;
	ld.global.f32 	%f19, [%rd17+3072];
	setp.lt.f32 	%p113, %f187, %f19;
	mov.u64 	%rd249, %rd248;
	mov.f32 	%f188, %f187;
	@%p113 bra 	$L__BB8_25;
	setp.lt.f32 	%p114, %f19, %f187;
	mov.u64 	%rd249, %rd27;
	mov.f32 	%f188, %f19;
	@%p114 bra 	$L__BB8_25;
	setp.lt.s64 	%p115, %rd248, %rd27;
	min.s64 	%rd249, %rd248, %rd27;
	selp.f32 	%f188, %f187, %f19, %p115;
$L__BB8_25:
	add.s32 	%r386, %r13, 1024;
	add.s32 	%r162, %r13, 512;
	setp.lt.s32 	%p116, %r162, %r1;
	@%p116 bra 	$L__BB8_13;
$L__BB8_26:
	setp.lt.s32 	%p117, %r1, 256;
	@%p117 bra 	$L__BB8_66;
	// begin inline asm
	mov.u32 %r276, %laneid;
	// end inline asm
	mov.b32 	%r278, %f188;
	mov.b32 	%r294, 1;
	mov.b32 	%r295, 31;
	mov.b32 	%r296, -1;
	// begin inline asm
	shfl.sync.down.b32 %r277, %r278, %r294, %r295, %r296;
	// end inline asm
	mov.b32 	%f23, %r277;
	// begin inline asm
	shfl.sync.down.b32 %r282, %r283, %r294, %r295, %r296;
	// end inline asm
	mov.b64 	{%r288, %r293}, %rd249;
	// begin inline asm
	shfl.sync.down.b32 %r287, %r288, %r294, %r295, %r296;
	// end inline asm
	// begin inline asm
	shfl.sync.down.b32 %r292, %r293, %r294, %r295, %r296;
	// end inline asm
	mov.b64 	%rd31, {%r287, %r292};
	setp.gt.s32 	%p174, %r276, 30;
	setp.lt.f32 	%p175, %f188, %f23;
	or.pred  	%p176, %p174, %p175;
	mov.u64 	%rd251, %rd249;
	mov.f32 	%f190, %f188;
	@%p176 bra 	$L__BB8_30;
	setp.gt.f32 	%p177, %f188, %f23;
	mov.u64 	%rd251, %rd31;
	mov.f32 	%f190, %f23;
	@%p177 bra 	$L__BB8_30;
	setp.lt.s64 	%p178, %rd249, %rd31;
	min.s64 	%rd251, %rd249, %rd31;
	selp.f32 	%f190, %f188, %f23, %p178;
$L__BB8_30:
	mov.b32 	%r298, %f190;
	mov.b32 	%r314, 2;
	mov.b32 	%r315, 31;
	mov.b32 	%r316, -1;
	// begin inline asm
	shfl.sync.down.b32 %r297, %r298, %r314, %r315, %r316;
	// end inline asm
	mov.b32 	%f26, %r297;
	// begin inline asm
	shfl.sync.down.b32 %r302, %r303, %r314, %r315, %r316;
	// end inline asm
	mov.b64 	{%r308, %r313}, %rd251;
	// begin inline asm
	shfl.sync.down.b32 %r307, %r308, %r314, %r315, %r316;
	// end inline asm
	// begin inline asm
	shfl.sync.down.b32 %r312, %r313, %r314, %r315, %r316;
	// end inline asm
	mov.b64 	%rd34, {%r307, %r312};
	setp.gt.s32 	%p179, %r276, 29;
	setp.lt.f32 	%p180, %f190, %f26;
	or.pred  	%p181, %p179, %p180;
	mov.u64 	%rd252, %rd251;
	mov.f32 	%f191, %f190;
	@%p181 bra 	$L__BB8_33;
	setp.gt.f32 	%p182, %f190, %f26;
	mov.u64 	%rd252, %rd34;
	mov.f32 	%f191, %f26;
	@%p182 bra 	$L__BB8_33;
	setp.lt.s64 	%p183, %rd251, %rd34;
	min.s64 	%rd252, %rd251, %rd34;
	selp.f32 	%f191, %f190, %f26, %p183;
$L__BB8_33:
	mov.b32 	%r318, %f191;
	mov.b32 	%r334, 4;
	mov.b32 	%r335, 31;
	mov.b32 	%r336, -1;
	// begin inline asm
	shfl.sync.down.b32 %r317, %r318, %r334, %r335, %r336;
	// end inline asm
	mov.b32 	%f29, %r317;
	// begin inline asm
	shfl.sync.down.b32 %r322, %r323, %r334, %r335, %r336;
	// end inline asm
	mov.b64 	{%r328, %r333}, %rd252;
	// begin inline asm
	shfl.sync.down.b32 %r327, %r328, %r334, %r335, %r336;
	// end inline asm
	// begin inline asm
	shfl.sync.down.b32 %r332, %r333, %r334, %r335, %r336;
	// end inline asm
	mov.b64 	%rd37, {%r327, %r332};
	setp.gt.s32 	%p184, %r276, 27;
	setp.lt.f32 	%p185, %f191, %f29;
	or.pred  	%p186, %p184, %p185;
	mov.u64 	%rd253, %rd252;
	mov.f32 	%f192, %f191;
	@%p186 bra 	$L__BB8_36;
	setp.gt.f32 	%p187, %f191, %f29;
	mov.u64 	%rd253, %rd37;
	mov.f32 	%f192, %f29;
	@%p187 bra 	$L__BB8_36;
	setp.lt.s64 	%p188, %rd252, %rd37;
	min.s64 	%rd253, %rd252, %rd37;
	selp.f32 	%f192, %f191, %f29, %p188;
$L__BB8_36:
	mov.b32 	%r338, %f192;
	mov.b32 	%r354, 8;
	mov.b32 	%r355, 31;
	mov.b32 	%r356, -1;
	// begin inline asm
	shfl.sync.down.b32 %r337, %r338, %r354, %r355, %r356;
	// end inline asm
	mov.b32 	%f32, %r337;
	// begin inline asm
	shfl.sync.down.b32 %r342, %r343, %r354, %r355, %r356;
	// end inline asm
	mov.b64 	{%r348, %r353}, %rd253;
	// begin inline asm
	shfl.sync.down.b32 %r347, %r348, %r354, %r355, %r356;
	// end inline asm
	// begin inline asm
	shfl.sync.down.b32 %r352, %r353, %r354, %r355, %r356;
	// end inline asm
	mov.b64 	%rd40, {%r347, %r352};
	setp.gt.s32 	%p189, %r276, 23;
	setp.lt.f32 	%p190, %f192, %f32;
	or.pred  	%p191, %p189, %p190;
	mov.u64 	%rd254, %rd253;
	mov.f32 	%f193, %f192;
	@%p191 bra 	$L__BB8_39;
	setp.gt.f32 	%p192, %f192, %f32;
	mov.u64 	%rd254, %rd40;
	mov.f32 	%f193, %f32;
	@%p192 bra 	$L__BB8_39;
	setp.lt.s64 	%p193, %rd253, %rd40;
	min.s64 	%rd254, %rd253, %rd40;
	selp.f32 	%f193, %f192, %f32, %p193;
$L__BB8_39:
	mov.b32 	%r358, %f193;
	mov.b32 	%r374, 16;
	mov.b32 	%r375, 31;
	mov.b32 	%r376, -1;
	// begin inline asm
	shfl.sync.down.b32 %r357, %r358, %r374, %r375, %r376;
	// end inline asm
	mov.b32 	%f35, %r357;
	// begin inline asm
	shfl.sync.down.b32 %r362, %r363, %r374, %r375, %r376;
	// end inline asm
	mov.b64 	{%r368, %r373}, %rd254;
	// begin inline asm
	shfl.sync.down.b32 %r367, %r368, %r374, %r375, %r376;
	// end inline asm
	// begin inline asm
	shfl.sync.down.b32 %r372, %r373, %r374, %r375, %r376;
	// end inline asm
	mov.b64 	%rd43, {%r367, %r372};
	setp.gt.s32 	%p194, %r276, 15;
	setp.lt.f32 	%p195, %f193, %f35;
	or.pred  	%p196, %p194, %p195;
	mov.u64 	%rd307, %rd254;
	mov.f32 	%f242, %f193;
	@%p196 bra 	$L__BB8_42;
	setp.gt.f32 	%p197, %f193, %f35;
	mov.u64 	%rd307, %rd43;
	mov.f32 	%f242, %f35;
	@%p197 bra 	$L__BB8_42;
	setp.lt.s64 	%p198, %rd254, %rd43;
	min.s64 	%rd307, %rd254, %rd43;
	selp.f32 	%f242, %f193, %f35, %p198;
$L__BB8_42:
	setp.ne.s32 	%p199, %r276, 0;
	@%p199 bra 	$L__BB8_44;
	shr.u32 	%r377, %r2, 1;
	and.b32  	%r378, %r377, 496;
	mov.u32 	%r379, _ZN6thrust24THRUST_300001_SM_1000_NS8cuda_cub4core6detail5shmemE;
	add.s32 	%r380, %r379, %r378;
	st.shared.f32 	[%r380+8], %f242;
	st.shared.u64 	[%r380+16], %rd307;
$L__BB8_44:
	bar.sync 	0;
	setp.ne.s32 	%p200, %r2, 0;
	@%p200 bra 	$L__BB8_198;
	ld.shared.f32 	%f38, [_ZN6thrust24THRUST_300001_SM_1000_NS8cuda_cub4core6detail5shmemE+24];
	ld.shared.u64 	%rd46, [_ZN6thrust24THRUST_300001_SM_1000_NS8cuda_cub4core6detail5shmemE+32];
	setp.lt.f32 	%p201, %f242, %f38;
	mov.u64 	%rd256, %rd307;
	mov.f32 	%f195, %f242;
	@%p201 bra 	$L__BB8_48;
	setp.lt.f32 	%p202, %f38, %f242;
	mov.u64 	%rd256, %rd46;
	mov.f32 	%f195, %f38;
	@%p202 bra 	$L__BB8_48;
	setp.lt.s64 	%p203, %rd307, %rd46;
	min.s64 	%rd256, %rd307, %rd46;
	selp.f32 	%f195, %f242, %f38, %p203;
$L__BB8_48:
	ld.shared.f32 	%f41, [_ZN6thrust24THRUST_300001_SM_1000_NS8cuda_cub4core6detail5shmemE+40];
	ld.shared.u64 	%rd49, [_ZN6thrust24THRUST_300001_SM_1000_NS8cuda_cub4core6detail5shmemE+48];
	setp.lt.f32 	%p204, %f195, %f41;
	mov.u64 	%rd257, %rd256;
	mov.f32 	%f196, %f195;
	@%p204 bra 	$L__BB8_51;
	setp.lt.f32 	%p205, %f41, %f195;
	mov.u64 	%rd257, %rd49;
	mov.f32 	%f196, %f41;
	@%p205 bra 	$L__BB8_51;
	setp.lt.s64 	%p206, %rd256, %rd49;
	min.s64 	%rd257, %rd256, %rd49;
	selp.f32 	%f196, %f195, %f41, %p206;
$L__BB8_51:
	ld.shared.f32 	%f44, [_ZN6thrust24THRUST_300001_SM_1000_NS8cuda_cub4core6detail5shmemE+56];
	ld.shared.u64 	%rd52, [_ZN6thrust24THRUST_300001_SM_1000_NS8cuda_cub4core6detail5shmemE+64];
	setp.lt.f32 	%p207, %f196, %f44;
	mov.u64 	%rd258, %rd257;
	mov.f32 	%f197, %f196;
	@%p207 bra 	$L__BB8_54;
	setp.lt.f32 	%p208, %f44, %f196;
	mov.u64 	%rd258, %rd52;
	mov.f32 	%f197, %f44;
	@%p208 bra 	$L__BB8_54;
	setp.lt.s64 	%p209, %rd257, %rd52;
	min.s64 	%rd258, %rd257, %rd52;
	selp.f32 	%f197, %f196, %f44, %p209;
$L__BB8_54:
	ld.shared.f32 	%f47, [_ZN6thrust24THRUST_300001_SM_1000_NS8cuda_cub4core6detail5shmemE+72];
	ld.shared.u64 	%rd55, [_ZN6thrust24THRUST_300001_SM_1000_NS8cuda_cub4core6detail5shmemE+80];
	setp.lt.f32 	%p210, %f197, %f47;
	mov.u64 	%rd259, %rd258;
	mov.f32 	%f198, %f197;
	@%p210 bra 	$L__BB8_57;
	setp.lt.f32 	%p211, %f47, %f197;
	mov.u64 	%rd259, %rd55;
	mov.f32 	%f198, %f47;
	@%p211 bra 	$L__BB8_57;
	setp.lt.s64 	%p212, %rd258, %rd55;
	min.s64 	%rd259, %rd258, %rd55;
	selp.f32 	%f198, %f197, %f47, %p212;
$L__BB8_57:
	ld.shared.f32 	%f50, [_ZN6thrust24THRUST_300001_SM_1000_NS8cuda_cub4core6detail5shmemE+88];
	ld.shared.u64 	%rd58, [_ZN6thrust24THRUST_300001_SM_1000_NS8cuda_cub4core6detail5shmemE+96];
	setp.lt.f32 	%p213, %f198, %f50;
	mov.u64 	%rd260, %rd259;
	mov.f32 	%f199, %f198;
	@%p213 bra 	$L__BB8_60;
	setp.lt.f32 	%p214, %f50, %f198;
	mov.u64 	%rd260, %rd58;
	mov.f32 	%f199, %f50;
	@%p214 bra 	$L__BB8_60;
	setp.lt.s64 	%p215, %rd259, %rd58;
	min.s64 	%rd260, %rd259, %rd58;
	selp.f32 	%f199, %f198, %f50, %p215;
$L__BB8_60:
	ld.shared.f32 	%f53, [_ZN6thrust24THRUST_300001_SM_1000_NS8cuda_cub4core6detail5shmemE+104];
	ld.shared.u64 	%rd61, [_ZN6thrust24THRUST_300001_SM_1000_NS8cuda_cub4core6detail5shmemE+112];
	setp.lt.f32 	%p216, %f199, %f53;
	mov.u64 	%rd261, %rd260;
	mov.f32 	%f200, %f199;
	@%p216 bra 	$L__BB8_63;
	setp.lt.f32 	%p217, %f53, %f199;
	mov.u64 	%rd261, %rd61;
	mov.f32 	%f200, %f53;
	@%p217 bra 	$L__BB8_63;
	setp.lt.s64 	%p218, %rd260, %rd61;
	min.s64 	%rd261, %rd260, %rd61;
	selp.f32 	%f200, %f199, %f53, %p218;
$L__BB8_63:
	ld.shared.f32 	%f56, [_ZN6thrust24THRUST_300001_SM_1000_NS8cuda_cub4core6detail5shmemE+120];
	ld.shared.u64 	%rd64, [_ZN6thrust24THRUST_300001_SM_1000_NS8cuda_cub4core6detail5shmemE+128];
	setp.lt.f32 	%p219, %f200, %f56;
	mov.f32 	%f242, %f200;
	mov.u64 	%rd307, %rd261;
	@%p219 bra 	$L__BB8_198;
	setp.lt.f32 	%p220, %f56, %f200;
	mov.f32 	%f242, %f56;
	mov.u64 	%rd307, %rd64;
	@%p220 bra 	$L__BB8_198;
	setp.lt.s64 	%p221, %rd261, %rd64;
	min.s64 	%rd307, %rd261, %rd64;
	selp.f32 	%f242, %f200, %f56, %p221;
	bra.uni 	$L__BB8_198;
$L__BB8_66:
	// begin inline asm
	mov.u32 %r163, %laneid;
	// end inline asm
	and.b32  	%r184, %r2, 992;
	add.s32 	%r185, %r184, 32;
	setp.gt.s32 	%p118, %r185, %r1;
	not.b32 	%r186, %r184;
	add.s32 	%r187, %r1, %r186;
	selp.b32 	%r182, %r187, 31, %p118;
	mov.b32 	%r165, %f188;
	mov.b32 	%r181, 1;
	mov.b32 	%r183, -1;
	// begin inline asm
	shfl.sync.down.b32 %r164, %r165, %r181, %r182, %r183;
	// end inline asm
	mov.b32 	%f58, %r164;
	// begin inline asm
	shfl.sync.down.b32 %r169, %r170, %r181, %r182, %r183;
	// end inline asm
	mov.b64 	{%r175, %r180}, %rd249;
	// begin inline asm
	shfl.sync.down.b32 %r174, %r175, %r181, %r182, %r183;
	// end inline asm
	// begin inline asm
	shfl.sync.down.b32 %r179, %r180, %r181, %r182, %r183;
	// end inline asm
	mov.b64 	%rd66, {%r174, %r179};
	setp.ge.s32 	%p119, %r163, %r182;
	setp.lt.f32 	%p120, %f188, %f58;
	or.pred  	%p121, %p119, %p120;
	mov.f32 	%f201, %f188;
	mov.u64 	%rd262, %rd249;
	@%p121 bra 	$L__BB8_69;
	setp.gt.f32 	%p122, %f188, %f58;
	mov.f32 	%f201, %f58;
	mov.u64 	%rd262, %rd66;
	@%p122 bra 	$L__BB8_69;
	setp.lt.s64 	%p123, %rd249, %rd66;
	selp.f32 	%f201, %f188, %f58, %p123;
	min.s64 	%rd262, %rd249, %rd66;
$L__BB8_69:
	mov.b32 	%r189, %f201;
	mov.b32 	%r205, 2;
	mov.b32 	%r207, -1;
	// begin inline asm
	shfl.sync.down.b32 %r188, %r189, %r205, %r182, %r207;
	// end inline asm
	mov.b32 	%f61, %r188;
	// begin inline asm
	shfl.sync.down.b32 %r193, %r194, %r205, %r182, %r207;
	// end inline asm
	mov.b64 	{%r199, %r204}, %rd262;
	// begin inline asm
	shfl.sync.down.b32 %r198, %r199, %r205, %r182, %r207;
	// end inline asm
	// begin inline asm
	shfl.sync.down.b32 %r203, %r204, %r205, %r182, %r207;
	// end inline asm
	mov.b64 	%rd69, {%r198, %r203};
	add.s32 	%r208, %r163, 2;
	setp.gt.s32 	%p124, %r208, %r182;
	setp.lt.f32 	%p125, %f201, %f61;
	or.pred  	%p126, %p124, %p125;
	mov.f32 	%f202, %f201;
	mov.u64 	%rd263, %rd262;
	@%p126 bra 	$L__BB8_72;
	setp.gt.f32 	%p127, %f201, %f61;
	mov.f32 	%f202, %f61;
	mov.u64 	%rd263, %rd69;
	@%p127 bra 	$L__BB8_72;
	setp.lt.s64 	%p128, %rd262, %rd69;
	selp.f32 	%f202, %f201, %f61, %p128;
	min.s64 	%rd263, %rd262, %rd69;
$L__BB8_72:
	mov.b32 	%r210, %f202;
	mov.b32 	%r226, 4;
	mov.b32 	%r228, -1;
	// begin inline asm
	shfl.sync.down.b32 %r209, %r210, %r226, %r182, %r228;
	// end inline asm
	mov.b32 	%f64, %r209;
	// begin inline asm
	shfl.sync.down.b32 %r214, %r215, %r226, %r182, %r228;
	// end inline asm
	mov.b64 	{%r220, %r225}, %rd263;
	// begin inline asm
	shfl.sync.down.b32 %r219, %r220, %r226, %r182, %r228;
	// end inline asm
	// begin inline asm
	shfl.sync.down.b32 %r224, %r225, %r226, %r182, %r228;
	// end inline asm
	mov.b64 	%rd72, {%r219, %r224};
	add.s32 	%r229, %r163, 4;
	setp.gt.s32 	%p129, %r229, %r182;
	setp.lt.f32 	%p130, %f202, %f64;
	or.pred  	%p131, %p129, %p130;
	mov.f32 	%f203, %f202;
	mov.u64 	%rd264, %rd263;
	@%p131 bra 	$L__BB8_75;
	setp.gt.f32 	%p132, %f202, %f64;
	mov.f32 	%f203, %f64;
	mov.u64 	%rd264, %rd72;
	@%p132 bra 	$L__BB8_75;
	setp.lt.s64 	%p133, %rd263, %rd72;
	selp.f32 	%f203, %f202, %f64, %p133;
	min.s64 	%rd264, %rd263, %rd72;
$L__BB8_75:
	mov.b32 	%r231, %f203;
	mov.b32 	%r247, 8;
	mov.b32 	%r249, -1;
	// begin inline asm
	shfl.sync.down.b32 %r230, %r231, %r247, %r182, %r249;
	// end inline asm
	mov.b32 	%f67, %r230;
	// begin inline asm
	shfl.sync.down.b32 %r235, %r236, %r247, %r182, %r249;
	// end inline asm
	mov.b64 	{%r241, %r246}, %rd264;
	// begin inline asm
	shfl.sync.down.b32 %r240, %r241, %r247, %r182, %r249;
	// end inline asm
	// begin inline asm
	shfl.sync.down.b32 %r245, %r246, %r247, %r182, %r249;
	// end inline asm
	mov.b64 	%rd75, {%r240, %r245};
	add.s32 	%r250, %r163, 8;
	setp.gt.s32 	%p134, %r250, %r182;
	setp.lt.f32 	%p135, %f203, %f67;
	or.pred  	%p136, %p134, %p135;
	mov.f32 	%f204, %f203;
	mov.u64 	%rd265, %rd264;
	@%p136 bra 	$L__BB8_78;
	setp.gt.f32 	%p137, %f203, %f67;
	mov.f32 	%f204, %f67;
	mov.u64 	%rd265, %rd75;
	@%p137 bra 	$L__BB8_78;
	setp.lt.s64 	%p138, %rd264, %rd75;
	selp.f32 	%f204, %f203, %f67, %p138;
	min.s64 	%rd265, %rd264, %rd75;
$L__BB8_78:
	mov.b32 	%r252, %f204;
	mov.b32 	%r268, 16;
	mov.b32 	%r270, -1;
	// begin inline asm
	shfl.sync.down.b32 %r251, %r252, %r268, %r182, %r270;
	// end inline asm
	mov.b32 	%f70, %r251;
	// begin inline asm
	shfl.sync.down.b32 %r256, %r257, %r268, %r182, %r270;
	// end inline asm
	mov.b64 	{%r262, %r267}, %rd265;
	// begin inline asm
	shfl.sync.down.b32 %r261, %r262, %r268, %r182, %r270;
	// end inline asm
	// begin inline asm
	shfl.sync.down.b32 %r266, %r267, %r268, %r182, %r270;
	// end inline asm
	mov.b64 	%rd78, {%r261, %r266};
	add.s32 	%r271, %r163, 16;
	setp.gt.s32 	%p139, %r271, %r182;
	setp.lt.f32 	%p140, %f204, %f70;
	or.pred  	%p141, %p139, %p140;
	mov.f32 	%f242, %f204;
	mov.u64 	%rd307, %rd265;
	@%p141 bra 	$L__BB8_81;
	setp.gt.f32 	%p142, %f204, %f70;
	mov.f32 	%f242, %f70;
	mov.u64 	%rd307, %rd78;
	@%p142 bra 	$L__BB8_81;
	setp.lt.s64 	%p143, %rd265, %rd78;
	selp.f32 	%f242, %f204, %f70, %p143;
	min.s64 	%rd307, %rd265, %rd78;
$L__BB8_81:
	setp.ne.s32 	%p144, %r163, 0;
	@%p144 bra 	$L__BB8_83;
	shr.u32 	%r272, %r2, 1;
	and.b32  	%r273, %r272, 496;
	mov.u32 	%r274, _ZN6thrust24THRUST_300001_SM_1000_NS8cuda_cub4core6detail5shmemE;
	add.s32 	%r275, %r274, %r273;
	st.shared.f32 	[%r275+8], %f242;
	st.shared.u64 	[%r275+16], %rd307;
$L__BB8_83:
	bar.sync 	0;
	setp.ne.s32 	%p145, %r2, 0;
	@%p145 bra 	$L__BB8_198;
	setp.lt.s32 	%p146, %r1, 33;
	mov.f32 	%f206, %f242;
	mov.u64 	%rd267, %rd307;
	@%p146 bra 	$L__BB8_88;
	ld.shared.f32 	%f73, [_ZN6thrust24THRUST_300001_SM_1000_NS8cuda_cub4core6detail5shmemE+24];
	ld.shared.u64 	%rd81, [_ZN6thrust24THRUST_300001_SM_1000_NS8cuda_cub4core6detail5shmemE+32];
	setp.lt.f32 	%p147, %f242, %f73;
	mov.f32 	%f206, %f242;
	mov.u64 	%rd267, %rd307;
	@%p147 bra 	$L__BB8_88;
	setp.lt.f32 	%p148, %f73, %f242;
	mov.f32 	%f206, %f73;
	mov.u64 	%rd267, %rd81;
	@%p148 bra 	$L__BB8_88;
	setp.lt.s64 	%p149, %rd307, %rd81;
	selp.f32 	%f206, %f242, %f73, %p149;
	min.s64 	%rd267, %rd307, %rd81;
$L__BB8_88:
	setp.lt.s32 	%p150, %r1, 65;
	mov.f32 	%f207, %f206;
	mov.u64 	%rd268, %rd267;
	@%p150 bra 	$L__BB8_92;
	ld.shared.f32 	%f76, [_ZN6thrust24THRUST_300001_SM_1000_NS8cuda_cub4core6detail5shmemE+40];
	ld.shared.u64 	%rd84, [_ZN6thrust24THRUST_300001_SM_1000_NS8cuda_cub4core6detail5shmemE+48];
	setp.lt.f32 	%p151, %f206, %f76;
	mov.f32 	%f207, %f206;
	mov.u64 	%rd268, %rd267;
	@%p151 bra 	$L__BB8_92;
	setp.lt.f32 	%p152, %f76, %f206;
	mov.f32 	%f207, %f76;
	mov.u64 	%rd268, %rd84;
	@%p152 bra 	$L__BB8_92;
	setp.lt.s64 	%p153, %rd267, %rd84;
	selp.f32 	%f207, %f206, %f76, %p153;
	min.s64 	%rd268, %rd267, %rd84;
$L__BB8_92:
	setp.lt.s32 	%p154, %r1, 97;
	mov.f32 	%f208, %f207;
	mov.u64 	%rd269, %rd268;
	@%p154 bra 	$L__BB8_96;
	ld.shared.f32 	%f79, [_ZN6thrust24THRUST_300001_SM_1000_NS8cuda_cub4core6detail5shmemE+56];
	ld.shared.u64 	%rd87, [_ZN6thrust24THRUST_300001_SM_1000_NS8cuda_cub4core6detail5shmemE+64];
	setp.lt.f32 	%p155, %f207, %f79;
	mov.f32 	%f208, %f207;
	mov.u64 	%rd269, %rd268;
	@%p155 bra 	$L__BB8_96;
	setp.lt.f32 	%p156, %f79, %f207;
	mov.f32 	%f208, %f79;
	mov.u64 	%rd269, %rd87;
	@%p156 bra 	$L__BB8_96;
	setp.lt.s64 	%p157, %rd268, %rd87;
	selp.f32 	%f208, %f207, %f79, %p157;
	min.s64 	%rd269, %rd268, %rd87;
$L__BB8_96:
	setp.lt.s32 	%p158, %r1, 129;
	mov.f32 	%f209, %f208;
	mov.u64 	%rd270, %rd269;
	@%p158 bra 	$L__BB8_100;
	ld.shared.f32 	%f82, [_ZN6thrust24THRUST_300001_SM_1000_NS8cuda_cub4core6detail5shmemE+72];
	ld.shared.u64 	%rd90, [_ZN6thrust24THRUST_300001_SM_1000_NS8cuda_cub4core6detail5shmemE+80];
	setp.lt.f32 	%p159, %f208, %f82;
	mov.f32 	%f209, %f208;
	mov.u64 	%rd270, %rd269;
	@%p159 bra 	$L__BB8_100;
	setp.lt.f32 	%p160, %f82, %f208;
	mov.f32 	%f209, %f82;
	mov.u64 	%rd270, %rd90;
	@%p160 bra 	$L__BB8_100;
	setp.lt.s64 	%p161, %rd269, %rd90;
	selp.f32 	%f209, %f208, %f82, %p161;
	min.s64 	%rd270, %rd269, %rd90;
$L__BB8_100:
	setp.lt.s32 	%p162, %r1, 161;
	mov.f32 	%f210, %f209;
	mov.u64 	%rd271, %rd270;
	@%p162 bra 	$L__BB8_104;
	ld.shared.f32 	%f85, [_ZN6thrust24THRUST_300001_SM_1000_NS8cuda_cub4core6detail5shmemE+88];
	ld.shared.u64 	%rd93, [_ZN6thrust24THRUST_300001_SM_1000_NS8cuda_cub4core6detail5shmemE+96];
	setp.lt.f32 	%p163, %f209, %f85;
	mov.f32 	%f210, %f209;
	mov.u64 	%rd271, %rd270;
	@%p163 bra 	$L__BB8_104;
	setp.lt.f32 	%p164, %f85, %f209;
	mov.f32 	%f210, %f85;
	mov.u64 	%rd271, %rd93;
	@%p164 bra 	$L__BB8_104;
	setp.lt.s64 	%p165, %rd270, %rd93;
	selp.f32 	%f210, %f209, %f85, %p165;
	min.s64 	%rd271, %rd270, %rd93;
$L__BB8_104:
	setp.lt.s32 	%p166, %r1, 193;
	mov.f32 	%f211, %f210;
	mov.u64 	%rd272, %rd271;
	@%p166 bra 	$L__BB8_108;
	ld.shared.f32 	%f88, [_ZN6thrust24THRUST_300001_SM_1000_NS8cuda_cub4core6detail5shmemE+104];
	ld.shared.u64 	%rd96, [_ZN6thrust24THRUST_300001_SM_1000_NS8cuda_cub4core6detail5shmemE+112];
	setp.lt.f32 	%p167, %f210, %f88;
	mov.f32 	%f211, %f210;
	mov.u64 	%rd272, %rd271;
	@%p167 bra 	$L__BB8_108;
	setp.lt.f32 	%p168, %f88, %f210;
	mov.f32 	%f211, %f88;
	mov.u64 	%rd272, %rd96;
	@%p168 bra 	$L__BB8_108;
	setp.lt.s64 	%p169, %rd271, %rd96;
	selp.f32 	%f211, %f210, %f88, %p169;
	min.s64 	%rd272, %rd271, %rd96;
$L__BB8_108:
	setp.lt.s32 	%p170, %r1, 225;
	mov.f32 	%f242, %f211;
	mov.u64 	%rd307, %rd272;
	@%p170 bra 	$L__BB8_198;
	ld.shared.f32 	%f91, [_ZN6thrust24THRUST_300001_SM_1000_NS8cuda_cub4core6detail5shmemE+120];
	ld.shared.u64 	%rd99, [_ZN6thrust24THRUST_300001_SM_1000_NS8cuda_cub4core6detail5shmemE+128];
	setp.lt.f32 	%p171, %f211, %f91;
	mov.f32 	%f242, %f211;
	mov.u64 	%rd307, %rd272;
	@%p171 bra 	$L__BB8_198;
	setp.lt.f32 	%p172, %f91, %f211;
	mov.f32 	%f242, %f91;
	mov.u64 	%rd307, %rd99;
	@%p172 bra 	$L__BB8_198;
	setp.lt.s64 	%p173, %rd272, %rd99;
	selp.f32 	%f242, %f211, %f91, %p173;
	min.s64 	%rd307, %rd272, %rd99;
	bra.uni 	$L__BB8_198;
$L__BB8_112:
	mov.u32 	%r18, %tid.x;
	cvt.u64.u32 	%rd101, %r18;
	mul.wide.u32 	%rd198, %r18, 4;
	add.s64 	%rd102, %rd1, %rd198;
	ld.global.f32 	%f172, [%rd102];
	add.s32 	%r31, %r18, 256;
	cvt.u64.u32 	%rd199, %r31;
	ld.global.f32 	%f173, [%rd102+1024];
	add.s32 	%r32, %r18, 512;
	cvt.u64.u32 	%rd200, %r32;
	ld.global.f32 	%f174, [%rd102+2048];
	ld.global.f32 	%f93, [%rd102+3072];
	or.b32  	%r33, %r18, 1024;
	cvt.u64.u32 	%rd103, %r33;
	add.s64 	%rd104, %rd195, %rd103;
	ld.global.f32 	%f94, [%rd102+4096];
	setp.lt.f32 	%p3, %f173, %f172;
	selp.f32 	%f175, %f173, %f172, %p3;
	selp.b64 	%rd201, %rd199, %rd101, %p3;
	setp.lt.f32 	%p4, %f174, %f175;
	selp.f32 	%f95, %f174, %f175, %p4;
	selp.b64 	%rd105, %rd200, %rd201, %p4;
	setp.lt.f32 	%p5, %f95, %f93;
	mov.f32 	%f212, %f95;
	mov.u64 	%rd273, %rd105;
	@%p5 bra 	$L__BB8_115;
	add.s32 	%r34, %r18, 768;
	cvt.u64.u32 	%rd273, %r34;
	setp.lt.f32 	%p6, %f93, %f95;
	mov.f32 	%f212, %f93;
	@%p6 bra 	$L__BB8_115;
	mov.f32 	%f212, %f95;
	mov.u64 	%rd273, %rd105;
$L__BB8_115:
	add.s64 	%rd108, %rd195, %rd273;
	setp.lt.f32 	%p7, %f212, %f94;
	mov.f32 	%f229, %f212;
	mov.u64 	%rd294, %rd108;
	@%p7 bra 	$L__BB8_118;
	setp.lt.f32 	%p8, %f94, %f212;
	mov.f32 	%f229, %f94;
	mov.u64 	%rd294, %rd104;
	@%p8 bra 	$L__BB8_118;
	setp.lt.s64 	%p9, %rd273, %rd103;
	selp.f32 	%f229, %f212, %f94, %p9;
	selp.b64 	%rd294, %rd108, %rd104, %p9;
$L__BB8_118:
	setp.lt.u64 	%p10, %rd197, 2560;
	mov.b64 	%rd283, 1280;
	@%p10 bra 	$L__BB8_136;
	mov.b64 	%rd283, 1280;
$L__BB8_120:
	mov.u64 	%rd111, %rd283;
	add.s64 	%rd204, %rd111, %rd101;
	shl.b64 	%rd205, %rd111, 2;
	add.s64 	%rd206, %rd102, %rd205;
	add.s64 	%rd113, %rd204, %rd195;
	ld.global.f32 	%f100, [%rd206];
	ld.global.f32 	%f101, [%rd206+1024];
	add.s64 	%rd114, %rd113, 512;
	ld.global.f32 	%f102, [%rd206+2048];
	add.s64 	%rd115, %rd113, 768;
	ld.global.f32 	%f103, [%rd206+3072];
	ld.global.f32 	%f104, [%rd206+4096];
	setp.lt.f32 	%p11, %f229, %f100;
	mov.f32 	%f215, %f229;
	mov.u64 	%rd277, %rd294;
	@%p11 bra 	$L__BB8_123;
	setp.lt.f32 	%p12, %f100, %f229;
	mov.f32 	%f215, %f100;
	mov.u64 	%rd277, %rd113;
	@%p12 bra 	$L__BB8_123;
	setp.lt.s64 	%p13, %rd294, %rd113;
	selp.f32 	%f215, %f229, %f100, %p13;
	min.s64 	%rd277, %rd294, %rd113;
$L__BB8_123:
	setp.lt.f32 	%p14, %f215, %f101;
	mov.f32 	%f216, %f215;
	mov.u64 	%rd278, %rd277;
	@%p14 bra 	$L__BB8_126;
	add.s64 	%rd208, %rd204, %rd195;
	add.s64 	%rd278, %rd208, 256;
	setp.lt.f32 	%p15, %f101, %f215;
	mov.f32 	%f216, %f101;
	@%p15 bra 	$L__BB8_126;
	setp.lt.s64 	%p16, %rd277, %rd278;
	selp.f32 	%f216, %f215, %f101, %p16;
	min.s64 	%rd278, %rd277, %rd278;
$L__BB8_126:
	setp.lt.f32 	%p17, %f216, %f102;
	mov.f32 	%f217, %f216;
	mov.u64 	%rd279, %rd278;
	@%p17 bra 	$L__BB8_129;
	setp.lt.f32 	%p18, %f102, %f216;
	mov.f32 	%f217, %f102;
	mov.u64 	%rd279, %rd114;
	@%p18 bra 	$L__BB8_129;
	setp.lt.s64 	%p19, %rd278, %rd114;
	selp.f32 	%f217, %f216, %f102, %p19;
	min.s64 	%rd279, %rd278, %rd114;
$L__BB8_129:
	setp.lt.f32 	%p20, %f217, %f103;
	mov.f32 	%f218, %f217;
	mov.u64 	%rd280, %rd279;
	@%p20 bra 	$L__BB8_132;
	setp.lt.f32 	%p21, %f103, %f217;
	mov.f32 	%f218, %f103;
	mov.u64 	%rd280, %rd115;
	@%p21 bra 	$L__BB8_132;
	setp.lt.s64 	%p22, %rd279, %rd115;
	selp.f32 	%f218, %f217, %f103, %p22;
	min.s64 	%rd280, %rd279, %rd115;
$L__BB8_132:
	setp.lt.f32 	%p23, %f218, %f104;
	mov.f32 	%f229, %f218;
	mov.u64 	%rd294, %rd280;
	@%p23 bra 	$L__BB8_135;
	add.s64 	%rd210, %rd204, %rd195;
	add.s64 	%rd294, %rd210, 1024;
	setp.lt.f32 	%p24, %f104, %f218;
	mov.f32 	%f229, %f104;
	@%p24 bra 	$L__BB8_135;
	setp.lt.s64 	%p25, %rd280, %rd294;
	selp.f32 	%f229, %f218, %f104, %p25;
	min.s64 	%rd294, %rd280, %rd294;
$L__BB8_135:
	add.s64 	%rd283, %rd111, 1280;
	add.s64 	%rd211, %rd111, 2560;
	setp.le.s64 	%p26, %rd211, %rd197;
	@%p26 bra 	$L__BB8_120;
$L__BB8_136:
	setp.le.s64 	%p27, %rd197, %rd283;
	@%p27 bra 	$L__BB8_159;
	cvt.u32.u64 	%r35, %rd283;
	cvt.u32.u64 	%r36, %rd197;
	sub.s32 	%r19, %r36, %r35;
	setp.ge.s32 	%p28, %r18, %r19;
	@%p28 bra 	$L__BB8_159;
	cvta.to.global.u64 	%rd131, %rd194;
	not.b32 	%r38, %r18;
	add.s32 	%r39, %r38, %r36;
	sub.s32 	%r20, %r39, %r35;
	and.b32  	%r41, %r20, 768;
	setp.eq.s32 	%p29, %r41, 768;
	mov.u32 	%r389, %r18;
	@%p29 bra 	$L__BB8_144;
	add.s64 	%rd213, %rd283, %rd101;
	add.s64 	%rd285, %rd213, %rd195;
	shl.b64 	%rd214, %rd213, 2;
	add.s64 	%rd284, %rd131, %rd214;
	shr.u32 	%r42, %r20, 8;
	add.s32 	%r43, %r42, 1;
	and.b32  	%r44, %r43, 3;
	neg.s32 	%r387, %r44;
	mov.u32 	%r389, %r18;
$L__BB8_140:
	.pragma "nounroll";
	mov.u64 	%rd136, %rd294;
	mov.f32 	%f116, %f229;
	ld.global.f32 	%f117, [%rd284];
	setp.lt.f32 	%p30, %f116, %f117;
	@%p30 bra 	$L__BB8_143;
	setp.lt.f32 	%p31, %f117, %f116;
	mov.f32 	%f229, %f117;
	mov.u64 	%rd294, %rd285;
	@%p31 bra 	$L__BB8_143;
	setp.lt.s64 	%p32, %rd136, %rd285;
	selp.f32 	%f229, %f116, %f117, %p32;
	min.s64 	%rd294, %rd136, %rd285;
$L__BB8_143:
	add.s32 	%r389, %r389, 256;
	add.s64 	%rd285, %rd285, 256;
	add.s64 	%rd284, %rd284, 1024;
	add.s32 	%r387, %r387, 1;
	setp.ne.s32 	%p33, %r387, 0;
	@%p33 bra 	$L__BB8_140;
$L__BB8_144:
	setp.lt.u32 	%p34, %r20, 768;
	@%p34 bra 	$L__BB8_159;
	add.s32 	%r390, %r389, 512;
$L__BB8_146:
	mov.u32 	%r28, %r390;
	add.s32 	%r45, %r28, -512;
	cvt.u64.u32 	%rd215, %r45;
	add.s64 	%rd216, %rd283, %rd215;
	shl.b64 	%rd217, %rd216, 2;
	add.s64 	%rd144, %rd131, %rd217;
	add.s64 	%rd145, %rd216, %rd195;
	ld.global.f32 	%f123, [%rd144];
	setp.lt.f32 	%p35, %f229, %f123;
	mov.f32 	%f226, %f229;
	mov.u64 	%rd291, %rd294;
	@%p35 bra 	$L__BB8_149;
	setp.lt.f32 	%p36, %f123, %f229;
	mov.f32 	%f226, %f123;
	mov.u64 	%rd291, %rd145;
	@%p36 bra 	$L__BB8_149;
	setp.lt.s64 	%p37, %rd294, %rd145;
	selp.f32 	%f226, %f229, %f123, %p37;
	min.s64 	%rd291, %rd294, %rd145;
$L__BB8_149:
	add.s32 	%r46, %r28, -256;
	cvt.u64.u32 	%rd218, %r46;
	add.s64 	%rd219, %rd283, %rd218;
	add.s64 	%rd148, %rd219, %rd195;
	ld.global.f32 	%f126, [%rd144+1024];
	setp.lt.f32 	%p38, %f226, %f126;
	mov.f32 	%f227, %f226;
	mov.u64 	%rd292, %rd291;
	@%p38 bra 	$L__BB8_152;
	setp.lt.f32 	%p39, %f126, %f226;
	mov.f32 	%f227, %f126;
	mov.u64 	%rd292, %rd148;
	@%p39 bra 	$L__BB8_152;
	setp.lt.s64 	%p40, %rd291, %rd148;
	selp.f32 	%f227, %f226, %f126, %p40;
	min.s64 	%rd292, %rd291, %rd148;
$L__BB8_152:
	cvt.u64.u32 	%rd220, %r28;
	add.s64 	%rd221, %rd283, %rd220;
	add.s64 	%rd151, %rd221, %rd195;
	ld.global.f32 	%f129, [%rd144+2048];
	setp.lt.f32 	%p41, %f227, %f129;
	mov.f32 	%f228, %f227;
	mov.u64 	%rd293, %rd292;
	@%p41 bra 	$L__BB8_155;
	setp.lt.f32 	%p42, %f129, %f227;
	mov.f32 	%f228, %f129;
	mov.u64 	%rd293, %rd151;
	@%p42 bra 	$L__BB8_155;
	setp.lt.s64 	%p43, %rd292, %rd151;
	selp.f32 	%f228, %f227, %f129, %p43;
	min.s64 	%rd293, %rd292, %rd151;
$L__BB8_155:
	add.s32 	%r47, %r28, 256;
	cvt.u64.u32 	%rd222, %r47;
	add.s64 	%rd223, %rd283, %rd222;
	add.s64 	%rd154, %rd223, %rd195;
	ld.global.f32 	%f132, [%rd144+3072];
	setp.lt.f32 	%p44, %f228, %f132;
	mov.f32 	%f229, %f228;
	mov.u64 	%rd294, %rd293;
	@%p44 bra 	$L__BB8_158;
	setp.lt.f32 	%p45, %f132, %f228;
	mov.f32 	%f229, %f132;
	mov.u64 	%rd294, %rd154;
	@%p45 bra 	$L__BB8_158;
	setp.lt.s64 	%p46, %rd293, %rd154;
	selp.f32 	%f229, %f228, %f132, %p46;
	min.s64 	%rd294, %rd293, %rd154;
$L__BB8_158:
	add.s32 	%r390, %r28, 1024;
	add.s32 	%r48, %r28, 512;
	setp.lt.s32 	%p47, %r48, %r19;
	@%p47 bra 	$L__BB8_146;
$L__BB8_159:
	// begin inline asm
	mov.u32 %r49, %laneid;
	// end inline asm
	mov.b32 	%r51, %f229;
	mov.b32 	%r67, 1;
	mov.b32 	%r68, 31;
	mov.b32 	%r69, -1;
	// begin inline asm
	shfl.sync.down.b32 %r50, %r51, %r67, %r68, %r69;
	// end inline asm
	mov.b32 	%f136, %r50;
	// begin inline asm
	shfl.sync.down.b32 %r55, %r56, %r67, %r68, %r69;
	// end inline asm
	mov.b64 	{%r61, %r66}, %rd294;
	// begin inline asm
	shfl.sync.down.b32 %r60, %r61, %r67, %r68, %r69;
	// end inline asm
	// begin inline asm
	shfl.sync.down.b32 %r65, %r66, %r67, %r68, %r69;
	// end inline asm
	mov.b64 	%rd158, {%r60, %r65};
	setp.gt.s32 	%p48, %r49, 30;
	setp.lt.f32 	%p49, %f229, %f136;
	or.pred  	%p50, %p48, %p49;
	mov.f32 	%f231, %f229;
	mov.u64 	%rd296, %rd294;
	@%p50 bra 	$L__BB8_162;
	setp.gt.f32 	%p51, %f229, %f136;
	mov.f32 	%f231, %f136;
	mov.u64 	%rd296, %rd158;
	@%p51 bra 	$L__BB8_162;
	setp.lt.s64 	%p52, %rd294, %rd158;
	selp.f32 	%f231, %f229, %f136, %p52;
	min.s64 	%rd296, %rd294, %rd158;
$L__BB8_162:
	mov.b32 	%r71, %f231;
	mov.b32 	%r87, 2;
	mov.b32 	%r88, 31;
	mov.b32 	%r89, -1;
	// begin inline asm
	shfl.sync.down.b32 %r70, %r71, %r87, %r88, %r89;
	// end inline asm
	mov.b32 	%f139, %r70;
	// begin inline asm
	shfl.sync.down.b32 %r75, %r76, %r87, %r88, %r89;
	// end inline asm
	mov.b64 	{%r81, %r86}, %rd296;
	// begin inline asm
	shfl.sync.down.b32 %r80, %r81, %r87, %r88, %r89;
	// end inline asm
	// begin inline asm
	shfl.sync.down.b32 %r85, %r86, %r87, %r88, %r89;
	// end inline asm
	mov.b64 	%rd161, {%r80, %r85};
	setp.gt.s32 	%p53, %r49, 29;
	setp.lt.f32 	%p54, %f231, %f139;
	or.pred  	%p55, %p53, %p54;
	mov.f32 	%f232, %f231;
	mov.u64 	%rd297, %rd296;
	@%p55 bra 	$L__BB8_165;
	setp.gt.f32 	%p56, %f231, %f139;
	mov.f32 	%f232, %f139;
	mov.u64 	%rd297, %rd161;
	@%p56 bra 	$L__BB8_165;
	setp.lt.s64 	%p57, %rd296, %rd161;
	selp.f32 	%f232, %f231, %f139, %p57;
	min.s64 	%rd297, %rd296, %rd161;
$L__BB8_165:
	mov.b32 	%r91, %f232;
	mov.b32 	%r107, 4;
	mov.b32 	%r108, 31;
	mov.b32 	%r109, -1;
	// begin inline asm
	shfl.sync.down.b32 %r90, %r91, %r107, %r108, %r109;
	// end inline asm
	mov.b32 	%f142, %r90;
	// begin inline asm
	shfl.sync.down.b32 %r95, %r96, %r107, %r108, %r109;
	// end inline asm
	mov.b64 	{%r101, %r106}, %rd297;
	// begin inline asm
	shfl.sync.down.b32 %r100, %r101, %r107, %r108, %r109;
	// end inline asm
	// begin inline asm
	shfl.sync.down.b32 %r105, %r106, %r107, %r108, %r109;
	// end inline asm
	mov.b64 	%rd164, {%r100, %r105};
	setp.gt.s32 	%p58, %r49, 27;
	setp.lt.f32 	%p59, %f232, %f142;
	or.pred  	%p60, %p58, %p59;
	mov.f32 	%f233, %f232;
	mov.u64 	%rd298, %rd297;
	@%p60 bra 	$L__BB8_168;
	setp.gt.f32 	%p61, %f232, %f142;
	mov.f32 	%f233, %f142;
	mov.u64 	%rd298, %rd164;
	@%p61 bra 	$L__BB8_168;
	setp.lt.s64 	%p62, %rd297, %rd164;
	selp.f32 	%f233, %f232, %f142, %p62;
	min.s64 	%rd298, %rd297, %rd164;
$L__BB8_168:
	mov.b32 	%r111, %f233;
	mov.b32 	%r127, 8;
	mov.b32 	%r128, 31;
	mov.b32 	%r129, -1;
	// begin inline asm
	shfl.sync.down.b32 %r110, %r111, %r127, %r128, %r129;
	// end inline asm
	mov.b32 	%f145, %r110;
	// begin inline asm
	shfl.sync.down.b32 %r115, %r116, %r127, %r128, %r129;
	// end inline asm
	mov.b64 	{%r121, %r126}, %rd298;
	// begin inline asm
	shfl.sync.down.b32 %r120, %r121, %r127, %r128, %r129;
	// end inline asm
	// begin inline asm
	shfl.sync.down.b32 %r125, %r126, %r127, %r128, %r129;
	// end inline asm
	mov.b64 	%rd167, {%r120, %r125};
	setp.gt.s32 	%p63, %r49, 23;
	setp.lt.f32 	%p64, %f233, %f145;
	or.pred  	%p65, %p63, %p64;
	mov.f32 	%f234, %f233;
	mov.u64 	%rd299, %rd298;
	@%p65 bra 	$L__BB8_171;
	setp.gt.f32 	%p66, %f233, %f145;
	mov.f32 	%f234, %f145;
	mov.u64 	%rd299, %rd167;
	@%p66 bra 	$L__BB8_171;
	setp.lt.s64 	%p67, %rd298, %rd167;
	selp.f32 	%f234, %f233, %f145, %p67;
	min.s64 	%rd299, %rd298, %rd167;
$L__BB8_171:
	mov.b32 	%r131, %f234;
	mov.b32 	%r147, 16;
	mov.b32 	%r148, 31;
	mov.b32 	%r149, -1;
	// begin inline asm
	shfl.sync.down.b32 %r130, %r131, %r147, %r148, %r149;
	// end inline asm
	mov.b32 	%f148, %r130;
	// begin inline asm
	shfl.sync.down.b32 %r135, %r136, %r147, %r148, %r149;
	// end inline asm
	mov.b64 	{%r141, %r146}, %rd299;
	// begin inline asm
	shfl.sync.down.b32 %r140, %r141, %r147, %r148, %r149;
	// end inline asm
	// begin inline asm
	shfl.sync.down.b32 %r145, %r146, %r147, %r148, %r149;
	// end inline asm
	mov.b64 	%rd170, {%r140, %r145};
	setp.gt.s32 	%p68, %r49, 15;
	setp.lt.f32 	%p69, %f234, %f148;
	or.pred  	%p70, %p68, %p69;
	mov.f32 	%f242, %f234;
	mov.u64 	%rd307, %rd299;
	@%p70 bra 	$L__BB8_174;
	setp.gt.f32 	%p71, %f234, %f148;
	mov.f32 	%f242, %f148;
	mov.u64 	%rd307, %rd170;
	@%p71 bra 	$L__BB8_174;
	setp.lt.s64 	%p72, %rd299, %rd170;
	selp.f32 	%f242, %f234, %f148, %p72;
	min.s64 	%rd307, %rd299, %rd170;
$L__BB8_174:
	setp.ne.s32 	%p73, %r49, 0;
	@%p73 bra 	$L__BB8_176;
	shr.u32 	%r150, %r18, 1;
	and.b32  	%r151, %r150, 496;
	mov.u32 	%r152, _ZN6thrust24THRUST_300001_SM_1000_NS8cuda_cub4core6detail5shmemE;
	add.s32 	%r153, %r152, %r151;
	st.shared.f32 	[%r153+8], %f242;
	st.shared.u64 	[%r153+16], %rd307;
$L__BB8_176:
	bar.sync 	0;
	setp.ne.s32 	%p74, %r18, 0;
	@%p74 bra 	$L__BB8_198;
	ld.shared.f32 	%f151, [_ZN6thrust24THRUST_300001_SM_1000_NS8cuda_cub4core6detail5shmemE+24];
	ld.shared.u64 	%rd173, [_ZN6thrust24THRUST_300001_SM_1000_NS8cuda_cub4core6detail5shmemE+32];
	setp.lt.f32 	%p75, %f242, %f151;
	mov.f32 	%f236, %f242;
	mov.u64 	%rd301, %rd307;
	@%p75 bra 	$L__BB8_180;
	setp.lt.f32 	%p76, %f151, %f242;
	mov.f32 	%f236, %f151;
	mov.u64 	%rd301, %rd173;
	@%p76 bra 	$L__BB8_180;
	setp.lt.s64 	%p77, %rd307, %rd173;
	selp.f32 	%f236, %f242, %f151, %p77;
	min.s64 	%rd301, %rd307, %rd173;
$L__BB8_180:
	ld.shared.f32 	%f154, [_ZN6thrust24THRUST_300001_SM_1000_NS8cuda_cub4core6detail5shmemE+40];
	ld.shared.u64 	%rd176, [_ZN6thrust24THRUST_300001_SM_1000_NS8cuda_cub4core6detail5shmemE+48];
	setp.lt.f32 	%p78, %f236, %f154;
	mov.f32 	%f237, %f236;
	mov.u64 	%rd302, %rd301;
	@%p78 bra 	$L__BB8_183;
	setp.lt.f32 	%p79, %f154, %f236;
	mov.f32 	%f237, %f154;
	mov.u64 	%rd302, %rd176;
	@%p79 bra 	$L__BB8_183;
	setp.lt.s64 	%p80, %rd301, %rd176;
	selp.f32 	%f237, %f236, %f154, %p80;
	min.s64 	%rd302, %rd301, %rd176;
$L__BB8_183:
	ld.shared.f32 	%f157, [_ZN6thrust24THRUST_300001_SM_1000_NS8cuda_cub4core6detail5shmemE+56];
	ld.shared.u64 	%rd179, [_ZN6thrust24THRUST_300001_SM_1000_NS8cuda_cub4core6detail5shmemE+64];
	setp.lt.f32 	%p81, %f237, %f157;
	mov.f32 	%f238, %f237;
	mov.u64 	%rd303, %rd302;
	@%p81 bra 	$L__BB8_186;
	setp.lt.f32 	%p82, %f157, %f237;
	mov.f32 	%f238, %f157;
	mov.u64 	%rd303, %rd179;
	@%p82 bra 	$L__BB8_186;
	setp.lt.s64 	%p83, %rd302, %rd179;
	selp.f32 	%f238, %f237, %f157, %p83;
	min.s64 	%rd303, %rd302, %rd179;
$L__BB8_186:
	ld.shared.f32 	%f160, [_ZN6thrust24THRUST_300001_SM_1000_NS8cuda_cub4core6detail5shmemE+72];
	ld.shared.u64 	%rd182, [_ZN6thrust24THRUST_300001_SM_1000_NS8cuda_cub4core6detail5shmemE+80];
	setp.lt.f32 	%p84, %f238, %f160;
	mov.f32 	%f239, %f238;
	mov.u64 	%rd304, %rd303;
	@%p84 bra 	$L__BB8_189;
	setp.lt.f32 	%p85, %f160, %f238;
	mov.f32 	%f239, %f160;
	mov.u64 	%rd304, %rd182;
	@%p85 bra 	$L__BB8_189;
	setp.lt.s64 	%p86, %rd303, %rd182;
	selp.f32 	%f239, %f238, %f160, %p86;
	min.s64 	%rd304, %rd303, %rd182;
$L__BB8_189:
	ld.shared.f32 	%f163, [_ZN6thrust24THRUST_300001_SM_1000_NS8cuda_cub4core6detail5shmemE+88];
	ld.shared.u64 	%rd185, [_ZN6thrust24THRUST_300001_SM_1000_NS8cuda_cub4core6detail5shmemE+96];
	setp.lt.f32 	%p87, %f239, %f163;
	mov.f32 	%f240, %f239;
	mov.u64 	%rd305, %rd304;
	@%p87 bra 	$L__BB8_192;
	setp.lt.f32 	%p88, %f163, %f239;
	mov.f32 	%f240, %f163;
	mov.u64 	%rd305, %rd185;
	@%p88 bra 	$L__BB8_192;
	setp.lt.s64 	%p89, %rd304, %rd185;
	selp.f32 	%f240, %f239, %f163, %p89;
	min.s64 	%rd305, %rd304, %rd185;
$L__BB8_192:
	ld.shared.f32 	%f166, [_ZN6thrust24THRUST_300001_SM_1000_NS8cuda_cub4core6detail5shmemE+104];
	ld.shared.u64 	%rd188, [_ZN6thrust24THRUST_300001_SM_1000_NS8cuda_cub4core6detail5shmemE+112];
	setp.lt.f32 	%p90, %f240, %f166;
	mov.f32 	%f241, %f240;
	mov.u64 	%rd306, %rd305;
	@%p90 bra 	$L__BB8_195;
	setp.lt.f32 	%p91, %f166, %f240;
	mov.f32 	%f241, %f166;
	mov.u64 	%rd306, %rd188;
	@%p91 bra 	$L__BB8_195;
	setp.lt.s64 	%p92, %rd305, %rd188;
	selp.f32 	%f241, %f240, %f166, %p92;
	min.s64 	%rd306, %rd305, %rd188;
$L__BB8_195:
	ld.shared.f32 	%f169, [_ZN6thrust24THRUST_300001_SM_1000_NS8cuda_cub4core6detail5shmemE+120];
	ld.shared.u64 	%rd191, [_ZN6thrust24THRUST_300001_SM_1000_NS8cuda_cub4core6detail5shmemE+128];
	setp.lt.f32 	%p93, %f241, %f169;
	mov.f32 	%f242, %f241;
	mov.u64 	%rd307, %rd306;
	@%p93 bra 	$L__BB8_198;
	setp.lt.f32 	%p94, %f169, %f241;
	mov.f32 	%f242, %f169;
	mov.u64 	%rd307, %rd191;
	@%p94 bra 	$L__BB8_198;
	setp.lt.s64 	%p95, %rd306, %rd191;
	selp.f32 	%f242, %f241, %f169, %p95;
	min.s64 	%rd307, %rd306, %rd191;
$L__BB8_198:
	mov.u32 	%r381, %tid.x;
	setp.ne.s32 	%p222, %r381, 0;
	@%p222 bra 	$L__BB8_200;
	ld.param.u64 	%rd237, [_ZN6thrust24THRUST_300001_SM_1000_NS8cuda_cub4core6detail13_kernel_agentINS1_8__reduce11ReduceAgentINS0_12zip_iteratorIN4cuda3std3__45tupleIJNS0_10device_ptrIfEENS0_17counting_iteratorIlNS0_11use_defaultESF_SF_EEEEEEEPNSB_IJflEEESJ_lNS1_9__extrema9arg_min_fIflNSA_4lessIfEEEEEEJSI_SK_lSP_EEEvDpT0__param_1];
	cvta.to.global.u64 	%rd236, %rd237;
	st.global.f32 	[%rd236], %f242;
	st.global.u64 	[%rd236+8], %rd307;
$L__BB8_200:
	ret;

}
	// .globl	_ZN6thrust24THRUST_300001_SM_1000_NS8cuda_cub4core6detail13_kernel_agentINS1_8__reduce11ReduceAgentINS0_12zip_iteratorIN4cuda3std3__45tupleIJNS0_10device_ptrIfEENS0_17counting_iteratorIlNS0_11use_defaultESF_SF_EEEEEEEPNSB_IJflEEESJ_lNS1_9__extrema9arg_min_fIflNSA_4lessIfEEEEEEJSI_SK_lN3cub18CUB_300001_SM_100013GridEvenShareIlEENSS_9GridQueueIyEESP_EEEvDpT0_
.visible .entry _ZN6thrust24THRUST_300001_SM_1000_NS8cuda_cub4core6detail13_kernel_agentINS1_8__reduce11ReduceAgentINS0_12zip_iteratorIN4cuda3std3__45tupleIJNS0_10device_ptrIfEENS0_17counting_iteratorIlNS0_11use_defaultESF_SF_EEEEEEEPNSB_IJflEEESJ_lNS1_9__extrema9arg_min_fIflNSA_4lessIfEEEEEEJSI_SK_lN3cub18CUB_300001_SM_100013GridEvenShareIlEENSS_9GridQueueIyEESP_EEEvDpT0_(
	.param .align 8 .b8 _ZN6thrust24THRUST_300001_SM_1000_NS8cuda_cub4core6detail13_kernel_agentINS1_8__reduce11ReduceAgentINS0_12zip_iteratorIN4cuda3std3__45tupleIJNS0_10device_ptrIfEENS0_17counting_iteratorIlNS0_11use_defaultESF_SF_EEEEEEEPNSB_IJflEEESJ_lNS1_9__extrema9arg_min_fIflNSA_4lessIfEEEEEEJSI_SK_lN3cub18CUB_300001_SM_100013GridEvenShareIlEENSS_9GridQueueIyEESP_EEEvDpT0__param_0[16],
	.param .u64 .ptr .align 1 _ZN6thrust24THRUST_300001_SM_1000_NS8cuda_cub4core6detail13_kernel_agentINS1_8__reduce11ReduceAgentINS0_12zip_iteratorIN4cuda3std3__45tupleIJNS0_10device_ptrIfEENS0_17counting_iteratorIlNS0_11use_defaultESF_SF_EEEEEEEPNSB_IJflEEESJ_lNS1_9__extrema9arg_min_fIflNSA_4lessIfEEEEEEJSI_SK_lN3cub18CUB_300001_SM_100013GridEvenShareIlEENSS_9GridQueueIyEESP_EEEvDpT0__param_1,
	.param .u64 _ZN6thrust24THRUST_300001_SM_1000_NS8cuda_cub4core6detail13_kernel_agentINS1_8__reduce11ReduceAgentINS0_12zip_iteratorIN4cuda3std3__45tupleIJNS0_10device_ptrIfEENS0_17counting_iteratorIlNS0_11use_defaultESF_SF_EEEEEEEPNSB_IJflEEESJ_lNS1_9__extrema9arg_min_fIflNSA_4lessIfEEEEEEJSI_SK_lN3cub18CUB_300001_SM_100013GridEvenShareIlEENSS_9GridQueueIyEESP_EEEvDpT0__param_2,
	.param .align 8 .b8 _ZN6thrust24THRUST_300001_SM_1000_NS8cuda_cub4core6detail13_kernel_agentINS1_8__reduce11ReduceAgentINS0_12zip_iteratorIN4cuda3std3__45tupleIJNS0_10device_ptrIfEENS0_17counting_iteratorIlNS0_11use_defaultESF_SF_EEEEEEEPNSB_IJflEEESJ_lNS1_9__extrema9arg_min_fIflNSA_4lessIfEEEEEEJSI_SK_lN3cub18CUB_300001_SM_100013GridEvenShareIlEENSS_9GridQueueIyEESP_EEEvDpT0__param_3[72],
	.param .align 8 .b8 _ZN6thrust24THRUST_300001_SM_1000_NS8cuda_cub4core6detail13_kernel_agentINS1_8__reduce11ReduceAgentINS0_12zip_iteratorIN4cuda3std3__45tupleIJNS0_10device_ptrIfEENS0_17counting_iteratorIlNS0_11use_defaultESF_SF_EEEEEEEPNSB_IJflEEESJ_lNS1_9__extrema9arg_min_fIflNSA_4lessIfEEEEEEJSI_SK_lN3cub18CUB_300001_SM_100013GridEvenShareIlEENSS_9GridQueueIyEESP_EEEvDpT0__param_4[8],
	.param .align 1 .b8 _ZN6thrust24THRUST_300001_SM_1000_NS8cuda_cub4core6detail13_kernel_agentINS1_8__reduce11ReduceAgentINS0_12zip_iteratorIN4cuda3std3__45tupleIJNS0_10device_ptrIfEENS0_17counting_iteratorIlNS0_11use_defaultESF_SF_EEEEEEEPNSB_IJflEEESJ_lNS1_9__extrema9arg_min_fIflNSA_4lessIfEEEEEEJSI_SK_lN3cub18CUB_300001_SM_100013GridEvenShareIlEENSS_9GridQueueIyEESP_EEEvDpT0__param_5[1]
)
.maxntid 256
{
	.reg .pred 	%p<225>;
	.reg .b32 	%r<399>;
	.reg .b32 	%f<243>;
	.reg .b64 	%rd<325>;

	ld.param.u64 	%rd199, [_ZN6thrust24THRUST_300001_SM_1000_NS8cuda_cub4core6detail13_kernel_agentINS1_8__reduce11ReduceAgentINS0_12zip_iteratorIN4cuda3std3__45tupleIJNS0_10device_ptrIfEENS0_17counting_iteratorIlNS0_11use_defaultESF_SF_EEEEEEEPNSB_IJflEEESJ_lNS1_9__extrema9arg_min_fIflNSA_4lessIfEEEEEEJSI_SK_lN3cub18CUB_300001_SM_100013GridEvenShareIlEENSS_9GridQueueIyEESP_EEEvDpT0__param_0+8];
	ld.param.u64 	%rd198, [_ZN6thrust24THRUST_300001_SM_1000_NS8cuda_cub4core6detail13_kernel_agentINS1_8__reduce11ReduceAgentINS0_12zip_iteratorIN4cuda3std3__45tupleIJNS0_10device_ptrIfEENS0_17counting_iteratorIlNS0_11use_defaultESF_SF_EEEEEEEPNSB_IJflEEESJ_lNS1_9__extrema9arg_min_fIflNSA_4lessIfEEEEEEJSI_SK_lN3cub18CUB_300001_SM_100013GridEvenShareIlEENSS_9GridQueueIyEESP_EEEvDpT0__param_0];
	ld.param.u64 	%rd202, [_ZN6thrust24THRUST_300001_SM_1000_NS8cuda_cub4core6detail13_kernel_agentINS1_8__reduce11ReduceAgentINS0_12zip_iteratorIN4cuda3std3__45tupleIJNS0_10device_ptrIfEENS0_17counting_iteratorIlNS0_11use_defaultESF_SF_EEEEEEEPNSB_IJflEEESJ_lNS1_9__extrema9arg_min_fIflNSA_4lessIfEEEEEEJSI_SK_lN3cub18CUB_300001_SM_100013GridEvenShareIlEENSS_9GridQueueIyEESP_EEEvDpT0__param_4];
	ld.param.u64 	%rd201, [_ZN6thrust24THRUST_300001_SM_1000_NS8cuda_cub4core6detail13_kernel_agentINS1_8__reduce11ReduceAgentINS0_12zip_iteratorIN4cuda3std3__45tupleIJNS0_10device_ptrIfEENS0_17counting_iteratorIlNS0_11use_defaultESF_SF_EEEEEEEPNSB_IJflEEESJ_lNS1_9__extrema9arg_min_fIflNSA_4lessIfEEEEEEJSI_SK_lN3cub18CUB_300001_SM_100013GridEvenShareIlEENSS_9GridQueueIyEESP_EEEvDpT0__param_2];
	cvta.to.global.u64 	%rd1, %rd202;
	cvta.to.global.u64 	%rd2, %rd198;
	mov.u32 	%r1, %ctaid.x;
	mul.lo.s32 	%r33, %r1, 1280;
	cvt.u64.u32 	%rd4, %r33;
	mov.u32 	%r34, %nctaid.x;
	mul.lo.s32 	%r35, %r34, 1280;
	cvt.u64.u32 	%rd5, %r35;
	add.s64 	%rd203, %rd4, 1280;
	setp.le.s64 	%p1, %rd203, %rd201;
	@%p1 bra 	$L__BB9_111;
	cvt.u32.u64 	%r159, %rd4;
	cvt.u32.u64 	%r2, %rd201;
	sub.s32 	%r3, %r2, %r159;
	mov.u32 	%r4, %tid.x;
	setp.ge.s32 	%p98, %r4, %r3;
	mov.f32 	%f188, 0f00000000;
	mov.b64 	%rd266, 0;
	mov.u32 	%r393, %r4;
	@%p98 bra 	$L__BB9_3;
	cvt.u64.u32 	%rd234, %r4;
	add.s64 	%rd235, %rd4, %rd234;
	shl.b64 	%rd236, %rd235, 2;
	add.s64 	%rd237, %rd2, %rd236;
	add.s64 	%rd266, %rd199, %rd235;
	ld.global.f32 	%f188, [%rd237];
	add.s32 	%r393, %r4, 256;
$L__BB9_3:
	setp.ge.s32 	%p99, %r393, %r3;
	@%p99 bra 	$L__BB9_25;
	not.b32 	%r161, %r393;
	add.s32 	%r162, %r161, %r2;
	sub.s32 	%r7, %r162, %r159;
	and.b32  	%r163, %r7, 768;
	setp.eq.s32 	%p100, %r163, 768;
	@%p100 bra 	$L__BB9_10;
	cvt.u64.u32 	%rd239, %r393;
	add.s64 	%rd240, %rd239, %rd4;
	add.s64 	%rd257, %rd240, %rd199;
	shl.b64 	%rd241, %rd240, 2;
	add.s64 	%rd256, %rd2, %rd241;
	shr.u32 	%r164, %r7, 8;
	add.s32 	%r165, %r164, 1;
	and.b32  	%r166, %r165, 3;
	neg.s32 	%r391, %r166;
$L__BB9_6:
	.pragma "nounroll";
	mov.u64 	%rd12, %rd266;
	mov.f32 	%f3, %f188;
	ld.global.f32 	%f4, [%rd256];
	setp.lt.f32 	%p101, %f3, %f4;
	@%p101 bra 	$L__BB9_9;
	setp.lt.f32 	%p102, %f4, %f3;
	mov.u64 	%rd266, %rd257;
	mov.f32 	%f188, %f4;
	@%p102 bra 	$L__BB9_9;
	setp.lt.s64 	%p103, %rd12, %rd257;
	min.s64 	%rd266, %rd12, %rd257;
	selp.f32 	%f188, %f3, %f4, %p103;
$L__BB9_9:
	add.s32 	%r393, %r393, 256;
	add.s64 	%rd257, %rd257, 256;
	add.s64 	%rd256, %rd256, 1024;
	add.s32 	%r391, %r391, 1;
	setp.ne.s32 	%p104, %r391, 0;
	@%p104 bra 	$L__BB9_6;
$L__BB9_10:
	setp.lt.u32 	%p105, %r7, 768;
	@%p105 bra 	$L__BB9_25;
	add.s32 	%r394, %r393, 512;
$L__BB9_12:
	mov.u32 	%r15, %r394;
	add.s32 	%r167, %r15, -512;
	cvt.s64.s32 	%rd242, %r167;
	add.s64 	%rd243, %rd242, %rd4;
	shl.b64 	%rd244, %rd243, 2;
	add.s64 	%rd20, %rd2, %rd244;
	add.s64 	%rd21, %rd243, %rd199;
	ld.global.f32 	%f10, [%rd20];
	setp.lt.f32 	%p106, %f188, %f10;
	mov.u64 	%rd263, %rd266;
	mov.f32 	%f185, %f188;
	@%p106 bra 	$L__BB9_15;
	setp.lt.f32 	%p107, %f10, %f188;
	mov.u64 	%rd263, %rd21;
	mov.f32 	%f185, %f10;
	@%p107 bra 	$L__BB9_15;
	setp.lt.s64 	%p108, %rd266, %rd21;
	min.s64 	%rd263, %rd266, %rd21;
	selp.f32 	%f185, %f188, %f10, %p108;
$L__BB9_15:
	add.s32 	%r168, %r15, -256;
	cvt.s64.s32 	%rd245, %r168;
	add.s64 	%rd246, %rd245, %rd4;
	add.s64 	%rd24, %rd246, %rd199;
	ld.global.f32 	%f13, [%rd20+1024];
	setp.lt.f32 	%p109, %f185, %f13;
	mov.u64 	%rd264, %rd263;
	mov.f32 	%f186, %f185;
	@%p109 bra 	$L__BB9_18;
	setp.lt.f32 	%p110, %f13, %f185;
	mov.u64 	%rd264, %rd24;
	mov.f32 	%f186, %f13;
	@%p110 bra 	$L__BB9_18;
	setp.lt.s64 	%p111, %rd263, %rd24;
	min.s64 	%rd264, %rd263, %rd24;
	selp.f32 	%f186, %f185, %f13, %p111;
$L__BB9_18:
	cvt.s64.s32 	%rd247, %r15;
	add.s64 	%rd248, %rd247, %rd4;
	add.s64 	%rd27, %rd248, %rd199;
	ld.global.f32 	%f16, [%rd20+2048];
	setp.lt.f32 	%p112, %f186, %f16;
	mov.u64 	%rd265, %rd264;
	mov.f32 	%f187, %f186;
	@%p112 bra 	$L__BB9_21;
	setp.lt.f32 	%p113, %f16, %f186;
	mov.u64 	%rd265, %rd27;
	mov.f32 	%f187, %f16;
	@%p113 bra 	$L__BB9_21;
	setp.lt.s64 	%p114, %rd264, %rd27;
	min.s64 	%rd265, %rd264, %rd27;
	selp.f32 	%f187, %f186, %f16, %p114;
$L__BB9_21:
	add.s32 	%r169, %r15, 256;
	cvt.s64.s32 	%rd249, %r169;
	add.s64 	%rd250, %rd249, %rd4;
	add.s64 	%rd30, %rd250, %rd199;
	ld.global.f32 	%f19, [%rd20+3072];
	setp.lt.f32 	%p115, %f187, %f19;
	mov.u64 	%rd266, %rd265;
	mov.f32 	%f188, %f187;
	@%p115 bra 	$L__BB9_24;
	setp.lt.f32 	%p116, %f19, %f187;
	mov.u64 	%rd266, %rd30;
	mov.f32 	%f188, %f19;
	@%p116 bra 	$L__BB9_24;
	setp.lt.s64 	%p117, %rd265, %rd30;
	min.s64 	%rd266, %rd265, %rd30;
	selp.f32 	%f188, %f187, %f19, %p117;
$L__BB9_24:
	add.s32 	%r394, %r15, 1024;
	add.s32 	%r170, %r15, 512;
	setp.lt.s32 	%p118, %r170, %r3;
	@%p118 bra 	$L__BB9_12;
$L__BB9_25:
	setp.lt.s32 	%p119, %r3, 256;
	@%p119 bra 	$L__BB9_65;
	// begin inline asm
	mov.u32 %r284, %laneid;
	// end inline asm
	mov.b32 	%r286, %f188;
	mov.b32 	%r302, 1;
	mov.b32 	%r303, 31;
	mov.b32 	%r304, -1;
	// begin inline asm
	shfl.sync.down.b32 %r285, %r286, %r302, %r303, %r304;
	// end inline asm
	mov.b32 	%f23, %r285;
	// begin inline asm
	shfl.sync.down.b32 %r290, %r291, %r302, %r303, %r304;
	// end inline asm
	mov.b64 	{%r296, %r301}, %rd266;
	// begin inline asm
	shfl.sync.down.b32 %r295, %r296, %r302, %r303, %r304;
	// end inline asm
	// begin inline asm
	shfl.sync.down.b32 %r300, %r301, %r302, %r303, %r304;
	// end inline asm
	mov.b64 	%rd34, {%r295, %r300};
	setp.gt.s32 	%p176, %r284, 30;
	setp.lt.f32 	%p177, %f188, %f23;
	or.pred  	%p178, %p176, %p177;
	mov.u64 	%rd268, %rd266;
	mov.f32 	%f190, %f188;
	@%p178 bra 	$L__BB9_29;
	setp.gt.f32 	%p179, %f188, %f23;
	mov.u64 	%rd268, %rd34;
	mov.f32 	%f190, %f23;
	@%p179 bra 	$L__BB9_29;
	setp.lt.s64 	%p180, %rd266, %rd34;
	min.s64 	%rd268, %rd266, %rd34;
	selp.f32 	%f190, %f188, %f23, %p180;
$L__BB9_29:
	mov.b32 	%r306, %f190;
	mov.b32 	%r322, 2;
	mov.b32 	%r323, 31;
	mov.b32 	%r324, -1;
	// begin inline asm
	shfl.sync.down.b32 %r305, %r306, %r322, %r323, %r324;
	// end inline asm
	mov.b32 	%f26, %r305;
	// begin inline asm
	shfl.sync.down.b32 %r310, %r311, %r322, %r323, %r324;
	// end inline asm
	mov.b64 	{%r316, %r321}, %rd268;
	// begin inline asm
	shfl.sync.down.b32 %r315, %r316, %r322, %r323, %r324;
	// end inline asm
	// begin inline asm
	shfl.sync.down.b32 %r320, %r321, %r322, %r323, %r324;
	// end inline asm
	mov.b64 	%rd37, {%r315, %r320};
	setp.gt.s32 	%p181, %r284, 29;
	setp.lt.f32 	%p182, %f190, %f26;
	or.pred  	%p183, %p181, %p182;
	mov.u64 	%rd269, %rd268;
	mov.f32 	%f191, %f190;
	@%p183 bra 	$L__BB9_32;
	setp.gt.f32 	%p184, %f190, %f26;
	mov.u64 	%rd269, %rd37;
	mov.f32 	%f191, %f26;
	@%p184 bra 	$L__BB9_32;
	setp.lt.s64 	%p185, %rd268, %rd37;
	min.s64 	%rd269, %rd268, %rd37;
	selp.f32 	%f191, %f190, %f26, %p185;
$L__BB9_32:
	mov.b32 	%r326, %f191;
	mov.b32 	%r342, 4;
	mov.b32 	%r343, 31;
	mov.b32 	%r344, -1;
	// begin inline asm
	shfl.sync.down.b32 %r325, %r326, %r342, %r343, %r344;
	// end inline asm
	mov.b32 	%f29, %r325;
	// begin inline asm
	shfl.sync.down.b32 %r330, %r331, %r342, %r343, %r344;
	// end inline asm
	mov.b64 	{%r336, %r341}, %rd269;
	// begin inline asm
	shfl.sync.down.b32 %r335, %r336, %r342, %r343, %r344;
	// end inline asm
	// begin inline asm
	shfl.sync.down.b32 %r340, %r341, %r342, %r343, %r344;
	// end inline asm
	mov.b64 	%rd40, {%r335, %r340};
	setp.gt.s32 	%p186, %r284, 27;
	setp.lt.f32 	%p187, %f191, %f29;
	or.pred  	%p188, %p186, %p187;
	mov.u64 	%rd270, %rd269;
	mov.f32 	%f192, %f191;
	@%p188 bra 	$L__BB9_35;
	setp.gt.f32 	%p189, %f191, %f29;
	mov.u64 	%rd270, %rd40;
	mov.f32 	%f192, %f29;
	@%p189 bra 	$L__BB9_35;
	setp.lt.s64 	%p190, %rd269, %rd40;
	min.s64 	%rd270, %rd269, %rd40;
	selp.f32 	%f192, %f191, %f29, %p190;
$L__BB9_35:
	mov.b32 	%r346, %f192;
	mov.b32 	%r362, 8;
	mov.b32 	%r363, 31;
	mov.b32 	%r364, -1;
	// begin inline asm
	shfl.sync.down.b32 %r345, %r346, %r362, %r363, %r364;
	// end inline asm
	mov.b32 	%f32, %r345;
	// begin inline asm
	shfl.sync.down.b32 %r350, %r351, %r362, %r363, %r364;
	// end inline asm
	mov.b64 	{%r356, %r361}, %rd270;
	// begin inline asm
	shfl.sync.down.b32 %r355, %r356, %r362, %r363, %r364;
	// end inline asm
	// begin inline asm
	shfl.sync.down.b32 %r360, %r361, %r362, %r363, %r364;
	// end inline asm
	mov.b64 	%rd43, {%r355, %r360};
	setp.gt.s32 	%p191, %r284, 23;
	setp.lt.f32 	%p192, %f192, %f32;
	or.pred  	%p193, %p191, %p192;
	mov.u64 	%rd271, %rd270;
	mov.f32 	%f193, %f192;
	@%p193 bra 	$L__BB9_38;
	setp.gt.f32 	%p194, %f192, %f32;
	mov.u64 	%rd271, %rd43;
	mov.f32 	%f193, %f32;
	@%p194 bra 	$L__BB9_38;
	setp.lt.s64 	%p195, %rd270, %rd43;
	min.s64 	%rd271, %rd270, %rd43;
	selp.f32 	%f193, %f192, %f32, %p195;
$L__BB9_38:
	mov.b32 	%r366, %f193;
	mov.b32 	%r382, 16;
	mov.b32 	%r383, 31;
	mov.b32 	%r384, -1;
	// begin inline asm
	shfl.sync.down.b32 %r365, %r366, %r382, %r383, %r384;
	// end inline asm
	mov.b32 	%f35, %r365;
	// begin inline asm
	shfl.sync.down.b32 %r370, %r371, %r382, %r383, %r384;
	// end inline asm
	mov.b64 	{%r376, %r381}, %rd271;
	// begin inline asm
	shfl.sync.down.b32 %r375, %r376, %r382, %r383, %r384;
	// end inline asm
	// begin inline asm
	shfl.sync.down.b32 %r380, %r381, %r382, %r383, %r384;
	// end inline asm
	mov.b64 	%rd46, {%r375, %r380};
	setp.gt.s32 	%p196, %r284, 15;
	setp.lt.f32 	%p197, %f193, %f35;
	or.pred  	%p198, %p196, %p197;
	mov.u64 	%rd324, %rd271;
	mov.f32 	%f242, %f193;
	@%p198 bra 	$L__BB9_41;
	setp.gt.f32 	%p199, %f193, %f35;
	mov.u64 	%rd324, %rd46;
	mov.f32 	%f242, %f35;
	@%p199 bra 	$L__BB9_41;
	setp.lt.s64 	%p200, %rd271, %rd46;
	min.s64 	%rd324, %rd271, %rd46;
	selp.f32 	%f242, %f193, %f35, %p200;
$L__BB9_41:
	setp.ne.s32 	%p201, %r284, 0;
	@%p201 bra 	$L__BB9_43;
	shr.u32 	%r385, %r4, 1;
	and.b32  	%r386, %r385, 496;
	mov.u32 	%r387, _ZN6thrust24THRUST_300001_SM_1000_NS8cuda_cub4core6detail5shmemE;
	add.s32 	%r388, %r387, %r386;
	st.shared.f32 	[%r388+8], %f242;
	st.shared.u64 	[%r388+16], %rd324;
$L__BB9_43:
	bar.sync 	0;
	setp.ne.s32 	%p202, %r4, 0;
	@%p202 bra 	$L__BB9_201;
	ld.shared.f32 	%f38, [_ZN6thrust24THRUST_300001_SM_1000_NS8cuda_cub4core6detail5shmemE+24];
	ld.shared.u64 	%rd49, [_ZN6thrust24THRUST_300001_SM_1000_NS8cuda_cub4core6detail5shmemE+32];
	setp.lt.f32 	%p203, %f242, %f38;
	mov.u64 	%rd273, %rd324;
	mov.f32 	%f195, %f242;
	@%p203 bra 	$L__BB9_47;
	setp.lt.f32 	%p204, %f38, %f242;
	mov.u64 	%rd273, %rd49;
	mov.f32 	%f195, %f38;
	@%p204 bra 	$L__BB9_47;
	setp.lt.s64 	%p205, %rd324, %rd49;
	min.s64 	%rd273, %rd324, %rd49;
	selp.f32 	%f195, %f242, %f38, %p205;
$L__BB9_47:
	ld.shared.f32 	%f41, [_ZN6thrust24THRUST_300001_SM_1000_NS8cuda_cub4core6detail5shmemE+40];
	ld.shared.u64 	%rd52, [_ZN6thrust24THRUST_300001_SM_1000_NS8cuda_cub4core6detail5shmemE+48];
	setp.lt.f32 	%p206, %f195, %f41;
	mov.u64 	%rd274, %rd273;
	mov.f32 	%f196, %f195;
	@%p206 bra 	$L__BB9_50;
	setp.lt.f32 	%p207, %f41, %f195;
	mov.u64 	%rd274, %rd52;
	mov.f32 	%f196, %f41;
	@%p207 bra 	$L__BB9_50;
	setp.lt.s64 	%p208, %rd273, %rd52;
	min.s64 	%rd274, %rd273, %rd52;
	selp.f32 	%f196, %f195, %f41, %p208;
$L__BB9_50:
	ld.shared.f32 	%f44, [_ZN6thrust24THRUST_300001_SM_1000_NS8cuda_cub4core6detail5shmemE+56];
	ld.shared.u64 	%rd55, [_ZN6thrust24THRUST_300001_SM_1000_NS8cuda_cub4core6detail5shmemE+64];
	setp.lt.f32 	%p209, %f196, %f44;
	mov.u64 	%rd275, %rd274;
	mov.f32 	%f197, %f196;
	@%p209 bra 	$L__BB9_53;
	setp.lt.f32 	%p210, %f44, %f196;
	mov.u64 	%rd275, %rd55;
	mov.f32 	%f197, %f44;
	@%p210 bra 	$L__BB9_53;
	setp.lt.s64 	%p211, %rd274, %rd55;
	min.s64 	%rd275, %rd274, %rd55;
	selp.f32 	%f197, %f196, %f44, %p211;
$L__BB9_53:
	ld.shared.f32 	%f47, [_ZN6thrust24THRUST_300001_SM_1000_NS8cuda_cub4core6detail5shmemE+72];
	ld.shared.u64 	%rd58, [_ZN6thrust24THRUST_300001_SM_1000_NS8cuda_cub4core6detail5shmemE+80];
	setp.lt.f32 	%p212, %f197, %f47;
	mov.u64 	%rd276, %rd275;
	mov.f32 	%f198, %f197;
	@%p212 bra 	$L__BB9_56;
	setp.lt.f32 	%p213, %f47, %f197;
	mov.u64 	%rd276, %rd58;
	mov.f32 	%f198, %f47;
	@%p213 bra 	$L__BB9_56;
	setp.lt.s64 	%p214, %rd275, %rd58;
	min.s64 	%rd276, %rd275, %rd58;
	selp.f32 	%f198, %f197, %f47, %p214;
$L__BB9_56:
	ld.shared.f32 	%f50, [_ZN6thrust24THRUST_300001_SM_1000_NS8cuda_cub4core6detail5shmemE+88];
	ld.shared.u64 	%rd61, [_ZN6thrust24THRUST_300001_SM_1000_NS8cuda_cub4core6detail5shmemE+96];
	setp.lt.f32 	%p215, %f198, %f50;
	mov.f32 	%f199, %f198;
	mov.u64 	%rd277, %rd276;
	@%p215 bra 	$L__BB9_59;
	setp.lt.f32 	%p216, %f50, %f198;
	mov.f32 	%f199, %f50;
	mov.u64 	%rd277, %rd61;
	@%p216 bra 	$L__BB9_59;
	setp.lt.s64 	%p217, %rd276, %rd61;
	selp.f32 	%f199, %f198, %f50, %p217;
	min.s64 	%rd277, %rd276, %rd61;
$L__BB9_59:
	ld.shared.f32 	%f53, [_ZN6thrust24THRUST_300001_SM_1000_NS8cuda_cub4core6detail5shmemE+104];
	ld.shared.u64 	%rd64, [_ZN6thrust24THRUST_300001_SM_1000_NS8cuda_cub4core6detail5shmemE+112];
	setp.lt.f32 	%p218, %f199, %f53;
	mov.f32 	%f200, %f199;
	mov.u64 	%rd278, %rd277;
	@%p218 bra 	$L__BB9_62;
	setp.lt.f32 	%p219, %f53, %f199;
	mov.f32 	%f200, %f53;
	mov.u64 	%rd278, %rd64;
	@%p219 bra 	$L__BB9_62;
	setp.lt.s64 	%p220, %rd277, %rd64;
	selp.f32 	%f200, %f199, %f53, %p220;
	min.s64 	%rd278, %rd277, %rd64;
$L__BB9_62:
	ld.shared.f32 	%f56, [_ZN6thrust24THRUST_300001_SM_1000_NS8cuda_cub4core6detail5shmemE+120];
	ld.shared.u64 	%rd67, [_ZN6thrust24THRUST_300001_SM_1000_NS8cuda_cub4core6detail5shmemE+128];
	setp.lt.f32 	%p221, %f200, %f56;
	mov.f32 	%f242, %f200;
	mov.u64 	%rd324, %rd278;
	@%p221 bra 	$L__BB9_201;
	setp.lt.f32 	%p222, %f56, %f200;
	mov.f32 	%f242, %f56;
	mov.u64 	%rd324, %rd67;
	@%p222 bra 	$L__BB9_201;
	setp.lt.s64 	%p223, %rd278, %rd67;
	selp.f32 	%f242, %f200, %f56, %p223;
	min.s64 	%rd324, %rd278, %rd67;
	bra.uni 	$L__BB9_201;
$L__BB9_65:
	// begin inline asm
	mov.u32 %r171, %laneid;
	// end inline asm
	and.b32  	%r192, %r4, 992;
	add.s32 	%r193, %r192, 32;
	setp.gt.s32 	%p120, %r193, %r3;
	not.b32 	%r194, %r192;
	add.s32 	%r195, %r3, %r194;
	selp.b32 	%r190, %r195, 31, %p120;
	mov.b32 	%r173, %f188;
	mov.b32 	%r189, 1;
	mov.b32 	%r191, -1;
	// begin inline asm
	shfl.sync.down.b32 %r172, %r173, %r189, %r190, %r191;
	// end inline asm
	mov.b32 	%f58, %r172;
	// begin inline asm
	shfl.sync.down.b32 %r177, %r178, %r189, %r190, %r191;
	// end inline asm
	mov.b64 	{%r183, %r188}, %rd266;
	// begin inline asm
	shfl.sync.down.b32 %r182, %r183, %r189, %r190, %r191;
	// end inline asm
	// begin inline asm
	shfl.sync.down.b32 %r187, %r188, %r189, %r190, %r191;
	// end inline asm
	mov.b64 	%rd69, {%r182, %r187};
	setp.ge.s32 	%p121, %r171, %r190;
	setp.lt.f32 	%p122, %f188, %f58;
	or.pred  	%p123, %p121, %p122;
	mov.f32 	%f201, %f188;
	mov.u64 	%rd279, %rd266;
	@%p123 bra 	$L__BB9_68;
	setp.gt.f32 	%p124, %f188, %f58;
	mov.f32 	%f201, %f58;
	mov.u64 	%rd279, %rd69;
	@%p124 bra 	$L__BB9_68;
	setp.lt.s64 	%p125, %rd266, %rd69;
	selp.f32 	%f201, %f188, %f58, %p125;
	min.s64 	%rd279, %rd266, %rd69;
$L__BB9_68:
	mov.b32 	%r197, %f201;
	mov.b32 	%r213, 2;
	mov.b32 	%r215, -1;
	// begin inline asm
	shfl.sync.down.b32 %r196, %r197, %r213, %r190, %r215;
	// end inline asm
	mov.b32 	%f61, %r196;
	// begin inline asm
	shfl.sync.down.b32 %r201, %r202, %r213, %r190, %r215;
	// end inline asm
	mov.b64 	{%r207, %r212}, %rd279;
	// begin inline asm
	shfl.sync.down.b32 %r206, %r207, %r213, %r190, %r215;
	// end inline asm
	// begin inline asm
	shfl.sync.down.b32 %r211, %r212, %r213, %r190, %r215;
	// end inline asm
	mov.b64 	%rd72, {%r206, %r211};
	add.s32 	%r216, %r171, 2;
	setp.gt.s32 	%p126, %r216, %r190;
	setp.lt.f32 	%p127, %f201, %f61;
	or.pred  	%p128, %p126, %p127;
	mov.f32 	%f202, %f201;
	mov.u64 	%rd280, %rd279;
	@%p128 bra 	$L__BB9_71;
	setp.gt.f32 	%p129, %f201, %f61;
	mov.f32 	%f202, %f61;
	mov.u64 	%rd280, %rd72;
	@%p129 bra 	$L__BB9_71;
	setp.lt.s64 	%p130, %rd279, %rd72;
	selp.f32 	%f202, %f201, %f61, %p130;
	min.s64 	%rd280, %rd279, %rd72;
$L__BB9_71:
	mov.b32 	%r218, %f202;
	mov.b32 	%r234, 4;
	mov.b32 	%r236, -1;
	// begin inline asm
	shfl.sync.down.b32 %r217, %r218, %r234, %r190, %r236;
	// end inline asm
	mov.b32 	%f64, %r217;
	// begin inline asm
	shfl.sync.down.b32 %r222, %r223, %r234, %r190, %r236;
	// end inline asm
	mov.b64 	{%r228, %r233}, %rd280;
	// begin inline asm
	shfl.sync.down.b32 %r227, %r228, %r234, %r190, %r236;
	// end inline asm
	// begin inline asm
	shfl.sync.down.b32 %r232, %r233, %r234, %r190, %r236;
	// end inline asm
	mov.b64 	%rd75, {%r227, %r232};
	add.s32 	%r237, %r171, 4;
	setp.gt.s32 	%p131, %r237, %r190;
	setp.lt.f32 	%p132, %f202, %f64;
	or.pred  	%p133, %p131, %p132;
	mov.f32 	%f203, %f202;
	mov.u64 	%rd281, %rd280;
	@%p133 bra 	$L__BB9_74;
	setp.gt.f32 	%p134, %f202, %f64;
	mov.f32 	%f203, %f64;
	mov.u64 	%rd281, %rd75;
	@%p134 bra 	$L__BB9_74;
	setp.lt.s64 	%p135, %rd280, %rd75;
	selp.f32 	%f203, %f202, %f64, %p135;
	min.s64 	%rd281, %rd280, %rd75;
$L__BB9_74:
	mov.b32 	%r239, %f203;
	mov.b32 	%r255, 8;
	mov.b32 	%r257, -1;
	// begin inline asm
	shfl.sync.down.b32 %r238, %r239, %r255, %r190, %r257;
	// end inline asm
	mov.b32 	%f67, %r238;
	// begin inline asm
	shfl.sync.down.b32 %r243, %r244, %r255, %r190, %r257;
	// end inline asm
	mov.b64 	{%r249, %r254}, %rd281;
	// begin inline asm
	shfl.sync.down.b32 %r248, %r249, %r255, %r190, %r257;
	// end inline asm
	// begin inline asm
	shfl.sync.down.b32 %r253, %r254, %r255, %r190, %r257;
	// end inline asm
	mov.b64 	%rd78, {%r248, %r253};
	add.s32 	%r258, %r171, 8;
	setp.gt.s32 	%p136, %r258, %r190;
	setp.lt.f32 	%p137, %f203, %f67;
	or.pred  	%p138, %p136, %p137;
	mov.f32 	%f204, %f203;
	mov.u64 	%rd282, %rd281;
	@%p138 bra 	$L__BB9_77;
	setp.gt.f32 	%p139, %f203, %f67;
	mov.f32 	%f204, %f67;
	mov.u64 	%rd282, %rd78;
	@%p139 bra 	$L__BB9_77;
	setp.lt.s64 	%p140, %rd281, %rd78;
	selp.f32 	%f204, %f203, %f67, %p140;
	min.s64 	%rd282, %rd281, %rd78;
$L__BB9_77:
	mov.b32 	%r260, %f204;
	mov.b32 	%r276, 16;
	mov.b32 	%r278, -1;
	// begin inline asm
	shfl.sync.down.b32 %r259, %r260, %r276, %r190, %r278;
	// end inline asm
	mov.b32 	%f70, %r259;
	// begin inline asm
	shfl.sync.down.b32 %r264, %r265, %r276, %r190, %r278;
	// end inline asm
	mov.b64 	{%r270, %r275}, %rd282;
	// begin inline asm
	shfl.sync.down.b32 %r269, %r270, %r276, %r190, %r278;
	// end inline asm
	// begin inline asm
	shfl.sync.down.b32 %r274, %r275, %r276, %r190, %r278;
	// end inline asm
	mov.b64 	%rd81, {%r269, %r274};
	add.s32 	%r279, %r171, 16;
	setp.gt.s32 	%p141, %r279, %r190;
	setp.lt.f32 	%p142, %f204, %f70;
	or.pred  	%p143, %p141, %p142;
	mov.f32 	%f242, %f204;
	mov.u64 	%rd324, %rd282;
	@%p143 bra 	$L__BB9_80;
	setp.gt.f32 	%p144, %f204, %f70;
	mov.f32 	%f242, %f70;
	mov.u64 	%rd324, %rd81;
	@%p144 bra 	$L__BB9_80;
	setp.lt.s64 	%p145, %rd282, %rd81;
	selp.f32 	%f242, %f204, %f70, %p145;
	min.s64 	%rd324, %rd282, %rd81;
$L__BB9_80:
	setp.ne.s32 	%p146, %r171, 0;
	@%p146 bra 	$L__BB9_82;
	shr.u32 	%r280, %r4, 1;
	and.b32  	%r281, %r280, 496;
	mov.u32 	%r282, _ZN6thrust24THRUST_300001_SM_1000_NS8cuda_cub4core6detail5shmemE;
	add.s32 	%r283, %r282, %r281;
	st.shared.f32 	[%r283+8], %f242;
	st.shared.u64 	[%r283+16], %rd324;
$L__BB9_82:
	bar.sync 	0;
	setp.ne.s32 	%p147, %r4, 0;
	@%p147 bra 	$L__BB9_201;
	setp.lt.s32 	%p148, %r3, 33;
	mov.f32 	%f206, %f242;
	mov.u64 	%rd284, %rd324;
	@%p148 bra 	$L__BB9_87;
	ld.shared.f32 	%f73, [_ZN6thrust24THRUST_300001_SM_1000_NS8cuda_cub4core6detail5shmemE+24];
	ld.shared.u64 	%rd84, [_ZN6thrust24THRUST_300001_SM_1000_NS8cuda_cub4core6detail5shmemE+32];
	setp.lt.f32 	%p149, %f242, %f73;
	mov.f32 	%f206, %f242;
	mov.u64 	%rd284, %rd324;
	@%p149 bra 	$L__BB9_87;
	setp.lt.f32 	%p150, %f73, %f242;
	mov.f32 	%f206, %f73;
	mov.u64 	%rd284, %rd84;
	@%p150 bra 	$L__BB9_87;
	setp.lt.s64 	%p151, %rd324, %rd84;
	selp.f32 	%f206, %f242, %f73, %p151;
	min.s64 	%rd284, %rd324, %rd84;
$L__BB9_87:
	setp.lt.s32 	%p152, %r3, 65;
	mov.f32 	%f207, %f206;
	mov.u64 	%rd285, %rd284;
	@%p152 bra 	$L__BB9_91;
	ld.shared.f32 	%f76, [_ZN6thrust24THRUST_300001_SM_1000_NS8cuda_cub4core6detail5shmemE+40];
	ld.shared.u64 	%rd87, [_ZN6thrust24THRUST_300001_SM_1000_NS8cuda_cub4core6detail5shmemE+48];
	setp.lt.f32 	%p153, %f206, %f76;
	mov.f32 	%f207, %f206;
	mov.u64 	%rd285, %rd284;
	@%p153 bra 	$L__BB9_91;
	setp.lt.f32 	%p154, %f76, %f206;
	mov.f32 	%f207, %f76;
	mov.u64 	%rd285, %rd87;
	@%p154 bra 	$L__BB9_91;
	setp.lt.s64 	%p155, %rd284, %rd87;
	selp.f32 	%f207, %f206, %f76, %p155;
	min.s64 	%rd285, %rd284, %rd87;
$L__BB9_91:
	setp.lt.s32 	%p156, %r3, 97;
	mov.f32 	%f208, %f207;
	mov.u64 	%rd286, %rd285;
	@%p156 bra 	$L__BB9_95;
	ld.shared.f32 	%f79, [_ZN6thrust24THRUST_300001_SM_1000_NS8cuda_cub4core6detail5shmemE+56];
	ld.shared.u64 	%rd90, [_ZN6thrust24THRUST_300001_SM_1000_NS8cuda_cub4core6detail5shmemE+64];
	setp.lt.f32 	%p157, %f207, %f79;
	mov.f32 	%f208, %f207;
	mov.u64 	%rd286, %rd285;
	@%p157 bra 	$L__BB9_95;
	setp.lt.f32 	%p158, %f79, %f207;
	mov.f32 	%f208, %f79;
	mov.u64 	%rd286, %rd90;
	@%p158 bra 	$L__BB9_95;
	setp.lt.s64 	%p159, %rd285, %rd90;
	selp.f32 	%f208, %f207, %f79, %p159;
	min.s64 	%rd286, %rd285, %rd90;
$L__BB9_95:
	setp.lt.s32 	%p160, %r3, 129;
	mov.f32 	%f209, %f208;
	mov.u64 	%rd287, %rd286;
	@%p160 bra 	$L__BB9_99;
	ld.shared.f32 	%f82, [_ZN6thrust24THRUST_300001_SM_1000_NS8cuda_cub4core6detail5shmemE+72];
	ld.shared.u64 	%rd93, [_ZN6thrust24THRUST_300001_SM_1000_NS8cuda_cub4core6detail5shmemE+80];
	setp.lt.f32 	%p161, %f208, %f82;
	mov.f32 	%f209, %f208;
	mov.u64 	%rd287, %rd286;
	@%p161 bra 	$L__BB9_99;
	setp.lt.f32 	%p162, %f82, %f208;
	mov.f32 	%f209, %f82;
	mov.u64 	%rd287, %rd93;
	@%p162 bra 	$L__BB9_99;
	setp.lt.s64 	%p163, %rd286, %rd93;
	selp.f32 	%f209, %f208, %f82, %p163;
	min.s64 	%rd287, %rd286, %rd93;
$L__BB9_99:
	setp.lt.s32 	%p164, %r3, 161;
	mov.f32 	%f210, %f209;
	mov.u64 	%rd288, %rd287;
	@%p164 bra 	$L__BB9_103;
	ld.shared.f32 	%f85, [_ZN6thrust24THRUST_300001_SM_1000_NS8cuda_cub4core6detail5shmemE+88];
	ld.shared.u64 	%rd96, [_ZN6thrust24THRUST_300001_SM_1000_NS8cuda_cub4core6detail5shmemE+96];
	setp.lt.f32 	%p165, %f209, %f85;
	mov.f32 	%f210, %f209;
	mov.u64 	%rd288, %rd287;
	@%p165 bra 	$L__BB9_103;
	setp.lt.f32 	%p166, %f85, %f209;
	mov.f32 	%f210, %f85;
	mov.u64 	%rd288, %rd96;
	@%p166 bra 	$L__BB9_103;
	setp.lt.s64 	%p167, %rd287, %rd96;
	selp.f32 	%f210, %f209, %f85, %p167;
	min.s64 	%rd288, %rd287, %rd96;
$L__BB9_103:
	setp.lt.s32 	%p168, %r3, 193;
	mov.f32 	%f211, %f210;
	mov.u64 	%rd289, %rd288;
	@%p168 bra 	$L__BB9_107;
	ld.shared.f32 	%f88, [_ZN6thrust24THRUST_300001_SM_1000_NS8cuda_cub4core6detail5shmemE+104];
	ld.shared.u64 	%rd99, [_ZN6thrust24THRUST_300001_SM_1000_NS8cuda_cub4core6detail5shmemE+112];
	setp.lt.f32 	%p169, %f210, %f88;
	mov.f32 	%f211, %f210;
	mov.u64 	%rd289, %rd288;
	@%p169 bra 	$L__BB9_107;
	setp.lt.f32 	%p170, %f88, %f210;
	mov.f32 	%f211, %f88;
	mov.u64 	%rd289, %rd99;
	@%p170 bra 	$L__BB9_107;
	setp.lt.s64 	%p171, %rd288, %rd99;
	selp.f32 	%f211, %f210, %f88, %p171;
	min.s64 	%rd289, %rd288, %rd99;
$L__BB9_107:
	setp.lt.s32 	%p172, %r3, 225;
	mov.f32 	%f242, %f211;
	mov.u64 	%rd324, %rd289;
	@%p172 bra 	$L__BB9_201;
	ld.shared.f32 	%f91, [_ZN6thrust24THRUST_300001_SM_1000_NS8cuda_cub4core6detail5shmemE+120];
	ld.shared.u64 	%rd102, [_ZN6thrust24THRUST_300001_SM_1000_NS8cuda_cub4core6detail5shmemE+128];
	setp.lt.f32 	%p173, %f211, %f91;
	mov.f32 	%f242, %f211;
	mov.u64 	%rd324, %rd289;
	@%p173 bra 	$L__BB9_201;
	setp.lt.f32 	%p174, %f91, %f211;
	mov.f32 	%f242, %f91;
	mov.u64 	%rd324, %rd102;
	@%p174 bra 	$L__BB9_201;
	setp.lt.s64 	%p175, %rd289, %rd102;
	selp.f32 	%f242, %f211, %f91, %p175;
	min.s64 	%rd324, %rd289, %rd102;
	bra.uni 	$L__BB9_201;
$L__BB9_111:
	mov.u32 	%r20, %tid.x;
	add.s64 	%rd104, %rd199, %rd4;
	cvt.u64.u32 	%rd105, %r20;
	add.s64 	%rd204, %rd105, %rd4;
	cvta.to.global.u64 	%rd205, %rd198;
	shl.b64 	%rd206, %rd204, 2;
	add.s64 	%rd207, %rd205, %rd206;
	ld.global.f32 	%f172, [%rd207];
	add.s32 	%r36, %r20, 256;
	cvt.u64.u32 	%rd208, %r36;
	ld.global.f32 	%f173, [%rd207+1024];
	add.s32 	%r37, %r20, 512;
	cvt.u64.u32 	%rd209, %r37;
	ld.global.f32 	%f174, [%rd207+2048];
	ld.global.f32 	%f93, [%rd207+3072];
	or.b32  	%r38, %r20, 1024;
	cvt.u64.u32 	%rd106, %r38;
	add.s64 	%rd107, %rd104, %rd106;
	ld.global.f32 	%f94, [%rd207+4096];
	setp.lt.f32 	%p2, %f173, %f172;
	selp.f32 	%f175, %f173, %f172, %p2;
	selp.b64 	%rd210, %rd208, %rd105, %p2;
	setp.lt.f32 	%p3, %f174, %f175;
	selp.f32 	%f95, %f174, %f175, %p3;
	selp.b64 	%rd108, %rd209, %rd210, %p3;
	setp.lt.f32 	%p4, %f95, %f93;
	mov.f32 	%f212, %f95;
	mov.u64 	%rd290, %rd108;
	@%p4 bra 	$L__BB9_114;
	add.s32 	%r39, %r20, 768;
	cvt.u64.u32 	%rd290, %r39;
	setp.lt.f32 	%p5, %f93, %f95;
	mov.f32 	%f212, %f93;
	@%p5 bra 	$L__BB9_114;
	mov.f32 	%f212, %f95;
	mov.u64 	%rd290, %rd108;
$L__BB9_114:
	add.s64 	%rd111, %rd104, %rd290;
	setp.lt.f32 	%p6, %f212, %f94;
	mov.f32 	%f230, %f212;
	mov.u64 	%rd312, %rd111;
	@%p6 bra 	$L__BB9_117;
	setp.lt.f32 	%p7, %f94, %f212;
	mov.f32 	%f230, %f94;
	mov.u64 	%rd312, %rd107;
	@%p7 bra 	$L__BB9_117;
	setp.lt.s64 	%p8, %rd290, %rd106;
	selp.f32 	%f230, %f212, %f94, %p8;
	selp.b64 	%rd312, %rd111, %rd107, %p8;
$L__BB9_117:
	setp.le.u64 	%p9, %rd201, %rd5;
	@%p9 bra 	$L__BB9_162;
	setp.ne.s32 	%p10, %r20, 0;
	@%p10 bra 	$L__BB9_120;
	atom.global.add.u64 	%rd211, [%rd1+8], 1280;
	add.s64 	%rd212, %rd211, %rd5;
	st.shared.u64 	[_ZN6thrust24THRUST_300001_SM_1000_NS8cuda_cub4core6detail5shmemE+152], %rd212;
$L__BB9_120:
	bar.sync 	0;
	ld.shared.u64 	%rd300, [_ZN6thrust24THRUST_300001_SM_1000_NS8cuda_cub4core6detail5shmemE+152];
	add.s64 	%rd213, %rd300, 1280;
	setp.gt.s64 	%p11, %rd213, %rd201;
	@%p11 bra 	$L__BB9_139;
$L__BB9_121:
	add.s64 	%rd214, %rd300, %rd105;
	cvta.to.global.u64 	%rd215, %rd198;
	shl.b64 	%rd216, %rd214, 2;
	add.s64 	%rd217, %rd215, %rd216;
	add.s64 	%rd117, %rd214, %rd199;
	ld.global.f32 	%f100, [%rd217];
	add.s64 	%rd118, %rd117, 256;
	ld.global.f32 	%f101, [%rd217+1024];
	add.s64 	%rd119, %rd117, 512;
	ld.global.f32 	%f102, [%rd217+2048];
	add.s64 	%rd120, %rd117, 768;
	ld.global.f32 	%f103, [%rd217+3072];
	add.s64 	%rd121, %rd117, 1024;
	ld.global.f32 	%f104, [%rd217+4096];
	setp.lt.f32 	%p12, %f230, %f100;
	mov.f32 	%f215, %f230;
	mov.u64 	%rd294, %rd312;
	@%p12 bra 	$L__BB9_124;
	setp.lt.f32 	%p13, %f100, %f230;
	mov.f32 	%f215, %f100;
	mov.u64 	%rd294, %rd117;
	@%p13 bra 	$L__BB9_124;
	setp.lt.s64 	%p14, %rd312, %rd117;
	selp.f32 	%f215, %f230, %f100, %p14;
	min.s64 	%rd294, %rd312, %rd117;
$L__BB9_124:
	setp.lt.f32 	%p15, %f215, %f101;
	mov.f32 	%f216, %f215;
	mov.u64 	%rd295, %rd294;
	@%p15 bra 	$L__BB9_127;
	setp.lt.f32 	%p16, %f101, %f215;
	mov.f32 	%f216, %f101;
	mov.u64 	%rd295, %rd118;
	@%p16 bra 	$L__BB9_127;
	setp.lt.s64 	%p17, %rd294, %rd118;
	selp.f32 	%f216, %f215, %f101, %p17;
	min.s64 	%rd295, %rd294, %rd118;
$L__BB9_127:
	setp.lt.f32 	%p18, %f216, %f102;
	mov.f32 	%f217, %f216;
	mov.u64 	%rd296, %rd295;
	@%p18 bra 	$L__BB9_130;
	setp.lt.f32 	%p19, %f102, %f216;
	mov.f32 	%f217, %f102;
	mov.u64 	%rd296, %rd119;
	@%p19 bra 	$L__BB9_130;
	setp.lt.s64 	%p20, %rd295, %rd119;
	selp.f32 	%f217, %f216, %f102, %p20;
	min.s64 	%rd296, %rd295, %rd119;
$L__BB9_130:
	setp.lt.f32 	%p21, %f217, %f103;
	mov.f32 	%f218, %f217;
	mov.u64 	%rd297, %rd296;
	@%p21 bra 	$L__BB9_133;
	setp.lt.f32 	%p22, %f103, %f217;
	mov.f32 	%f218, %f103;
	mov.u64 	%rd297, %rd120;
	@%p22 bra 	$L__BB9_133;
	setp.lt.s64 	%p23, %rd296, %rd120;
	selp.f32 	%f218, %f217, %f103, %p23;
	min.s64 	%rd297, %rd296, %rd120;
$L__BB9_133:
	setp.lt.f32 	%p24, %f218, %f104;
	mov.f32 	%f230, %f218;
	mov.u64 	%rd312, %rd297;
	@%p24 bra 	$L__BB9_136;
	setp.lt.f32 	%p25, %f104, %f218;
	mov.f32 	%f230, %f104;
	mov.u64 	%rd312, %rd121;
	@%p25 bra 	$L__BB9_136;
	setp.lt.s64 	%p26, %rd297, %rd121;
	selp.f32 	%f230, %f218, %f104, %p26;
	min.s64 	%rd312, %rd297, %rd121;
$L__BB9_136:
	setp.ne.s32 	%p27, %r20, 0;
	bar.sync 	0;
	@%p27 bra 	$L__BB9_138;
	atom.global.add.u64 	%rd218, [%rd1+8], 1280;
	add.s64 	%rd219, %rd218, %rd5;
	st.shared.u64 	[_ZN6thrust24THRUST_300001_SM_1000_NS8cuda_cub4core6detail5shmemE+152], %rd219;
$L__BB9_138:
	bar.sync 	0;
	ld.shared.u64 	%rd300, [_ZN6thrust24THRUST_300001_SM_1000_NS8cuda_cub4core6detail5shmemE+152];
	add.s64 	%rd220, %rd300, 1280;
	setp.le.s64 	%p28, %rd220, %rd201;
	@%p28 bra 	$L__BB9_121;
$L__BB9_139:
	setp.le.s64 	%p29, %rd201, %rd300;
	@%p29 bra 	$L__BB9_162;
	cvt.u32.u64 	%r40, %rd300;
	cvt.u32.u64 	%r41, %rd201;
	sub.s32 	%r21, %r41, %r40;
	setp.ge.s32 	%p30, %r20, %r21;
	@%p30 bra 	$L__BB9_162;
	cvta.to.global.u64 	%rd135, %rd198;
	not.b32 	%r43, %r20;
	add.s32 	%r44, %r43, %r41;
	sub.s32 	%r22, %r44, %r40;
	and.b32  	%r46, %r22, 768;
	setp.eq.s32 	%p31, %r46, 768;
	mov.u32 	%r397, %r20;
	@%p31 bra 	$L__BB9_147;
	add.s64 	%rd222, %rd300, %rd105;
	add.s64 	%rd302, %rd222, %rd199;
	shl.b64 	%rd223, %rd222, 2;
	add.s64 	%rd301, %rd135, %rd223;
	shr.u32 	%r47, %r22, 8;
	add.s32 	%r48, %r47, 1;
	and.b32  	%r49, %r48, 3;
	neg.s32 	%r395, %r49;
	mov.u32 	%r397, %r20;
$L__BB9_143:
	.pragma "nounroll";
	mov.u64 	%rd140, %rd312;
	mov.f32 	%f116, %f230;
	ld.global.f32 	%f117, [%rd301];
	setp.lt.f32 	%p32, %f116, %f117;
	@%p32 bra 	$L__BB9_146;
	setp.lt.f32 	%p33, %f117, %f116;
	mov.f32 	%f230, %f117;
	mov.u64 	%rd312, %rd302;
	@%p33 bra 	$L__BB9_146;
	setp.lt.s64 	%p34, %rd140, %rd302;
	selp.f32 	%f230, %f116, %f117, %p34;
	min.s64 	%rd312, %rd140, %rd302;
$L__BB9_146:
	add.s32 	%r397, %r397, 256;
	add.s64 	%rd302, %rd302, 256;
	add.s64 	%rd301, %rd301, 1024;
	add.s32 	%r395, %r395, 1;
	setp.ne.s32 	%p35, %r395, 0;
	@%p35 bra 	$L__BB9_143;
$L__BB9_147:
	setp.lt.u32 	%p36, %r22, 768;
	@%p36 bra 	$L__BB9_162;
	add.s32 	%r398, %r397, 512;
$L__BB9_149:
	mov.u32 	%r30, %r398;
	add.s32 	%r50, %r30, -512;
	cvt.u64.u32 	%rd224, %r50;
	add.s64 	%rd225, %rd300, %rd224;
	shl.b64 	%rd226, %rd225, 2;
	add.s64 	%rd148, %rd135, %rd226;
	add.s64 	%rd149, %rd225, %rd199;
	ld.global.f32 	%f123, [%rd148];
	setp.lt.f32 	%p37, %f230, %f123;
	mov.f32 	%f226, %f230;
	mov.u64 	%rd308, %rd312;
	@%p37 bra 	$L__BB9_152;
	setp.lt.f32 	%p38, %f123, %f230;
	mov.f32 	%f226, %f123;
	mov.u64 	%rd308, %rd149;
	@%p38 bra 	$L__BB9_152;
	setp.lt.s64 	%p39, %rd312, %rd149;
	selp.f32 	%f226, %f230, %f123, %p39;
	min.s64 	%rd308, %rd312, %rd149;
$L__BB9_152:
	add.s32 	%r51, %r30, -256;
	cvt.u64.u32 	%rd227, %r51;
	add.s64 	%rd228, %rd300, %rd227;
	add.s64 	%rd152, %rd228, %rd199;
	ld.global.f32 	%f126, [%rd148+1024];
	setp.lt.f32 	%p40, %f226, %f126;
	mov.f32 	%f227, %f226;
	mov.u64 	%rd309, %rd308;
	@%p40 bra 	$L__BB9_155;
	setp.lt.f32 	%p41, %f126, %f226;
	mov.f32 	%f227, %f126;
	mov.u64 	%rd309, %rd152;
	@%p41 bra 	$L__BB9_155;
	setp.lt.s64 	%p42, %rd308, %rd152;
	selp.f32 	%f227, %f226, %f126, %p42;
	min.s64 	%rd309, %rd308, %rd152;
$L__BB9_155:
	cvt.u64.u32 	%rd229, %r30;
	add.s64 	%rd230, %rd300, %rd229;
	add.s64 	%rd155, %rd230, %rd199;
	ld.global.f32 	%f129, [%rd148+2048];
	setp.lt.f32 	%p43, %f227, %f129;
	mov.f32 	%f228, %f227;
	mov.u64 	%rd310, %rd309;
	@%p43 bra 	$L__BB9_158;
	setp.lt.f32 	%p44, %f129, %f227;
	mov.f32 	%f228, %f129;
	mov.u64 	%rd310, %rd155;
	@%p44 bra 	$L__BB9_158;
	setp.lt.s64 	%p45, %rd309, %rd155;
	selp.f32 	%f228, %f227, %f129, %p45;
	min.s64 	%rd310, %rd309, %rd155;
$L__BB9_158:
	add.s32 	%r52, %r30, 256;
	cvt.u64.u32 	%rd231, %r52;
	add.s64 	%rd232, %rd300, %rd231;
	add.s64 	%rd158, %rd232, %rd199;
	ld.global.f32 	%f132, [%rd148+3072];
	setp.lt.f32 	%p46, %f228, %f132;
	mov.f32 	%f230, %f228;
	mov.u64 	%rd312, %rd310;
	@%p46 bra 	$L__BB9_161;
	setp.lt.f32 	%p47, %f132, %f228;
	mov.f32 	%f230, %f132;
	mov.u64 	%rd312, %rd158;
	@%p47 bra 	$L__BB9_161;
	setp.lt.s64 	%p48, %rd310, %rd158;
	selp.f32 	%f230, %f228, %f132, %p48;
	min.s64 	%rd312, %rd310, %rd158;
$L__BB9_161:
	add.s32 	%r398, %r30, 1024;
	add.s32 	%r53, %r30, 512;
	setp.lt.s32 	%p49, %r53, %r21;
	@%p49 bra 	$L__BB9_149;
$L__BB9_162:
	// begin inline asm
	mov.u32 %r54, %laneid;
	// end inline asm
	mov.b32 	%r56, %f230;
	mov.b32 	%r72, 1;
	mov.b32 	%r73, 31;
	mov.b32 	%r74, -1;
	// begin inline asm
	shfl.sync.down.b32 %r55, %r56, %r72, %r73, %r74;
	// end inline asm
	mov.b32 	%f136, %r55;
	// begin inline asm
	shfl.sync.down.b32 %r60, %r61, %r72, %r73, %r74;
	// end inline asm
	mov.b64 	{%r66, %r71}, %rd312;
	// begin inline asm
	shfl.sync.down.b32 %r65, %r66, %r72, %r73, %r74;
	// end inline asm
	// begin inline asm
	shfl.sync.down.b32 %r70, %r71, %r72, %r73, %r74;
	// end inline asm
	mov.b64 	%rd162, {%r65, %r70};
	setp.gt.s32 	%p50, %r54, 30;
	setp.lt.f32 	%p51, %f230, %f136;
	or.pred  	%p52, %p50, %p51;
	mov.f32 	%f231, %f230;
	mov.u64 	%rd313, %rd312;
	@%p52 bra 	$L__BB9_165;
	setp.gt.f32 	%p53, %f230, %f136;
	mov.f32 	%f231, %f136;
	mov.u64 	%rd313, %rd162;
	@%p53 bra 	$L__BB9_165;
	setp.lt.s64 	%p54, %rd312, %rd162;
	selp.f32 	%f231, %f230, %f136, %p54;
	min.s64 	%rd313, %rd312, %rd162;
$L__BB9_165:
	mov.b32 	%r76, %f231;
	mov.b32 	%r92, 2;
	mov.b32 	%r93, 31;
	mov.b32 	%r94, -1;
	// begin inline asm
	shfl.sync.down.b32 %r75, %r76, %r92, %r93, %r94;
	// end inline asm
	mov.b32 	%f139, %r75;
	// begin inline asm
	shfl.sync.down.b32 %r80, %r81, %r92, %r93, %r94;
	// end inline asm
	mov.b64 	{%r86, %r91}, %rd313;
	// begin inline asm
	shfl.sync.down.b32 %r85, %r86, %r92, %r93, %r94;
	// end inline asm
	// begin inline asm
	shfl.sync.down.b32 %r90, %r91, %r92, %r93, %r94;
	// end inline asm
	mov.b64 	%rd165, {%r85, %r90};
	setp.gt.s32 	%p55, %r54, 29;
	setp.lt.f32 	%p56, %f231, %f139;
	or.pred  	%p57, %p55, %p56;
	mov.f32 	%f232, %f231;
	mov.u64 	%rd314, %rd313;
	@%p57 bra 	$L__BB9_168;
	setp.gt.f32 	%p58, %f231, %f139;
	mov.f32 	%f232, %f139;
	mov.u64 	%rd314, %rd165;
	@%p58 bra 	$L__BB9_168;
	setp.lt.s64 	%p59, %rd313, %rd165;
	selp.f32 	%f232, %f231, %f139, %p59;
	min.s64 	%rd314, %rd313, %rd165;
$L__BB9_168:
	mov.b32 	%r96, %f232;
	mov.b32 	%r112, 4;
	mov.b32 	%r113, 31;
	mov.b32 	%r114, -1;
	// begin inline asm
	shfl.sync.down.b32 %r95, %r96, %r112, %r113, %r114;
	// end inline asm
	mov.b32 	%f142, %r95;
	// begin inline asm
	shfl.sync.down.b32 %r100, %r101, %r112, %r113, %r114;
	// end inline asm
	mov.b64 	{%r106, %r111}, %rd314;
	// begin inline asm
	shfl.sync.down.b32 %r105, %r106, %r112, %r113, %r114;
	// end inline asm
	// begin inline asm
	shfl.sync.down.b32 %r110, %r111, %r112, %r113, %r114;
	// end inline asm
	mov.b64 	%rd168, {%r105, %r110};
	setp.gt.s32 	%p60, %r54, 27;
	setp.lt.f32 	%p61, %f232, %f142;
	or.pred  	%p62, %p60, %p61;
	mov.f32 	%f233, %f232;
	mov.u64 	%rd315, %rd314;
	@%p62 bra 	$L__BB9_171;
	setp.gt.f32 	%p63, %f232, %f142;
	mov.f32 	%f233, %f142;
	mov.u64 	%rd315, %rd168;
	@%p63 bra 	$L__BB9_171;
	setp.lt.s64 	%p64, %rd314, %rd168;
	selp.f32 	%f233, %f232, %f142, %p64;
	min.s64 	%rd315, %rd314, %rd168;
$L__BB9_171:
	mov.b32 	%r116, %f233;
	mov.b32 	%r132, 8;
	mov.b32 	%r133, 31;
	mov.b32 	%r134, -1;
	// begin inline asm
	shfl.sync.down.b32 %r115, %r116, %r132, %r133, %r134;
	// end inline asm
	mov.b32 	%f145, %r115;
	// begin inline asm
	shfl.sync.down.b32 %r120, %r121, %r132, %r133, %r134;
	// end inline asm
	mov.b64 	{%r126, %r131}, %rd315;
	// begin inline asm
	shfl.sync.down.b32 %r125, %r126, %r132, %r133, %r134;
	// end inline asm
	// begin inline asm
	shfl.sync.down.b32 %r130, %r131, %r132, %r133, %r134;
	// end inline asm
	mov.b64 	%rd171, {%r125, %r130};
	setp.gt.s32 	%p65, %r54, 23;
	setp.lt.f32 	%p66, %f233, %f145;
	or.pred  	%p67, %p65, %p66;
	mov.f32 	%f234, %f233;
	mov.u64 	%rd316, %rd315;
	@%p67 bra 	$L__BB9_174;
	setp.gt.f32 	%p68, %f233, %f145;
	mov.f32 	%f234, %f145;
	mov.u64 	%rd316, %rd171;
	@%p68 bra 	$L__BB9_174;
	setp.lt.s64 	%p69, %rd315, %rd171;
	selp.f32 	%f234, %f233, %f145, %p69;
	min.s64 	%rd316, %rd315, %rd171;
$L__BB9_174:
	mov.b32 	%r136, %f234;
	mov.b32 	%r152, 16;
	mov.b32 	%r153, 31;
	mov.b32 	%r154, -1;
	// begin inline asm
	shfl.sync.down.b32 %r135, %r136, %r152, %r153, %r154;
	// end inline asm
	mov.b32 	%f148, %r135;
	// begin inline asm
	shfl.sync.down.b32 %r140, %r141, %r152, %r153, %r154;
	// end inline asm
	mov.b64 	{%r146, %r151}, %rd316;
	// begin inline asm
	shfl.sync.down.b32 %r145, %r146, %r152, %r153, %r154;
	// end inline asm
	// begin inline asm
	shfl.sync.down.b32 %r150, %r151, %r152, %r153, %r154;
	// end inline asm
	mov.b64 	%rd174, {%r145, %r150};
	setp.gt.s32 	%p70, %r54, 15;
	setp.lt.f32 	%p71, %f234, %f148;
	or.pred  	%p72, %p70, %p71;
	mov.f32 	%f242, %f234;
	mov.u64 	%rd324, %rd316;
	@%p72 bra 	$L__BB9_177;
	setp.gt.f32 	%p73, %f234, %f148;
	mov.f32 	%f242, %f148;
	mov.u64 	%rd324, %rd174;
	@%p73 bra 	$L__BB9_177;
	setp.lt.s64 	%p74, %rd316, %rd174;
	selp.f32 	%f242, %f234, %f148, %p74;
	min.s64 	%rd324, %rd316, %rd174;
$L__BB9_177:
	setp.ne.s32 	%p75, %r54, 0;
	@%p75 bra 	$L__BB9_179;
	shr.u32 	%r155, %r20, 1;
	and.b32  	%r156, %r155, 496;
	mov.u32 	%r157, _ZN6thrust24THRUST_300001_SM_1000_NS8cuda_cub4core6detail5shmemE;
	add.s32 	%r158, %r157, %r156;
	st.shared.f32 	[%r158+8], %f242;
	st.shared.u64 	[%r158+16], %rd324;
$L__BB9_179:
	bar.sync 	0;
	setp.ne.s32 	%p76, %r20, 0;
	@%p76 bra 	$L__BB9_201;
	ld.shared.f32 	%f151, [_ZN6thrust24THRUST_300001_SM_1000_NS8cuda_cub4core6detail5shmemE+24];
	ld.shared.u64 	%rd177, [_ZN6thrust24THRUST_300001_SM_1000_NS8cuda_cub4core6detail5shmemE+32];
	setp.lt.f32 	%p77, %f242, %f151;
	mov.f32 	%f236, %f242;
	mov.u64 	%rd318, %rd324;
	@%p77 bra 	$L__BB9_183;
	setp.lt.f32 	%p78, %f151, %f242;
	mov.f32 	%f236, %f151;
	mov.u64 	%rd318, %rd177;
	@%p78 bra 	$L__BB9_183;
	setp.lt.s64 	%p79, %rd324, %rd177;
	selp.f32 	%f236, %f242, %f151, %p79;
	min.s64 	%rd318, %rd324, %rd177;
$L__BB9_183:
	ld.shared.f32 	%f154, [_ZN6thrust24THRUST_300001_SM_1000_NS8cuda_cub4core6detail5shmemE+40];
	ld.shared.u64 	%rd180, [_ZN6thrust24THRUST_300001_SM_1000_NS8cuda_cub4core6detail5shmemE+48];
	setp.lt.f32 	%p80, %f236, %f154;
	mov.f32 	%f237, %f236;
	mov.u64 	%rd319, %rd318;
	@%p80 bra 	$L__BB9_186;
	setp.lt.f32 	%p81, %f154, %f236;
	mov.f32 	%f237, %f154;
	mov.u64 	%rd319, %rd180;
	@%p81 bra 	$L__BB9_186;
	setp.lt.s64 	%p82, %rd318, %rd180;
	selp.f32 	%f237, %f236, %f154, %p82;
	min.s64 	%rd319, %rd318, %rd180;
$L__BB9_186:
	ld.shared.f32 	%f157, [_ZN6thrust24THRUST_300001_SM_1000_NS8cuda_cub4core6detail5shmemE+56];
	ld.shared.u64 	%rd183, [_ZN6thrust24THRUST_300001_SM_1000_NS8cuda_cub4core6detail5shmemE+64];
	setp.lt.f32 	%p83, %f237, %f157;
	mov.f32 	%f238, %f237;
	mov.u64 	%rd320, %rd319;
	@%p83 bra 	$L__BB9_189;
	setp.lt.f32 	%p84, %f157, %f237;
	mov.f32 	%f238, %f157;
	mov.u64 	%rd320, %rd183;
	@%p84 bra 	$L__BB9_189;
	setp.lt.s64 	%p85, %rd319, %rd183;
	selp.f32 	%f238, %f237, %f157, %p85;
	min.s64 	%rd320, %rd319, %rd183;
$L__BB9_189:
	ld.shared.f32 	%f160, [_ZN6thrust24THRUST_300001_SM_1000_NS8cuda_cub4core6detail5shmemE+72];
	ld.shared.u64 	%rd186, [_ZN6thrust24THRUST_300001_SM_1000_NS8cuda_cub4core6detail5shmemE+80];
	setp.lt.f32 	%p86, %f238, %f160;
	mov.f32 	%f239, %f238;
	mov.u64 	%rd321, %rd320;
	@%p86 bra 	$L__BB9_192;
	setp.lt.f32 	%p87, %f160, %f238;
	mov.f32 	%f239, %f160;
	mov.u64 	%rd321, %rd186;
	@%p87 bra 	$L__BB9_192;
	setp.lt.s64 	%p88, %rd320, %rd186;
	selp.f32 	%f239, %f238, %f160, %p88;
	min.s64 	%rd321, %rd320, %rd186;
$L__BB9_192:
	ld.shared.f32 	%f163, [_ZN6thrust24THRUST_300001_SM_1000_NS8cuda_cub4core6detail5shmemE+88];
	ld.shared.u64 	%rd189, [_ZN6thrust24THRUST_300001_SM_1000_NS8cuda_cub4core6detail5shmemE+96];
	setp.lt.f32 	%p89, %f239, %f163;
	mov.f32 	%f240, %f239;
	mov.u64 	%rd322, %rd321;
	@%p89 bra 	$L__BB9_195;
	setp.lt.f32 	%p90, %f163, %f239;
	mov.f32 	%f240, %f163;
	mov.u64 	%rd322, %rd189;
	@%p90 bra 	$L__BB9_195;
	setp.lt.s64 	%p91, %rd321, %rd189;
	selp.f32 	%f240, %f239, %f163, %p91;
	min.s64 	%rd322, %rd321, %rd189;
$L__BB9_195:
	ld.shared.f32 	%f166, [_ZN6thrust24THRUST_300001_SM_1000_NS8cuda_cub4core6detail5shmemE+104];
	ld.shared.u64 	%rd192, [_ZN6thrust24THRUST_300001_SM_1000_NS8cuda_cub4core6detail5shmemE+112];
	setp.lt.f32 	%p92, %f240, %f166;
	mov.f32 	%f241, %f240;
	mov.u64 	%rd323, %rd322;
	@%p92 bra 	$L__BB9_198;
	setp.lt.f32 	%p93, %f166, %f240;
	mov.f32 	%f241, %f166;
	mov.u64 	%rd323, %rd192;
	@%p93 bra 	$L__BB9_198;
	setp.lt.s64 	%p94, %rd322, %rd192;
	selp.f32 	%f241, %f240, %f166, %p94;
	min.s64 	%rd323, %rd322, %rd192;
$L__BB9_198:
	ld.shared.f32 	%f169, [_ZN6thrust24THRUST_300001_SM_1000_NS8cuda_cub4core6detail5shmemE+120];
	ld.shared.u64 	%rd195, [_ZN6thrust24THRUST_300001_SM_1000_NS8cuda_cub4core6detail5shmemE+128];
	setp.lt.f32 	%p95, %f241, %f169;
	mov.f32 	%f242, %f241;
	mov.u64 	%rd324, %rd323;
	@%p95 bra 	$L__BB9_201;
	setp.lt.f32 	%p96, %f169, %f241;
	mov.f32 	%f242, %f169;
	mov.u64 	%rd324, %rd195;
	@%p96 bra 	$L__BB9_201;
	setp.lt.s64 	%p97, %rd323, %rd195;
	selp.f32 	%f242, %f241, %f169, %p97;
	min.s64 	%rd324, %rd323, %rd195;
$L__BB9_201:
	mov.u32 	%r389, %tid.x;
	setp.ne.s32 	%p224, %r389, 0;
	@%p224 bra 	$L__BB9_203;
	ld.param.u64 	%rd254, [_ZN6thrust24THRUST_300001_SM_1000_NS8cuda_cub4core6detail13_kernel_agentINS1_8__reduce11ReduceAgentINS0_12zip_iteratorIN4cuda3std3__45tupleIJNS0_10device_ptrIfEENS0_17counting_iteratorIlNS0_11use_defaultESF_SF_EEEEEEEPNSB_IJflEEESJ_lNS1_9__extrema9arg_min_fIflNSA_4lessIfEEEEEEJSI_SK_lN3cub18CUB_300001_SM_100013GridEvenShareIlEENSS_9GridQueueIyEESP_EEEvDpT0__param_1];
	cvta.to.global.u64 	%rd251, %rd254;
	mul.wide.u32 	%rd252, %r1, 16;
	add.s64 	%rd253, %rd251, %rd252;
	st.global.f32 	[%rd253], %f242;
	st.global.u64 	[%rd253+8], %rd324;
$L__BB9_203:
	ret;

}
	// .globl	_ZN6thrust24THRUST_300001_SM_1000_NS8cuda_cub4core6detail13_kernel_agentINS1_8__reduce10DrainAgentIlEEJN3cub18CUB_300001_SM_10009GridQueueIyEElEEEvDpT0_
.visible .entry _ZN6thrust24THRUST_300001_SM_1000_NS8cuda_cub4core6detail13_kernel_agentINS1_8__reduce10DrainAgentIlEEJN3cub18CUB_300001_SM_10009GridQueueIyEElEEEvDpT0_(
	.param .align 8 .b8 _ZN6thrust24THRUST_300001_SM_1000_NS8cuda_cub4core6detail13_kernel_agentINS1_8__reduce10DrainAgentIlEEJN3cub18CUB_300001_SM_10009GridQueueIyEElEEEvDpT0__param_0[8],
	.param .u64 _ZN6thrust24THRUST_300001_SM_1000_NS8cuda_cub4core6detail13_kernel_agentINS1_8__reduce10DrainAgentIlEEJN3cub18CUB_300001_SM_10009GridQueueIyEElEEEvDpT0__param_1
)
.maxntid 1
{
	.reg .b64 	%rd<5>;

	ld.param.u64 	%rd1, [_ZN6thrust24THRUST_300001_SM_1000_NS8cuda_cub4core6detail13_kernel_agentINS1_8__reduce10DrainAgentIlEEJN3cub18CUB_300001_SM_10009GridQueueIyEElEEEvDpT0__param_0];
	ld.param.u64 	%rd2, [_ZN6thrust24THRUST_300001_SM_1000_NS8cuda_cub4core6detail13_kernel_agentINS1_8__reduce10DrainAgentIlEEJN3cub18CUB_300001_SM_10009GridQueueIyEElEEEvDpT0__param_1];
	cvta.to.global.u64 	%rd3, %rd1;
	st.global.u64 	[%rd3], %rd2;
	mov.b64 	%rd4, 0;
	st.global.u64 	[%rd3+8], %rd4;
	ret;

}
	// .globl	_ZN6thrust24THRUST_300001_SM_1000_NS8cuda_cub4core6detail13_kernel_agentINS1_8__reduce11ReduceAgentIPN4cuda3std3__45tupleIJflEEESC_SB_lNS1_9__extrema9arg_min_fIflNS9_4lessIfEEEEEEJSC_SC_iSH_EEEvDpT0_
.visible .entry _ZN6thrust24THRUST_300001_SM_1000_NS8cuda_cub4core6detail13_kernel_agentINS1_8__reduce11ReduceAgentIPN4cuda3std3__45tupleIJflEEESC_SB_lNS1_9__extrema9arg_min_fIflNS9_4lessIfEEEEEEJSC_SC_iSH_EEEvDpT0_(
	.param .u64 .ptr .align 1 _ZN6thrust24THRUST_300001_SM_1000_NS8cuda_cub4core6detail13_kernel_agentINS1_8__reduce11ReduceAgentIPN4cuda3std3__45tupleIJflEEESC_SB_lNS1_9__extrema9arg_min_fIflNS9_4lessIfEEEEEEJSC_SC_iSH_EEEvDpT0__param_0,
	.param .u64 .ptr .align 1 _ZN6thrust24THRUST_300001_SM_1000_NS8cuda_cub4core6detail13_kernel_agentINS1_8__reduce11ReduceAgentIPN4cuda3std3__45tupleIJflEEESC_SB_lNS1_9__extrema9arg_min_fIflNS9_4lessIfEEEEEEJSC_SC_iSH_EEEvDpT0__param_1,
	.param .u32 _ZN6thrust24THRUST_300001_SM_1000_NS8cuda_cub4core6detail13_kernel_agentINS1_8__reduce11ReduceAgentIPN4cuda3std3__45tupleIJflEEESC_SB_lNS1_9__extrema9arg_min_fIflNS9_4lessIfEEEEEEJSC_SC_iSH_EEEvDpT0__param_2,
	.param .align 1 .b8 _ZN6thrust24THRUST_300001_SM_1000_NS8cuda_cub4core6detail13_kernel_agentINS1_8__reduce11ReduceAgentIPN4cuda3std3__45tupleIJflEEESC_SB_lNS1_9__extrema9arg_min_fIflNS9_4lessIfEEEEEEJSC_SC_iSH_EEEvDpT0__param_3[1]
)
.maxntid 256
{
	.reg .pred 	%p<260>;
	.reg .b32 	%r<436>;
	.reg .b32 	%f<293>;
	.reg .b64 	%rd<479>;

	ld.param.u64 	%rd236, [_ZN6thrust24THRUST_300001_SM_1000_NS8cuda_cub4core6detail13_kernel_agentINS1_8__reduce11ReduceAgentIPN4cuda3std3__45tupleIJflEEESC_SB_lNS1_9__extrema9arg_min_fIflNS9_4lessIfEEEEEEJSC_SC_iSH_EEEvDpT0__param_0];
	ld.param.u32 	%r29, [_ZN6thrust24THRUST_300001_SM_1000_NS8cuda_cub4core6detail13_kernel_agentINS1_8__reduce11ReduceAgentIPN4cuda3std3__45tupleIJflEEESC_SB_lNS1_9__extrema9arg_min_fIflNS9_4lessIfEEEEEEJSC_SC_iSH_EEEvDpT0__param_2];
	cvt.s64.s32 	%rd1, %r29;
	setp.eq.s32 	%p1, %r29, 0;
	@%p1 bra 	$L__BB11_238;
	setp.gt.s32 	%p2, %r29, 1279;
	@%p2 bra 	$L__BB11_111;
	mov.u32 	%r1, %tid.x;
	setp.ge.s32 	%p133, %r1, %r29;
	mov.f32 	%f224, 0f00000000;
	mov.b64 	%rd402, 0;
	mov.u32 	%r430, %r1;
	@%p133 bra 	$L__BB11_4;
	mul.wide.u32 	%rd366, %r1, 16;
	add.s64 	%rd363, %rd236, %rd366;
	// begin inline asm
	ld.global.nc.u64 %rd362, [%rd363];
	// end inline asm
	mov.b64 	{%r191, %r192}, %rd362;
	mov.b32 	%f224, %r191;
	add.s64 	%rd365, %rd363, 8;
	// begin inline asm
	ld.global.nc.u64 %rd402, [%rd365];
	// end inline asm
	add.s32 	%r430, %r1, 256;
$L__BB11_4:
	setp.ge.s32 	%p134, %r430, %r29;
	@%p134 bra 	$L__BB11_25;
	not.b32 	%r193, %r430;
	add.s32 	%r4, %r29, %r193;
	and.b32  	%r194, %r4, 768;
	setp.eq.s32 	%p135, %r194, 768;
	@%p135 bra 	$L__BB11_11;
	mul.wide.u32 	%rd368, %r430, 16;
	add.s64 	%rd393, %rd236, %rd368;
	shr.u32 	%r195, %r4, 8;
	add.s32 	%r196, %r195, 1;
	and.b32  	%r197, %r196, 3;
	neg.s32 	%r428, %r197;
$L__BB11_7:
	.pragma "nounroll";
	mov.u64 	%rd6, %rd402;
	mov.f32 	%f3, %f224;
	// begin inline asm
	ld.global.nc.u64 %rd369, [%rd393];
	// end inline asm
	mov.b64 	{%r198, %r199}, %rd369;
	mov.b32 	%f4, %r198;
	add.s64 	%rd372, %rd393, 8;
	// begin inline asm
	ld.global.nc.u64 %rd371, [%rd372];
	// end inline asm
	setp.lt.f32 	%p136, %f3, %f4;
	@%p136 bra 	$L__BB11_10;
	setp.lt.f32 	%p137, %f4, %f3;
	mov.u64 	%rd402, %rd371;
	mov.f32 	%f224, %f4;
	@%p137 bra 	$L__BB11_10;
	setp.lt.s64 	%p138, %rd6, %rd371;
	min.s64 	%rd402, %rd6, %rd371;
	selp.f32 	%f224, %f3, %f4, %p138;
$L__BB11_10:
	add.s32 	%r430, %r430, 256;
	add.s64 	%rd393, %rd393, 4096;
	add.s32 	%r428, %r428, 1;
	setp.ne.s32 	%p139, %r428, 0;
	@%p139 bra 	$L__BB11_7;
$L__BB11_11:
	setp.lt.u32 	%p140, %r4, 768;
	@%p140 bra 	$L__BB11_25;
$L__BB11_12:
	mul.wide.s32 	%rd377, %r430, 16;
	add.s64 	%rd374, %rd236, %rd377;
	// begin inline asm
	ld.global.nc.u64 %rd373, [%rd374];
	// end inline asm
	mov.b64 	{%r200, %r201}, %rd373;
	mov.b32 	%f10, %r200;
	add.s64 	%rd376, %rd374, 8;
	// begin inline asm
	ld.global.nc.u64 %rd375, [%rd376];
	// end inline asm
	setp.lt.f32 	%p141, %f224, %f10;
	mov.u64 	%rd399, %rd402;
	mov.f32 	%f221, %f224;
	@%p141 bra 	$L__BB11_15;
	setp.lt.f32 	%p142, %f10, %f224;
	mov.u64 	%rd399, %rd375;
	mov.f32 	%f221, %f10;
	@%p142 bra 	$L__BB11_15;
	setp.lt.s64 	%p143, %rd402, %rd375;
	min.s64 	%rd399, %rd402, %rd375;
	selp.f32 	%f221, %f224, %f10, %p143;
$L__BB11_15:
	add.s64 	%rd379, %rd374, 4096;
	// begin inline asm
	ld.global.nc.u64 %rd378, [%rd379];
	// end inline asm
	mov.b64 	{%r202, %r203}, %rd378;
	mov.b32 	%f13, %r202;
	add.s64 	%rd381, %rd374, 4104;
	// begin inline asm
	ld.global.nc.u64 %rd380, [%rd381];
	// end inline asm
	setp.lt.f32 	%p144, %f221, %f13;
	mov.u64 	%rd400, %rd399;
	mov.f32 	%f222, %f221;
	@%p144 bra 	$L__BB11_18;
	setp.lt.f32 	%p145, %f13, %f221;
	mov.u64 	%rd400, %rd380;
	mov.f32 	%f222, %f13;
	@%p145 bra 	$L__BB11_18;
	setp.lt.s64 	%p146, %rd399, %rd380;
	min.s64 	%rd400, %rd399, %rd380;
	selp.f32 	%f222, %f221, %f13, %p146;
$L__BB11_18:
	add.s64 	%rd383, %rd374, 8192;
	// begin inline asm
	ld.global.nc.u64 %rd382, [%rd383];
	// end inline asm
	mov.b64 	{%r204, %r205}, %rd382;
	mov.b32 	%f16, %r204;
	add.s64 	%rd385, %rd374, 8200;
	// begin inline asm
	ld.global.nc.u64 %rd384, [%rd385];
	// end inline asm
	setp.lt.f32 	%p147, %f222, %f16;
	mov.u64 	%rd401, %rd400;
	mov.f32 	%f223, %f222;
	@%p147 bra 	$L__BB11_21;
	setp.lt.f32 	%p148, %f16, %f222;
	mov.u64 	%rd401, %rd384;
	mov.f32 	%f223, %f16;
	@%p148 bra 	$L__BB11_21;
	setp.lt.s64 	%p149, %rd400, %rd384;
	min.s64 	%rd401, %rd400, %rd384;
	selp.f32 	%f223, %f222, %f16, %p149;
$L__BB11_21:
	add.s64 	%rd387, %rd374, 12288;
	// begin inline asm
	ld.global.nc.u64 %rd386, [%rd387];
	// end inline asm
	mov.b64 	{%r206, %r207}, %rd386;
	mov.b32 	%f19, %r206;
	add.s64 	%rd389, %rd374, 12296;
	// begin inline asm
	ld.global.nc.u64 %rd388, [%rd389];
	// end inline asm
	setp.lt.f32 	%p150, %f223, %f19;
	mov.u64 	%rd402, %rd401;
	mov.f32 	%f224, %f223;
	@%p150 bra 	$L__BB11_24;
	setp.lt.f32 	%p151, %f19, %f223;
	mov.u64 	%rd402, %rd388;
	mov.f32 	%f224, %f19;
	@%p151 bra 	$L__BB11_24;
	setp.lt.s64 	%p152, %rd401, %rd388;
	min.s64 	%rd402, %rd401, %rd388;
	selp.f32 	%f224, %f223, %f19, %p152;
$L__BB11_24:
	add.s32 	%r430, %r430, 1024;
	setp.lt.s32 	%p153, %r430, %r29;
	@%p153 bra 	$L__BB11_12;
$L__BB11_25:
	setp.lt.s32 	%p154, %r29, 256;
	@%p154 bra 	$L__BB11_65;
	// begin inline asm
	mov.u32 %r321, %laneid;
	// end inline asm
	mov.b32 	%r323, %f224;
	mov.b32 	%r339, 1;
	mov.b32 	%r340, 31;
	mov.b32 	%r341, -1;
	// begin inline asm
	shfl.sync.down.b32 %r322, %r323, %r339, %r340, %r341;
	// end inline asm
	mov.b32 	%f23, %r322;
	// begin inline asm
	shfl.sync.down.b32 %r327, %r328, %r339, %r340, %r341;
	// end inline asm
	mov.b64 	{%r333, %r338}, %rd402;
	// begin inline asm
	shfl.sync.down.b32 %r332, %r333, %r339, %r340, %r341;
	// end inline asm
	// begin inline asm
	shfl.sync.down.b32 %r337, %r338, %r339, %r340, %r341;
	// end inline asm
	mov.b64 	%rd28, {%r332, %r337};
	setp.gt.s32 	%p211, %r321, 30;
	setp.lt.f32 	%p212, %f224, %f23;
	or.pred  	%p213, %p211, %p212;
	mov.u64 	%rd404, %rd402;
	mov.f32 	%f226, %f224;
	@%p213 bra 	$L__BB11_29;
	setp.gt.f32 	%p214, %f224, %f23;
	mov.u64 	%rd404, %rd28;
	mov.f32 	%f226, %f23;
	@%p214 bra 	$L__BB11_29;
	setp.lt.s64 	%p215, %rd402, %rd28;
	min.s64 	%rd404, %rd402, %rd28;
	selp.f32 	%f226, %f224, %f23, %p215;
$L__BB11_29:
	mov.b32 	%r343, %f226;
	mov.b32 	%r359, 2;
	mov.b32 	%r360, 31;
	mov.b32 	%r361, -1;
	// begin inline asm
	shfl.sync.down.b32 %r342, %r343, %r359, %r360, %r361;
	// end inline asm
	mov.b32 	%f26, %r342;
	// begin inline asm
	shfl.sync.down.b32 %r347, %r348, %r359, %r360, %r361;
	// end inline asm
	mov.b64 	{%r353, %r358}, %rd404;
	// begin inline asm
	shfl.sync.down.b32 %r352, %r353, %r359, %r360, %r361;
	// end inline asm
	// begin inline asm
	shfl.sync.down.b32 %r357, %r358, %r359, %r360, %r361;
	// end inline asm
	mov.b64 	%rd31, {%r352, %r357};
	setp.gt.s32 	%p216, %r321, 29;
	setp.lt.f32 	%p217, %f226, %f26;
	or.pred  	%p218, %p216, %p217;
	mov.u64 	%rd405, %rd404;
	mov.f32 	%f227, %f226;
	@%p218 bra 	$L__BB11_32;
	setp.gt.f32 	%p219, %f226, %f26;
	mov.u64 	%rd405, %rd31;
	mov.f32 	%f227, %f26;
	@%p219 bra 	$L__BB11_32;
	setp.lt.s64 	%p220, %rd404, %rd31;
	min.s64 	%rd405, %rd404, %rd31;
	selp.f32 	%f227, %f226, %f26, %p220;
$L__BB11_32:
	mov.b32 	%r363, %f227;
	mov.b32 	%r379, 4;
	mov.b32 	%r380, 31;
	mov.b32 	%r381, -1;
	// begin inline asm
	shfl.sync.down.b32 %r362, %r363, %r379, %r380, %r381;
	// end inline asm
	mov.b32 	%f29, %r362;
	// begin inline asm
	shfl.sync.down.b32 %r367, %r368, %r379, %r380, %r381;
	// end inline asm
	mov.b64 	{%r373, %r378}, %rd405;
	// begin inline asm
	shfl.sync.down.b32 %r372, %r373, %r379, %r380, %r381;
	// end inline asm
	// begin inline asm
	shfl.sync.down.b32 %r377, %r378, %r379, %r380, %r381;
	// end inline asm
	mov.b64 	%rd34, {%r372, %r377};
	setp.gt.s32 	%p221, %r321, 27;
	setp.lt.f32 	%p222, %f227, %f29;
	or.pred  	%p223, %p221, %p222;
	mov.u64 	%rd406, %rd405;
	mov.f32 	%f228, %f227;
	@%p223 bra 	$L__BB11_35;
	setp.gt.f32 	%p224, %f227, %f29;
	mov.u64 	%rd406, %rd34;
	mov.f32 	%f228, %f29;
	@%p224 bra 	$L__BB11_35;
	setp.lt.s64 	%p225, %rd405, %rd34;
	min.s64 	%rd406, %rd405, %rd34;
	selp.f32 	%f228, %f227, %f29, %p225;
$L__BB11_35:
	mov.b32 	%r383, %f228;
	mov.b32 	%r399, 8;
	mov.b32 	%r400, 31;
	mov.b32 	%r401, -1;
	// begin inline asm
	shfl.sync.down.b32 %r382, %r383, %r399, %r400, %r401;
	// end inline asm
	mov.b32 	%f32, %r382;
	// begin inline asm
	shfl.sync.down.b32 %r387, %r388, %r399, %r400, %r401;
	// end inline asm
	mov.b64 	{%r393, %r398}, %rd406;
	// begin inline asm
	shfl.sync.down.b32 %r392, %r393, %r399, %r400, %r401;
	// end inline asm
	// begin inline asm
	shfl.sync.down.b32 %r397, %r398, %r399, %r400, %r401;
	// end inline asm
	mov.b64 	%rd37, {%r392, %r397};
	setp.gt.s32 	%p226, %r321, 23;
	setp.lt.f32 	%p227, %f228, %f32;
	or.pred  	%p228, %p226, %p227;
	mov.u64 	%rd407, %rd406;
	mov.f32 	%f229, %f228;
	@%p228 bra 	$L__BB11_38;
	setp.gt.f32 	%p229, %f228, %f32;
	mov.u64 	%rd407, %rd37;
	mov.f32 	%f229, %f32;
	@%p229 bra 	$L__BB11_38;
	setp.lt.s64 	%p230, %rd406, %rd37;
	min.s64 	%rd407, %rd406, %rd37;
	selp.f32 	%f229, %f228, %f32, %p230;
$L__BB11_38:
	mov.b32 	%r403, %f229;
	mov.b32 	%r419, 16;
	mov.b32 	%r420, 31;
	mov.b32 	%r421, -1;
	// begin inline asm
	shfl.sync.down.b32 %r402, %r403, %r419, %r420, %r421;
	// end inline asm
	mov.b32 	%f35, %r402;
	// begin inline asm
	shfl.sync.down.b32 %r407, %r408, %r419, %r420, %r421;
	// end inline asm
	mov.b64 	{%r413, %r418}, %rd407;
	// begin inline asm
	shfl.sync.down.b32 %r412, %r413, %r419, %r420, %r421;
	// end inline asm
	// begin inline asm
	shfl.sync.down.b32 %r417, %r418, %r419, %r420, %r421;
	// end inline asm
	mov.b64 	%rd40, {%r412, %r417};
	setp.gt.s32 	%p231, %r321, 15;
	setp.lt.f32 	%p232, %f229, %f35;
	or.pred  	%p233, %p231, %p232;
	mov.u64 	%rd478, %rd407;
	mov.f32 	%f292, %f229;
	@%p233 bra 	$L__BB11_41;
	setp.gt.f32 	%p234, %f229, %f35;
	mov.u64 	%rd478, %rd40;
	mov.f32 	%f292, %f35;
	@%p234 bra 	$L__BB11_41;
	setp.lt.s64 	%p235, %rd407, %rd40;
	min.s64 	%rd478, %rd407, %rd40;
	selp.f32 	%f292, %f229, %f35, %p235;
$L__BB11_41:
	setp.ne.s32 	%p236, %r321, 0;
	@%p236 bra 	$L__BB11_43;
	shr.u32 	%r422, %r1, 1;
	and.b32  	%r423, %r422, 496;
	mov.u32 	%r424, _ZN6thrust24THRUST_300001_SM_1000_NS8cuda_cub4core6detail5shmemE;
	add.s32 	%r425, %r424, %r423;
	st.shared.f32 	[%r425+8], %f292;
	st.shared.u64 	[%r425+16], %rd478;
$L__BB11_43:
	bar.sync 	0;
	setp.ne.s32 	%p237, %r1, 0;
	@%p237 bra 	$L__BB11_236;
	ld.shared.f32 	%f38, [_ZN6thrust24THRUST_300001_SM_1000_NS8cuda_cub4core6detail5shmemE+24];
	ld.shared.u64 	%rd43, [_ZN6thrust24THRUST_300001_SM_1000_NS8cuda_cub4core6detail5shmemE+32];
	setp.lt.f32 	%p238, %f292, %f38;
	mov.u64 	%rd409, %rd478;
	mov.f32 	%f231, %f292;
	@%p238 bra 	$L__BB11_47;
	setp.lt.f32 	%p239, %f38, %f292;
	mov.u64 	%rd409, %rd43;
	mov.f32 	%f231, %f38;
	@%p239 bra 	$L__BB11_47;
	setp.lt.s64 	%p240, %rd478, %rd43;
	min.s64 	%rd409, %rd478, %rd43;
	selp.f32 	%f231, %f292, %f38, %p240;
$L__BB11_47:
	ld.shared.f32 	%f41, [_ZN6thrust24THRUST_300001_SM_1000_NS8cuda_cub4core6detail5shmemE+40];
	ld.shared.u64 	%rd46, [_ZN6thrust24THRUST_300001_SM_1000_NS8cuda_cub4core6detail5shmemE+48];
	setp.lt.f32 	%p241, %f231, %f41;
	mov.u64 	%rd410, %rd409;
	mov.f32 	%f232, %f231;
	@%p241 bra 	$L__BB11_50;
	setp.lt.f32 	%p242, %f41, %f231;
	mov.u64 	%rd410, %rd46;
	mov.f32 	%f232, %f41;
	@%p242 bra 	$L__BB11_50;
	setp.lt.s64 	%p243, %rd409, %rd46;
	min.s64 	%rd410, %rd409, %rd46;
	selp.f32 	%f232, %f231, %f41, %p243;
$L__BB11_50:
	ld.shared.f32 	%f44, [_ZN6thrust24THRUST_300001_SM_1000_NS8cuda_cub4core6detail5shmemE+56];
	ld.shared.u64 	%rd49, [_ZN6thrust24THRUST_300001_SM_1000_NS8cuda_cub4core6detail5shmemE+64];
	setp.lt.f32 	%p244, %f232, %f44;
	mov.u64 	%rd411, %rd410;
	mov.f32 	%f233, %f232;
	@%p244 bra 	$L__BB11_53;
	setp.lt.f32 	%p245, %f44, %f232;
	mov.u64 	%rd411, %rd49;
	mov.f32 	%f233, %f44;
	@%p245 bra 	$L__BB11_53;
	setp.lt.s64 	%p246, %rd410, %rd49;
	min.s64 	%rd411, %rd410, %rd49;
	selp.f32 	%f233, %f232, %f44, %p246;
$L__BB11_53:
	ld.shared.f32 	%f47, [_ZN6thrust24THRUST_300001_SM_1000_NS8cuda_cub4core6detail5shmemE+72];
	ld.shared.u64 	%rd52, [_ZN6thrust24THRUST_300001_SM_1000_NS8cuda_cub4core6detail5shmemE+80];
	setp.lt.f32 	%p247, %f233, %f47;
	mov.u64 	%rd412, %rd411;
	mov.f32 	%f234, %f233;
	@%p247 bra 	$L__BB11_56;
	setp.lt.f32 	%p248, %f47, %f233;
	mov.u64 	%rd412, %rd52;
	mov.f32 	%f234, %f47;
	@%p248 bra 	$L__BB11_56;
	setp.lt.s64 	%p249, %rd411, %rd52;
	min.s64 	%rd412, %rd411, %rd52;
	selp.f32 	%f234, %f233, %f47, %p249;
$L__BB11_56:
	ld.shared.f32 	%f50, [_ZN6thrust24THRUST_300001_SM_1000_NS8cuda_cub4core6detail5shmemE+88];
	ld.shared.u64 	%rd55, [_ZN6thrust24THRUST_300001_SM_1000_NS8cuda_cub4core6detail5shmemE+96];
	setp.lt.f32 	%p250, %f234, %f50;
	mov.u64 	%rd413, %rd412;
	mov.f32 	%f235, %f234;
	@%p250 bra 	$L__BB11_59;
	setp.lt.f32 	%p251, %f50, %f234;
	mov.u64 	%rd413, %rd55;
	mov.f32 	%f235, %f50;
	@%p251 bra 	$L__BB11_59;
	setp.lt.s64 	%p252, %rd412, %rd55;
	min.s64 	%rd413, %rd412, %rd55;
	selp.f32 	%f235, %f234, %f50, %p252;
$L__BB11_59:
	ld.shared.f32 	%f53, [_ZN6thrust24THRUST_300001_SM_1000_NS8cuda_cub4core6detail5shmemE+104];
	ld.shared.u64 	%rd58, [_ZN6thrust24THRUST_300001_SM_1000_NS8cuda_cub4core6detail5shmemE+112];
	setp.lt.f32 	%p253, %f235, %f53;
	mov.u64 	%rd414, %rd413;
	mov.f32 	%f236, %f235;
	@%p253 bra 	$L__BB11_62;
	setp.lt.f32 	%p254, %f53, %f235;
	mov.u64 	%rd414, %rd58;
	mov.f32 	%f236, %f53;
	@%p254 bra 	$L__BB11_62;
	setp.lt.s64 	%p255, %rd413, %rd58;
	min.s64 	%rd414, %rd413, %rd58;
	selp.f32 	%f236, %f235, %f53, %p255;
$L__BB11_62:
	ld.shared.f32 	%f56, [_ZN6thrust24THRUST_300001_SM_1000_NS8cuda_cub4core6detail5shmemE+120];
	ld.shared.u64 	%rd61, [_ZN6thrust24THRUST_300001_SM_1000_NS8cuda_cub4core6detail5shmemE+128];
	setp.lt.f32 	%p256, %f236, %f56;
	mov.f32 	%f292, %f236;
	mov.u64 	%rd478, %rd414;
	@%p256 bra 	$L__BB11_236;
	setp.lt.f32 	%p257, %f56, %f236;
	mov.f32 	%f292, %f56;
	mov.u64 	%rd478, %rd61;
	@%p257 bra 	$L__BB11_236;
	setp.lt.s64 	%p258, %rd414, %rd61;
	min.s64 	%rd478, %rd414, %rd61;
	selp.f32 	%f292, %f236, %f56, %p258;
	bra.uni 	$L__BB11_236;
$L__BB11_65:
	// begin inline asm
	mov.u32 %r208, %laneid;
	// end inline asm
	and.b32  	%r229, %r1, 992;
	add.s32 	%r230, %r229, 32;
	setp.gt.s32 	%p155, %r230, %r29;
	not.b32 	%r231, %r229;
	add.s32 	%r232, %r29, %r231;
	selp.b32 	%r227, %r232, 31, %p155;
	mov.b32 	%r210, %f224;
	mov.b32 	%r226, 1;
	mov.b32 	%r228, -1;
	// begin inline asm
	shfl.sync.down.b32 %r209, %r210, %r226, %r227, %r228;
	// end inline asm
	mov.b32 	%f58, %r209;
	// begin inline asm
	shfl.sync.down.b32 %r214, %r215, %r226, %r227, %r228;
	// end inline asm
	mov.b64 	{%r220, %r225}, %rd402;
	// begin inline asm
	shfl.sync.down.b32 %r219, %r220, %r226, %r227, %r228;
	// end inline asm
	// begin inline asm
	shfl.sync.down.b32 %r224, %r225, %r226, %r227, %r228;
	// end inline asm
	mov.b64 	%rd63, {%r219, %r224};
	setp.ge.s32 	%p156, %r208, %r227;
	setp.lt.f32 	%p157, %f224, %f58;
	or.pred  	%p158, %p156, %p157;
	mov.u64 	%rd415, %rd402;
	mov.f32 	%f237, %f224;
	@%p158 bra 	$L__BB11_68;
	setp.gt.f32 	%p159, %f224, %f58;
	mov.u64 	%rd415, %rd63;
	mov.f32 	%f237, %f58;
	@%p159 bra 	$L__BB11_68;
	setp.lt.s64 	%p160, %rd402, %rd63;
	min.s64 	%rd415, %rd402, %rd63;
	selp.f32 	%f237, %f224, %f58, %p160;
$L__BB11_68:
	mov.b32 	%r234, %f237;
	mov.b32 	%r250, 2;
	mov.b32 	%r252, -1;
	// begin inline asm
	shfl.sync.down.b32 %r233, %r234, %r250, %r227, %r252;
	// end inline asm
	mov.b32 	%f61, %r233;
	// begin inline asm
	shfl.sync.down.b32 %r238, %r239, %r250, %r227, %r252;
	// end inline asm
	mov.b64 	{%r244, %r249}, %rd415;
	// begin inline asm
	shfl.sync.down.b32 %r243, %r244, %r250, %r227, %r252;
	// end inline asm
	// begin inline asm
	shfl.sync.down.b32 %r248, %r249, %r250, %r227, %r252;
	// end inline asm
	mov.b64 	%rd66, {%r243, %r248};
	add.s32 	%r253, %r208, 2;
	setp.gt.s32 	%p161, %r253, %r227;
	setp.lt.f32 	%p162, %f237, %f61;
	or.pred  	%p163, %p161, %p162;
	mov.u64 	%rd416, %rd415;
	mov.f32 	%f238, %f237;
	@%p163 bra 	$L__BB11_71;
	setp.gt.f32 	%p164, %f237, %f61;
	mov.u64 	%rd416, %rd66;
	mov.f32 	%f238, %f61;
	@%p164 bra 	$L__BB11_71;
	setp.lt.s64 	%p165, %rd415, %rd66;
	min.s64 	%rd416, %rd415, %rd66;
	selp.f32 	%f238, %f237, %f61, %p165;
$L__BB11_71:
	mov.b32 	%r255, %f238;
	mov.b32 	%r271, 4;
	mov.b32 	%r273, -1;
	// begin inline asm
	shfl.sync.down.b32 %r254, %r255, %r271, %r227, %r273;
	// end inline asm
	mov.b32 	%f64, %r254;
	// begin inline asm
	shfl.sync.down.b32 %r259, %r260, %r271, %r227, %r273;
	// end inline asm
	mov.b64 	{%r265, %r270}, %rd416;
	// begin inline asm
	shfl.sync.down.b32 %r264, %r265, %r271, %r227, %r273;
	// end inline asm
	// begin inline asm
	shfl.sync.down.b32 %r269, %r270, %r271, %r227, %r273;
	// end inline asm
	mov.b64 	%rd69, {%r264, %r269};
	add.s32 	%r274, %r208, 4;
	setp.gt.s32 	%p166, %r274, %r227;
	setp.lt.f32 	%p167, %f238, %f64;
	or.pred  	%p168, %p166, %p167;
	mov.f32 	%f239, %f238;
	mov.u64 	%rd417, %rd416;
	@%p168 bra 	$L__BB11_74;
	setp.gt.f32 	%p169, %f238, %f64;
	mov.f32 	%f239, %f64;
	mov.u64 	%rd417, %rd69;
	@%p169 bra 	$L__BB11_74;
	setp.lt.s64 	%p170, %rd416, %rd69;
	selp.f32 	%f239, %f238, %f64, %p170;
	min.s64 	%rd417, %rd416, %rd69;
$L__BB11_74:
	mov.b32 	%r276, %f239;
	mov.b32 	%r292, 8;
	mov.b32 	%r294, -1;
	// begin inline asm
	shfl.sync.down.b32 %r275, %r276, %r292, %r227, %r294;
	// end inline asm
	mov.b32 	%f67, %r275;
	// begin inline asm
	shfl.sync.down.b32 %r280, %r281, %r292, %r227, %r294;
	// end inline asm
	mov.b64 	{%r286, %r291}, %rd417;
	// begin inline asm
	shfl.sync.down.b32 %r285, %r286, %r292, %r227, %r294;
	// end inline asm
	// begin inline asm
	shfl.sync.down.b32 %r290, %r291, %r292, %r227, %r294;
	// end inline asm
	mov.b64 	%rd72, {%r285, %r290};
	add.s32 	%r295, %r208, 8;
	setp.gt.s32 	%p171, %r295, %r227;
	setp.lt.f32 	%p172, %f239, %f67;
	or.pred  	%p173, %p171, %p172;
	mov.f32 	%f240, %f239;
	mov.u64 	%rd418, %rd417;
	@%p173 bra 	$L__BB11_77;
	setp.gt.f32 	%p174, %f239, %f67;
	mov.f32 	%f240, %f67;
	mov.u64 	%rd418, %rd72;
	@%p174 bra 	$L__BB11_77;
	setp.lt.s64 	%p175, %rd417, %rd72;
	selp.f32 	%f240, %f239, %f67, %p175;
	min.s64 	%rd418, %rd417, %rd72;
$L__BB11_77:
	mov.b32 	%r297, %f240;
	mov.b32 	%r313, 16;
	mov.b32 	%r315, -1;
	// begin inline asm
	shfl.sync.down.b32 %r296, %r297, %r313, %r227, %r315;
	// end inline asm
	mov.b32 	%f70, %r296;
	// begin inline asm
	shfl.sync.down.b32 %r301, %r302, %r313, %r227, %r315;
	// end inline asm
	mov.b64 	{%r307, %r312}, %rd418;
	// begin inline asm
	shfl.sync.down.b32 %r306, %r307, %r313, %r227, %r315;
	// end inline asm
	// begin inline asm
	shfl.sync.down.b32 %r311, %r312, %r313, %r227, %r315;
	// end inline asm
	mov.b64 	%rd75, {%r306, %r311};
	add.s32 	%r316, %r208, 16;
	setp.gt.s32 	%p176, %r316, %r227;
	setp.lt.f32 	%p177, %f240, %f70;
	or.pred  	%p178, %p176, %p177;
	mov.f32 	%f292, %f240;
	mov.u64 	%rd478, %rd418;
	@%p178 bra 	$L__BB11_80;
	setp.gt.f32 	%p179, %f240, %f70;
	mov.f32 	%f292, %f70;
	mov.u64 	%rd478, %rd75;
	@%p179 bra 	$L__BB11_80;
	setp.lt.s64 	%p180, %rd418, %rd75;
	selp.f32 	%f292, %f240, %f70, %p180;
	min.s64 	%rd478, %rd418, %rd75;
$L__BB11_80:
	setp.ne.s32 	%p181, %r208, 0;
	@%p181 bra 	$L__BB11_82;
	shr.u32 	%r317, %r1, 1;
	and.b32  	%r318, %r317, 496;
	mov.u32 	%r319, _ZN6thrust24THRUST_300001_SM_1000_NS8cuda_cub4core6detail5shmemE;
	add.s32 	%r320, %r319, %r318;
	st.shared.f32 	[%r320+8], %f292;
	st.shared.u64 	[%r320+16], %rd478;
$L__BB11_82:
	bar.sync 	0;
	setp.ne.s32 	%p182, %r1, 0;
	@%p182 bra 	$L__BB11_236;
	setp.lt.s32 	%p183, %r29, 33;
	mov.f32 	%f242, %f292;
	mov.u64 	%rd420, %rd478;
	@%p183 bra 	$L__BB11_87;
	ld.shared.f32 	%f73, [_ZN6thrust24THRUST_300001_SM_1000_NS8cuda_cub4core6detail5shmemE+24];
	ld.shared.u64 	%rd78, [_ZN6thrust24THRUST_300001_SM_1000_NS8cuda_cub4core6detail5shmemE+32];
	setp.lt.f32 	%p184, %f292, %f73;
	mov.f32 	%f242, %f292;
	mov.u64 	%rd420, %rd478;
	@%p184 bra 	$L__BB11_87;
	setp.lt.f32 	%p185, %f73, %f292;
	mov.f32 	%f242, %f73;
	mov.u64 	%rd420, %rd78;
	@%p185 bra 	$L__BB11_87;
	setp.lt.s64 	%p186, %rd478, %rd78;
	selp.f32 	%f242, %f292, %f73, %p186;
	min.s64 	%rd420, %rd478, %rd78;
$L__BB11_87:
	setp.lt.s32 	%p187, %r29, 65;
	mov.f32 	%f243, %f242;
	mov.u64 	%rd421, %rd420;
	@%p187 bra 	$L__BB11_91;
	ld.shared.f32 	%f76, [_ZN6thrust24THRUST_300001_SM_1000_NS8cuda_cub4core6detail5shmemE+40];
	ld.shared.u64 	%rd81, [_ZN6thrust24THRUST_300001_SM_1000_NS8cuda_cub4core6detail5shmemE+48];
	setp.lt.f32 	%p188, %f242, %f76;
	mov.f32 	%f243, %f242;
	mov.u64 	%rd421, %rd420;
	@%p188 bra 	$L__BB11_91;
	setp.lt.f32 	%p189, %f76, %f242;
	mov.f32 	%f243, %f76;
	mov.u64 	%rd421, %rd81;
	@%p189 bra 	$L__BB11_91;
	setp.lt.s64 	%p190, %rd420, %rd81;
	selp.f32 	%f243, %f242, %f76, %p190;
	min.s64 	%rd421, %rd420, %rd81;
$L__BB11_91:
	setp.lt.s32 	%p191, %r29, 97;
	mov.f32 	%f244, %f243;
	mov.u64 	%rd422, %rd421;
	@%p191 bra 	$L__BB11_95;
	ld.shared.f32 	%f79, [_ZN6thrust24THRUST_300001_SM_1000_NS8cuda_cub4core6detail5shmemE+56];
	ld.shared.u64 	%rd84, [_ZN6thrust24THRUST_300001_SM_1000_NS8cuda_cub4core6detail5shmemE+64];
	setp.lt.f32 	%p192, %f243, %f79;
	mov.f32 	%f244, %f243;
	mov.u64 	%rd422, %rd421;
	@%p192 bra 	$L__BB11_95;
	setp.lt.f32 	%p193, %f79, %f243;
	mov.f32 	%f244, %f79;
	mov.u64 	%rd422, %rd84;
	@%p193 bra 	$L__BB11_95;
	setp.lt.s64 	%p194, %rd421, %rd84;
	selp.f32 	%f244, %f243, %f79, %p194;
	min.s64 	%rd422, %rd421, %rd84;
$L__BB11_95:
	setp.lt.s32 	%p195, %r29, 129;
	mov.f32 	%f245, %f244;
	mov.u64 	%rd423, %rd422;
	@%p195 bra 	$L__BB11_99;
	ld.shared.f32 	%f82, [_ZN6thrust24THRUST_300001_SM_1000_NS8cuda_cub4core6detail5shmemE+72];
	ld.shared.u64 	%rd87, [_ZN6thrust24THRUST_300001_SM_1000_NS8cuda_cub4core6detail5shmemE+80];
	setp.lt.f32 	%p196, %f244, %f82;
	mov.f32 	%f245, %f244;
	mov.u64 	%rd423, %rd422;
	@%p196 bra 	$L__BB11_99;
	setp.lt.f32 	%p197, %f82, %f244;
	mov.f32 	%f245, %f82;
	mov.u64 	%rd423, %rd87;
	@%p197 bra 	$L__BB11_99;
	setp.lt.s64 	%p198, %rd422, %rd87;
	selp.f32 	%f245, %f244, %f82, %p198;
	min.s64 	%rd423, %rd422, %rd87;
$L__BB11_99:
	setp.lt.s32 	%p199, %r29, 161;
	mov.f32 	%f246, %f245;
	mov.u64 	%rd424, %rd423;
	@%p199 bra 	$L__BB11_103;
	ld.shared.f32 	%f85, [_ZN6thrust24THRUST_300001_SM_1000_NS8cuda_cub4core6detail5shmemE+88];
	ld.shared.u64 	%rd90, [_ZN6thrust24THRUST_300001_SM_1000_NS8cuda_cub4core6detail5shmemE+96];
	setp.lt.f32 	%p200, %f245, %f85;
	mov.f32 	%f246, %f245;
	mov.u64 	%rd424, %rd423;
	@%p200 bra 	$L__BB11_103;
	setp.lt.f32 	%p201, %f85, %f245;
	mov.f32 	%f246, %f85;
	mov.u64 	%rd424, %rd90;
	@%p201 bra 	$L__BB11_103;
	setp.lt.s64 	%p202, %rd423, %rd90;
	selp.f32 	%f246, %f245, %f85, %p202;
	min.s64 	%rd424, %rd423, %rd90;
$L__BB11_103:
	setp.lt.s32 	%p203, %r29, 193;
	mov.f32 	%f247, %f246;
	mov.u64 	%rd425, %rd424;
	@%p203 bra 	$L__BB11_107;
	ld.shared.f32 	%f88, [_ZN6thrust24THRUST_300001_SM_1000_NS8cuda_cub4core6detail5shmemE+104];
	ld.shared.u64 	%rd93, [_ZN6thrust24THRUST_300001_SM_1000_NS8cuda_cub4core6detail5shmemE+112];
	setp.lt.f32 	%p204, %f246, %f88;
	mov.f32 	%f247, %f246;
	mov.u64 	%rd425, %rd424;
	@%p204 bra 	$L__BB11_107;
	setp.lt.f32 	%p205, %f88, %f246;
	mov.f32 	%f247, %f88;
	mov.u64 	%rd425, %rd93;
	@%p205 bra 	$L__BB11_107;
	setp.lt.s64 	%p206, %rd424, %rd93;
	selp.f32 	%f247, %f246, %f88, %p206;
	min.s64 	%rd425, %rd424, %rd93;
$L__BB11_107:
	setp.lt.s32 	%p207, %r29, 225;
	mov.f32 	%f292, %f247;
	mov.u64 	%rd478, %rd425;
	@%p207 bra 	$L__BB11_236;
	ld.shared.f32 	%f91, [_ZN6thrust24THRUST_300001_SM_1000_NS8cuda_cub4core6detail5shmemE+120];
	ld.shared.u64 	%rd96, [_ZN6thrust24THRUST_300001_SM_1000_NS8cuda_cub4core6detail5shmemE+128];
	setp.lt.f32 	%p208, %f247, %f91;
	mov.f32 	%f292, %f247;
	mov.u64 	%rd478, %rd425;
	@%p208 bra 	$L__BB11_236;
	setp.lt.f32 	%p209, %f91, %f247;
	mov.f32 	%f292, %f91;
	mov.u64 	%rd478, %rd96;
	@%p209 bra 	$L__BB11_236;
	setp.lt.s64 	%p210, %rd425, %rd96;
	selp.f32 	%f292, %f247, %f91, %p210;
	min.s64 	%rd478, %rd425, %rd96;
	bra.uni 	$L__BB11_236;
$L__BB11_111:
	mov.u32 	%r16, %tid.x;
	cvt.u64.u32 	%rd98, %r16;
	mul.wide.u32 	%rd258, %r16, 16;
	add.s64 	%rd239, %rd236, %rd258;
	// begin inline asm
	ld.global.nc.u64 %rd238, [%rd239];
	// end inline asm
	mov.b64 	{%r30, %r31}, %rd238;
	mov.b32 	%f93, %r30;
	add.s64 	%rd241, %rd239, 8;
	// begin inline asm
	ld.global.nc.u64 %rd240, [%rd241];
	// end inline asm
	add.s64 	%rd243, %rd239, 4096;
	// begin inline asm
	ld.global.nc.u64 %rd242, [%rd243];
	// end inline asm
	mov.b64 	{%r32, %r33}, %rd242;
	mov.b32 	%f94, %r32;
	add.s64 	%rd245, %rd239, 4104;
	// begin inline asm
	ld.global.nc.u64 %rd244, [%rd245];
	// end inline asm
	add.s64 	%rd247, %rd239, 8192;
	// begin inline asm
	ld.global.nc.u64 %rd246, [%rd247];
	// end inline asm
	mov.b64 	{%r34, %r35}, %rd246;
	mov.b32 	%f95, %r34;
	add.s64 	%rd249, %rd239, 8200;
	// begin inline asm
	ld.global.nc.u64 %rd248, [%rd249];
	// end inline asm
	add.s64 	%rd251, %rd239, 12288;
	// begin inline asm
	ld.global.nc.u64 %rd250, [%rd251];
	// end inline asm
	mov.b64 	{%r36, %r37}, %rd250;
	mov.b32 	%f96, %r36;
	add.s64 	%rd253, %rd239, 12296;
	// begin inline asm
	ld.global.nc.u64 %rd252, [%rd253];
	// end inline asm
	add.s64 	%rd255, %rd239, 16384;
	// begin inline asm
	ld.global.nc.u64 %rd254, [%rd255];
	// end inline asm
	mov.b64 	{%r38, %r39}, %rd254;
	mov.b32 	%f97, %r38;
	add.s64 	%rd257, %rd239, 16392;
	// begin inline asm
	ld.global.nc.u64 %rd256, [%rd257];
	// end inline asm
	setp.lt.f32 	%p3, %f93, %f94;
	mov.f32 	%f248, %f93;
	mov.u64 	%rd426, %rd240;
	@%p3 bra 	$L__BB11_114;
	setp.lt.f32 	%p4, %f94, %f93;
	mov.f32 	%f248, %f94;
	mov.u64 	%rd426, %rd244;
	@%p4 bra 	$L__BB11_114;
	setp.lt.s64 	%p5, %rd240, %rd244;
	selp.f32 	%f248, %f93, %f94, %p5;
	min.s64 	%rd426, %rd240, %rd244;
$L__BB11_114:
	setp.lt.f32 	%p6, %f248, %f95;
	mov.f32 	%f249, %f248;
	mov.u64 	%rd427, %rd426;
	@%p6 bra 	$L__BB11_117;
	setp.lt.f32 	%p7, %f95, %f248;
	mov.f32 	%f249, %f95;
	mov.u64 	%rd427, %rd248;
	@%p7 bra 	$L__BB11_117;
	setp.lt.s64 	%p8, %rd426, %rd248;
	selp.f32 	%f249, %f248, %f95, %p8;
	min.s64 	%rd427, %rd426, %rd248;
$L__BB11_117:
	setp.lt.f32 	%p9, %f249, %f96;
	mov.f32 	%f250, %f249;
	mov.u64 	%rd428, %rd427;
	@%p9 bra 	$L__BB11_120;
	setp.lt.f32 	%p10, %f96, %f249;
	mov.f32 	%f250, %f96;
	mov.u64 	%rd428, %rd252;
	@%p10 bra 	$L__BB11_120;
	setp.lt.s64 	%p11, %rd427, %rd252;
	selp.f32 	%f250, %f249, %f96, %p11;
	min.s64 	%rd428, %rd427, %rd252;
$L__BB11_120:
	setp.lt.f32 	%p12, %f250, %f97;
	mov.f32 	%f279, %f250;
	mov.u64 	%rd465, %rd428;
	@%p12 bra 	$L__BB11_123;
	setp.lt.f32 	%p13, %f97, %f250;
	mov.f32 	%f279, %f97;
	mov.u64 	%rd465, %rd256;
	@%p13 bra 	$L__BB11_123;
	setp.lt.s64 	%p14, %rd428, %rd256;
	selp.f32 	%f279, %f250, %f97, %p14;
	min.s64 	%rd465, %rd428, %rd256;
$L__BB11_123:
	setp.lt.u32 	%p15, %r29, 2560;
	mov.b64 	%rd444, 1280;
	@%p15 bra 	$L__BB11_174;
	add.s64 	%rd262, %rd1, -2560;
	mul.hi.u64 	%rd263, %rd262, -3689348814741910323;
	shr.u64 	%rd112, %rd263, 10;
	setp.lt.u64 	%p16, %rd262, 1280;
	mov.b64 	%rd444, 1280;
	@%p16 bra 	$L__BB11_157;
	add.s64 	%rd265, %rd112, 1;
	and.b64  	%rd430, %rd265, 36028797018963966;
	shl.b64 	%rd266, %rd98, 4;
	add.s64 	%rd267, %rd266, %rd236;
	add.s64 	%rd431, %rd267, 57352;
	mov.b64 	%rd444, 1280;
$L__BB11_126:
	add.s64 	%rd269, %rd431, -36872;
	// begin inline asm
	ld.global.nc.u64 %rd268, [%rd269];
	// end inline asm
	mov.b64 	{%r40, %r41}, %rd268;
	mov.b32 	%f107, %r40;
	add.s64 	%rd271, %rd431, -36864;
	// begin inline asm
	ld.global.nc.u64 %rd270, [%rd271];
	// end inline asm
	add.s64 	%rd273, %rd431, -32776;
	// begin inline asm
	ld.global.nc.u64 %rd272, [%rd273];
	// end inline asm
	mov.b64 	{%r42, %r43}, %rd272;
	mov.b32 	%f108, %r42;
	add.s64 	%rd275, %rd431, -32768;
	// begin inline asm
	ld.global.nc.u64 %rd274, [%rd275];
	// end inline asm
	add.s64 	%rd277, %rd431, -28680;
	// begin inline asm
	ld.global.nc.u64 %rd276, [%rd277];
	// end inline asm
	mov.b64 	{%r44, %r45}, %rd276;
	mov.b32 	%f109, %r44;
	add.s64 	%rd279, %rd431, -28672;
	// begin inline asm
	ld.global.nc.u64 %rd278, [%rd279];
	// end inline asm
	add.s64 	%rd281, %rd431, -24584;
	// begin inline asm
	ld.global.nc.u64 %rd280, [%rd281];
	// end inline asm
	mov.b64 	{%r46, %r47}, %rd280;
	mov.b32 	%f110, %r46;
	add.s64 	%rd283, %rd431, -24576;
	// begin inline asm
	ld.global.nc.u64 %rd282, [%rd283];
	// end inline asm
	add.s64 	%rd285, %rd431, -20488;
	// begin inline asm
	ld.global.nc.u64 %rd284, [%rd285];
	// end inline asm
	mov.b64 	{%r48, %r49}, %rd284;
	mov.b32 	%f111, %r48;
	add.s64 	%rd287, %rd431, -20480;
	// begin inline asm
	ld.global.nc.u64 %rd286, [%rd287];
	// end inline asm
	setp.lt.f32 	%p17, %f279, %f107;
	mov.f32 	%f253, %f279;
	mov.u64 	%rd434, %rd465;
	@%p17 bra 	$L__BB11_129;
	setp.lt.f32 	%p18, %f107, %f279;
	mov.f32 	%f253, %f107;
	mov.u64 	%rd434, %rd270;
	@%p18 bra 	$L__BB11_129;
	setp.lt.s64 	%p19, %rd465, %rd270;
	selp.f32 	%f253, %f279, %f107, %p19;
	min.s64 	%rd434, %rd465, %rd270;
$L__BB11_129:
	setp.lt.f32 	%p20, %f253, %f108;
	mov.f32 	%f254, %f253;
	mov.u64 	%rd435, %rd434;
	@%p20 bra 	$L__BB11_132;
	setp.lt.f32 	%p21, %f108, %f253;
	mov.f32 	%f254, %f108;
	mov.u64 	%rd435, %rd274;
	@%p21 bra 	$L__BB11_132;
	setp.lt.s64 	%p22, %rd434, %rd274;
	selp.f32 	%f254, %f253, %f108, %p22;
	min.s64 	%rd435, %rd434, %rd274;
$L__BB11_132:
	setp.lt.f32 	%p23, %f254, %f109;
	mov.f32 	%f255, %f254;
	mov.u64 	%rd436, %rd435;
	@%p23 bra 	$L__BB11_135;
	setp.lt.f32 	%p24, %f109, %f254;
	mov.f32 	%f255, %f109;
	mov.u64 	%rd436, %rd278;
	@%p24 bra 	$L__BB11_135;
	setp.lt.s64 	%p25, %rd435, %rd278;
	selp.f32 	%f255, %f254, %f109, %p25;
	min.s64 	%rd436, %rd435, %rd278;
$L__BB11_135:
	setp.lt.f32 	%p26, %f255, %f110;
	mov.f32 	%f256, %f255;
	mov.u64 	%rd437, %rd436;
	@%p26 bra 	$L__BB11_138;
	setp.lt.f32 	%p27, %f110, %f255;
	mov.f32 	%f256, %f110;
	mov.u64 	%rd437, %rd282;
	@%p27 bra 	$L__BB11_138;
	setp.lt.s64 	%p28, %rd436, %rd282;
	selp.f32 	%f256, %f255, %f110, %p28;
	min.s64 	%rd437, %rd436, %rd282;
$L__BB11_138:
	setp.lt.f32 	%p29, %f256, %f111;
	mov.f32 	%f257, %f256;
	mov.u64 	%rd438, %rd437;
	@%p29 bra 	$L__BB11_141;
	setp.lt.f32 	%p30, %f111, %f256;
	mov.f32 	%f257, %f111;
	mov.u64 	%rd438, %rd286;
	@%p30 bra 	$L__BB11_141;
	setp.lt.s64 	%p31, %rd437, %rd286;
	selp.f32 	%f257, %f256, %f111, %p31;
	min.s64 	%rd438, %rd437, %rd286;
$L__BB11_141:
	add.s64 	%rd289, %rd431, -16392;
	// begin inline asm
	ld.global.nc.u64 %rd288, [%rd289];
	// end inline asm
	mov.b64 	{%r50, %r51}, %rd288;
	mov.b32 	%f122, %r50;
	add.s64 	%rd291, %rd431, -16384;
	// begin inline asm
	ld.global.nc.u64 %rd290, [%rd291];
	// end inline asm
	add.s64 	%rd293, %rd431, -12296;
	// begin inline asm
	ld.global.nc.u64 %rd292, [%rd293];
	// end inline asm
	mov.b64 	{%r52, %r53}, %rd292;
	mov.b32 	%f123, %r52;
	add.s64 	%rd295, %rd431, -12288;
	// begin inline asm
	ld.global.nc.u64 %rd294, [%rd295];
	// end inline asm
	add.s64 	%rd297, %rd431, -8200;
	// begin inline asm
	ld.global.nc.u64 %rd296, [%rd297];
	// end inline asm
	mov.b64 	{%r54, %r55}, %rd296;
	mov.b32 	%f124, %r54;
	add.s64 	%rd299, %rd431, -8192;
	// begin inline asm
	ld.global.nc.u64 %rd298, [%rd299];
	// end inline asm
	add.s64 	%rd301, %rd431, -4104;
	// begin inline asm
	ld.global.nc.u64 %rd300, [%rd301];
	// end inline asm
	mov.b64 	{%r56, %r57}, %rd300;
	mov.b32 	%f125, %r56;
	add.s64 	%rd303, %rd431, -4096;
	// begin inline asm
	ld.global.nc.u64 %rd302, [%rd303];
	// end inline asm
	add.s64 	%rd305, %rd431, -8;
	// begin inline asm
	ld.global.nc.u64 %rd304, [%rd305];
	// end inline asm
	mov.b64 	{%r58, %r59}, %rd304;
	mov.b32 	%f126, %r58;
	// begin inline asm
	ld.global.nc.u64 %rd306, [%rd431];
	// end inline asm
	setp.lt.f32 	%p32, %f257, %f122;
	mov.f32 	%f258, %f257;
	mov.u64 	%rd439, %rd438;
	@%p32 bra 	$L__BB11_144;
	setp.lt.f32 	%p33, %f122, %f257;
	mov.f32 	%f258, %f122;
	mov.u64 	%rd439, %rd290;
	@%p33 bra 	$L__BB11_144;
	setp.lt.s64 	%p34, %rd438, %rd290;
	selp.f32 	%f258, %f257, %f122, %p34;
	min.s64 	%rd439, %rd438, %rd290;
$L__BB11_144:
	setp.lt.f32 	%p35, %f258, %f123;
	mov.f32 	%f259, %f258;
	mov.u64 	%rd440, %rd439;
	@%p35 bra 	$L__BB11_147;
	setp.lt.f32 	%p36, %f123, %f258;
	mov.f32 	%f259, %f123;
	mov.u64 	%rd440, %rd294;
	@%p36 bra 	$L__BB11_147;
	setp.lt.s64 	%p37, %rd439, %rd294;
	selp.f32 	%f259, %f258, %f123, %p37;
	min.s64 	%rd440, %rd439, %rd294;
$L__BB11_147:
	setp.lt.f32 	%p38, %f259, %f124;
	mov.f32 	%f260, %f259;
	mov.u64 	%rd441, %rd440;
	@%p38 bra 	$L__BB11_150;
	setp.lt.f32 	%p39, %f124, %f259;
	mov.f32 	%f260, %f124;
	mov.u64 	%rd441, %rd298;
	@%p39 bra 	$L__BB11_150;
	setp.lt.s64 	%p40, %rd440, %rd298;
	selp.f32 	%f260, %f259, %f124, %p40;
	min.s64 	%rd441, %rd440, %rd298;
$L__BB11_150:
	setp.lt.f32 	%p41, %f260, %f125;
	mov.f32 	%f261, %f260;
	mov.u64 	%rd442, %rd441;
	@%p41 bra 	$L__BB11_153;
	setp.lt.f32 	%p42, %f125, %f260;
	mov.f32 	%f261, %f125;
	mov.u64 	%rd442, %rd302;
	@%p42 bra 	$L__BB11_153;
	setp.lt.s64 	%p43, %rd441, %rd302;
	selp.f32 	%f261, %f260, %f125, %p43;
	min.s64 	%rd442, %rd441, %rd302;
$L__BB11_153:
	setp.lt.f32 	%p44, %f261, %f126;
	mov.f32 	%f279, %f261;
	mov.u64 	%rd465, %rd442;
	@%p44 bra 	$L__BB11_156;
	setp.lt.f32 	%p45, %f126, %f261;
	mov.f32 	%f279, %f126;
	mov.u64 	%rd465, %rd306;
	@%p45 bra 	$L__BB11_156;
	setp.lt.s64 	%p46, %rd442, %rd306;
	selp.f32 	%f279, %f261, %f126, %p46;
	min.s64 	%rd465, %rd442, %rd306;
$L__BB11_156:
	add.s64 	%rd444, %rd444, 2560;
	add.s64 	%rd431, %rd431, 40960;
	add.s64 	%rd430, %rd430, -2;
	setp.ne.s64 	%p47, %rd430, 0;
	@%p47 bra 	$L__BB11_126;
$L__BB11_157:
	and.b64  	%rd308, %rd112, 1;
	setp.eq.b64 	%p48, %rd308, 1;
	@%p48 bra 	$L__BB11_174;
	shl.b64 	%rd329, %rd444, 4;
	mul.wide.u32 	%rd330, %r16, 16;
	add.s64 	%rd331, %rd236, %rd330;
	add.s64 	%rd310, %rd331, %rd329;
	// begin inline asm
	ld.global.nc.u64 %rd309, [%rd310];
	// end inline asm
	mov.b64 	{%r60, %r61}, %rd309;
	mov.b32 	%f139, %r60;
	add.s64 	%rd312, %rd310, 8;
	// begin inline asm
	ld.global.nc.u64 %rd311, [%rd312];
	// end inline asm
	add.s64 	%rd314, %rd310, 4096;
	// begin inline asm
	ld.global.nc.u64 %rd313, [%rd314];
	// end inline asm
	mov.b64 	{%r62, %r63}, %rd313;
	mov.b32 	%f140, %r62;
	add.s64 	%rd316, %rd310, 4104;
	// begin inline asm
	ld.global.nc.u64 %rd315, [%rd316];
	// end inline asm
	add.s64 	%rd318, %rd310, 8192;
	// begin inline asm
	ld.global.nc.u64 %rd317, [%rd318];
	// end inline asm
	mov.b64 	{%r64, %r65}, %rd317;
	mov.b32 	%f141, %r64;
	add.s64 	%rd320, %rd310, 8200;
	// begin inline asm
	ld.global.nc.u64 %rd319, [%rd320];
	// end inline asm
	add.s64 	%rd322, %rd310, 12288;
	// begin inline asm
	ld.global.nc.u64 %rd321, [%rd322];
	// end inline asm
	mov.b64 	{%r66, %r67}, %rd321;
	mov.b32 	%f142, %r66;
	add.s64 	%rd324, %rd310, 12296;
	// begin inline asm
	ld.global.nc.u64 %rd323, [%rd324];
	// end inline asm
	add.s64 	%rd326, %rd310, 16384;
	// begin inline asm
	ld.global.nc.u64 %rd325, [%rd326];
	// end inline asm
	mov.b64 	{%r68, %r69}, %rd325;
	mov.b32 	%f143, %r68;
	add.s64 	%rd328, %rd310, 16392;
	// begin inline asm
	ld.global.nc.u64 %rd327, [%rd328];
	// end inline asm
	setp.lt.f32 	%p49, %f279, %f139;
	mov.f32 	%f265, %f279;
	mov.u64 	%rd448, %rd465;
	@%p49 bra 	$L__BB11_161;
	setp.lt.f32 	%p50, %f139, %f279;
	mov.f32 	%f265, %f139;
	mov.u64 	%rd448, %rd311;
	@%p50 bra 	$L__BB11_161;
	setp.lt.s64 	%p51, %rd465, %rd311;
	selp.f32 	%f265, %f279, %f139, %p51;
	min.s64 	%rd448, %rd465, %rd311;
$L__BB11_161:
	setp.lt.f32 	%p52, %f265, %f140;
	mov.f32 	%f266, %f265;
	mov.u64 	%rd449, %rd448;
	@%p52 bra 	$L__BB11_164;
	setp.lt.f32 	%p53, %f140, %f265;
	mov.f32 	%f266, %f140;
	mov.u64 	%rd449, %rd315;
	@%p53 bra 	$L__BB11_164;
	setp.lt.s64 	%p54, %rd448, %rd315;
	selp.f32 	%f266, %f265, %f140, %p54;
	min.s64 	%rd449, %rd448, %rd315;
$L__BB11_164:
	setp.lt.f32 	%p55, %f266, %f141;
	mov.f32 	%f267, %f266;
	mov.u64 	%rd450, %rd449;
	@%p55 bra 	$L__BB11_167;
	setp.lt.f32 	%p56, %f141, %f266;
	mov.f32 	%f267, %f141;
	mov.u64 	%rd450, %rd319;
	@%p56 bra 	$L__BB11_167;
	setp.lt.s64 	%p57, %rd449, %rd319;
	selp.f32 	%f267, %f266, %f141, %p57;
	min.s64 	%rd450, %rd449, %rd319;
$L__BB11_167:
	setp.lt.f32 	%p58, %f267, %f142;
	mov.f32 	%f268, %f267;
	mov.u64 	%rd451, %rd450;
	@%p58 bra 	$L__BB11_170;
	setp.lt.f32 	%p59, %f142, %f267;
	mov.f32 	%f268, %f142;
	mov.u64 	%rd451, %rd323;
	@%p59 bra 	$L__BB11_170;
	setp.lt.s64 	%p60, %rd450, %rd323;
	selp.f32 	%f268, %f267, %f142, %p60;
	min.s64 	%rd451, %rd450, %rd323;
$L__BB11_170:
	setp.lt.f32 	%p61, %f268, %f143;
	mov.f32 	%f279, %f268;
	mov.u64 	%rd465, %rd451;
	@%p61 bra 	$L__BB11_173;
	setp.lt.f32 	%p62, %f143, %f268;
	mov.f32 	%f279, %f143;
	mov.u64 	%rd465, %rd327;
	@%p62 bra 	$L__BB11_173;
	setp.lt.s64 	%p63, %rd451, %rd327;
	selp.f32 	%f279, %f268, %f143, %p63;
	min.s64 	%rd465, %rd451, %rd327;
$L__BB11_173:
	add.s64 	%rd444, %rd444, 1280;
$L__BB11_174:
	cvt.s64.s32 	%rd332, %r29;
	setp.ge.s64 	%p64, %rd444, %rd332;
	@%p64 bra 	$L__BB11_197;
	cvt.u32.u64 	%r17, %rd444;
	sub.s32 	%r18, %r29, %r17;
	setp.ge.s32 	%p65, %r16, %r18;
	@%p65 bra 	$L__BB11_197;
	not.b32 	%r70, %r16;
	add.s32 	%r71, %r29, %r70;
	sub.s32 	%r19, %r71, %r17;
	and.b32  	%r72, %r19, 768;
	setp.eq.s32 	%p66, %r72, 768;
	mov.u32 	%r434, %r16;
	@%p66 bra 	$L__BB11_182;
	cvt.u64.u32 	%rd334, %r16;
	add.s64 	%rd335, %rd444, %rd334;
	shl.b64 	%rd336, %rd335, 4;
	add.s64 	%rd455, %rd236, %rd336;
	shr.u32 	%r73, %r19, 8;
	add.s32 	%r74, %r73, 1;
	and.b32  	%r75, %r74, 3;
	neg.s32 	%r432, %r75;
	mov.u32 	%r434, %r16;
$L__BB11_178:
	.pragma "nounroll";
	mov.u64 	%rd176, %rd465;
	mov.f32 	%f155, %f279;
	// begin inline asm
	ld.global.nc.u64 %rd337, [%rd455];
	// end inline asm
	mov.b64 	{%r76, %r77}, %rd337;
	mov.b32 	%f156, %r76;
	add.s64 	%rd340, %rd455, 8;
	// begin inline asm
	ld.global.nc.u64 %rd339, [%rd340];
	// end inline asm
	setp.lt.f32 	%p67, %f155, %f156;
	@%p67 bra 	$L__BB11_181;
	setp.lt.f32 	%p68, %f156, %f155;
	mov.f32 	%f279, %f156;
	mov.u64 	%rd465, %rd339;
	@%p68 bra 	$L__BB11_181;
	setp.lt.s64 	%p69, %rd176, %rd339;
	selp.f32 	%f279, %f155, %f156, %p69;
	min.s64 	%rd465, %rd176, %rd339;
$L__BB11_181:
	add.s32 	%r434, %r434, 256;
	add.s64 	%rd455, %rd455, 4096;
	add.s32 	%r432, %r432, 1;
	setp.ne.s32 	%p70, %r432, 0;
	@%p70 bra 	$L__BB11_178;
$L__BB11_182:
	setp.lt.u32 	%p71, %r19, 768;
	@%p71 bra 	$L__BB11_197;
	cvt.u64.u32 	%rd341, %r434;
	add.s64 	%rd342, %rd444, %rd341;
	shl.b64 	%rd343, %rd342, 4;
	add.s64 	%rd344, %rd343, %rd236;
	add.s64 	%rd460, %rd344, 12296;
$L__BB11_184:
	add.s64 	%rd346, %rd460, -12296;
	// begin inline asm
	ld.global.nc.u64 %rd345, [%rd346];
	// end inline asm
	mov.b64 	{%r78, %r79}, %rd345;
	mov.b32 	%f162, %r78;
	add.s64 	%rd348, %rd460, -12288;
	// begin inline asm
	ld.global.nc.u64 %rd347, [%rd348];
	// end inline asm
	setp.lt.f32 	%p72, %f279, %f162;
	mov.f32 	%f276, %f279;
	mov.u64 	%rd462, %rd465;
	@%p72 bra 	$L__BB11_187;
	setp.lt.f32 	%p73, %f162, %f279;
	mov.f32 	%f276, %f162;
	mov.u64 	%rd462, %rd347;
	@%p73 bra 	$L__BB11_187;
	setp.lt.s64 	%p74, %rd465, %rd347;
	selp.f32 	%f276, %f279, %f162, %p74;
	min.s64 	%rd462, %rd465, %rd347;
$L__BB11_187:
	add.s64 	%rd350, %rd460, -8200;
	// begin inline asm
	ld.global.nc.u64 %rd349, [%rd350];
	// end inline asm
	mov.b64 	{%r80, %r81}, %rd349;
	mov.b32 	%f165, %r80;
	add.s64 	%rd352, %rd460, -8192;
	// begin inline asm
	ld.global.nc.u64 %rd351, [%rd352];
	// end inline asm
	setp.lt.f32 	%p75, %f276, %f165;
	mov.f32 	%f277, %f276;
	mov.u64 	%rd463, %rd462;
	@%p75 bra 	$L__BB11_190;
	setp.lt.f32 	%p76, %f165, %f276;
	mov.f32 	%f277, %f165;
	mov.u64 	%rd463, %rd351;
	@%p76 bra 	$L__BB11_190;
	setp.lt.s64 	%p77, %rd462, %rd351;
	selp.f32 	%f277, %f276, %f165, %p77;
	min.s64 	%rd463, %rd462, %rd351;
$L__BB11_190:
	add.s64 	%rd354, %rd460, -4104;
	// begin inline asm
	ld.global.nc.u64 %rd353, [%rd354];
	// end inline asm
	mov.b64 	{%r82, %r83}, %rd353;
	mov.b32 	%f168, %r82;
	add.s64 	%rd356, %rd460, -4096;
	// begin inline asm
	ld.global.nc.u64 %rd355, [%rd356];
	// end inline asm
	setp.lt.f32 	%p78, %f277, %f168;
	mov.f32 	%f278, %f277;
	mov.u64 	%rd464, %rd463;
	@%p78 bra 	$L__BB11_193;
	setp.lt.f32 	%p79, %f168, %f277;
	mov.f32 	%f278, %f168;
	mov.u64 	%rd464, %rd355;
	@%p79 bra 	$L__BB11_193;
	setp.lt.s64 	%p80, %rd463, %rd355;
	selp.f32 	%f278, %f277, %f168, %p80;
	min.s64 	%rd464, %rd463, %rd355;
$L__BB11_193:
	add.s64 	%rd358, %rd460, -8;
	// begin inline asm
	ld.global.nc.u64 %rd357, [%rd358];
	// end inline asm
	mov.b64 	{%r84, %r85}, %rd357;
	mov.b32 	%f171, %r84;
	// begin inline asm
	ld.global.nc.u64 %rd359, [%rd460];
	// end inline asm
	setp.lt.f32 	%p81, %f278, %f171;
	mov.f32 	%f279, %f278;
	mov.u64 	%rd465, %rd464;
	@%p81 bra 	$L__BB11_196;
	setp.lt.f32 	%p82, %f171, %f278;
	mov.f32 	%f279, %f171;
	mov.u64 	%rd465, %rd359;
	@%p82 bra 	$L__BB11_196;
	setp.lt.s64 	%p83, %rd464, %rd359;
	selp.f32 	%f279, %f278, %f171, %p83;
	min.s64 	%rd465, %rd464, %rd359;
$L__BB11_196:
	add.s32 	%r434, %r434, 1024;
	add.s64 	%rd460, %rd460, 16384;
	setp.lt.s32 	%p84, %r434, %r18;
	@%p84 bra 	$L__BB11_184;
$L__BB11_197:
	// begin inline asm
	mov.u32 %r86, %laneid;
	// end inline asm
	mov.b32 	%r88, %f279;
	mov.b32 	%r104, 1;
	mov.b32 	%r105, 31;
	mov.b32 	%r106, -1;
	// begin inline asm
	shfl.sync.down.b32 %r87, %r88, %r104, %r105, %r106;
	// end inline asm
	mov.b32 	%f175, %r87;
	// begin inline asm
	shfl.sync.down.b32 %r92, %r93, %r104, %r105, %r106;
	// end inline asm
	mov.b64 	{%r98, %r103}, %rd465;
	// begin inline asm
	shfl.sync.down.b32 %r97, %r98, %r104, %r105, %r106;
	// end inline asm
	// begin inline asm
	shfl.sync.down.b32 %r102, %r103, %r104, %r105, %r106;
	// end inline asm
	mov.b64 	%rd200, {%r97, %r102};
	setp.gt.s32 	%p85, %r86, 30;
	setp.lt.f32 	%p86, %f279, %f175;
	or.pred  	%p87, %p85, %p86;
	mov.f32 	%f281, %f279;
	mov.u64 	%rd467, %rd465;
	@%p87 bra 	$L__BB11_200;
	setp.gt.f32 	%p88, %f279, %f175;
	mov.f32 	%f281, %f175;
	mov.u64 	%rd467, %rd200;
	@%p88 bra 	$L__BB11_200;
	setp.lt.s64 	%p89, %rd465, %rd200;
	selp.f32 	%f281, %f279, %f175, %p89;
	min.s64 	%rd467, %rd465, %rd200;
$L__BB11_200:
	mov.b32 	%r108, %f281;
	mov.b32 	%r124, 2;
	mov.b32 	%r125, 31;
	mov.b32 	%r126, -1;
	// begin inline asm
	shfl.sync.down.b32 %r107, %r108, %r124, %r125, %r126;
	// end inline asm
	mov.b32 	%f178, %r107;
	// begin inline asm
	shfl.sync.down.b32 %r112, %r113, %r124, %r125, %r126;
	// end inline asm
	mov.b64 	{%r118, %r123}, %rd467;
	// begin inline asm
	shfl.sync.down.b32 %r117, %r118, %r124, %r125, %r126;
	// end inline asm
	// begin inline asm
	shfl.sync.down.b32 %r122, %r123, %r124, %r125, %r126;
	// end inline asm
	mov.b64 	%rd203, {%r117, %r122};
	setp.gt.s32 	%p90, %r86, 29;
	setp.lt.f32 	%p91, %f281, %f178;
	or.pred  	%p92, %p90, %p91;
	mov.f32 	%f282, %f281;
	mov.u64 	%rd468, %rd467;
	@%p92 bra 	$L__BB11_203;
	setp.gt.f32 	%p93, %f281, %f178;
	mov.f32 	%f282, %f178;
	mov.u64 	%rd468, %rd203;
	@%p93 bra 	$L__BB11_203;
	setp.lt.s64 	%p94, %rd467, %rd203;
	selp.f32 	%f282, %f281, %f178, %p94;
	min.s64 	%rd468, %rd467, %rd203;
$L__BB11_203:
	mov.b32 	%r128, %f282;
	mov.b32 	%r144, 4;
	mov.b32 	%r145, 31;
	mov.b32 	%r146, -1;
	// begin inline asm
	shfl.sync.down.b32 %r127, %r128, %r144, %r145, %r146;
	// end inline asm
	mov.b32 	%f181, %r127;
	// begin inline asm
	shfl.sync.down.b32 %r132, %r133, %r144, %r145, %r146;
	// end inline asm
	mov.b64 	{%r138, %r143}, %rd468;
	// begin inline asm
	shfl.sync.down.b32 %r137, %r138, %r144, %r145, %r146;
	// end inline asm
	// begin inline asm
	shfl.sync.down.b32 %r142, %r143, %r144, %r145, %r146;
	// end inline asm
	mov.b64 	%rd206, {%r137, %r142};
	setp.gt.s32 	%p95, %r86, 27;
	setp.lt.f32 	%p96, %f282, %f181;
	or.pred  	%p97, %p95, %p96;
	mov.f32 	%f283, %f282;
	mov.u64 	%rd469, %rd468;
	@%p97 bra 	$L__BB11_206;
	setp.gt.f32 	%p98, %f282, %f181;
	mov.f32 	%f283, %f181;
	mov.u64 	%rd469, %rd206;
	@%p98 bra 	$L__BB11_206;
	setp.lt.s64 	%p99, %rd468, %rd206;
	selp.f32 	%f283, %f282, %f181, %p99;
	min.s64 	%rd469, %rd468, %rd206;
$L__BB11_206:
	mov.b32 	%r148, %f283;
	mov.b32 	%r164, 8;
	mov.b32 	%r165, 31;
	mov.b32 	%r166, -1;
	// begin inline asm
	shfl.sync.down.b32 %r147, %r148, %r164, %r165, %r166;
	// end inline asm
	mov.b32 	%f184, %r147;
	// begin inline asm
	shfl.sync.down.b32 %r152, %r153, %r164, %r165, %r166;
	// end inline asm
	mov.b64 	{%r158, %r163}, %rd469;
	// begin inline asm
	shfl.sync.down.b32 %r157, %r158, %r164, %r165, %r166;
	// end inline asm
	// begin inline asm
	shfl.sync.down.b32 %r162, %r163, %r164, %r165, %r166;
	// end inline asm
	mov.b64 	%rd209, {%r157, %r162};
	setp.gt.s32 	%p100, %r86, 23;
	setp.lt.f32 	%p101, %f283, %f184;
	or.pred  	%p102, %p100, %p101;
	mov.f32 	%f284, %f283;
	mov.u64 	%rd470, %rd469;
	@%p102 bra 	$L__BB11_209;
	setp.gt.f32 	%p103, %f283, %f184;
	mov.f32 	%f284, %f184;
	mov.u64 	%rd470, %rd209;
	@%p103 bra 	$L__BB11_209;
	setp.lt.s64 	%p104, %rd469, %rd209;
	selp.f32 	%f284, %f283, %f184, %p104;
	min.s64 	%rd470, %rd469, %rd209;
$L__BB11_209:
	mov.b32 	%r168, %f284;
	mov.b32 	%r184, 16;
	mov.b32 	%r185, 31;
	mov.b32 	%r186, -1;
	// begin inline asm
	shfl.sync.down.b32 %r167, %r168, %r184, %r185, %r186;
	// end inline asm
	mov.b32 	%f187, %r167;
	// begin inline asm
	shfl.sync.down.b32 %r172, %r173, %r184, %r185, %r186;
	// end inline asm
	mov.b64 	{%r178, %r183}, %rd470;
	// begin inline asm
	shfl.sync.down.b32 %r177, %r178, %r184, %r185, %r186;
	// end inline asm
	// begin inline asm
	shfl.sync.down.b32 %r182, %r183, %r184, %r185, %r186;
	// end inline asm
	mov.b64 	%rd212, {%r177, %r182};
	setp.gt.s32 	%p105, %r86, 15;
	setp.lt.f32 	%p106, %f284, %f187;
	or.pred  	%p107, %p105, %p106;
	mov.f32 	%f292, %f284;
	mov.u64 	%rd478, %rd470;
	@%p107 bra 	$L__BB11_212;
	setp.gt.f32 	%p108, %f284, %f187;
	mov.f32 	%f292, %f187;
	mov.u64 	%rd478, %rd212;
	@%p108 bra 	$L__BB11_212;
	setp.lt.s64 	%p109, %rd470, %rd212;
	selp.f32 	%f292, %f284, %f187, %p109;
	min.s64 	%rd478, %rd470, %rd212;
$L__BB11_212:
	setp.ne.s32 	%p110, %r86, 0;
	@%p110 bra 	$L__BB11_214;
	shr.u32 	%r187, %r16, 1;
	and.b32  	%r188, %r187, 496;
	mov.u32 	%r189, _ZN6thrust24THRUST_300001_SM_1000_NS8cuda_cub4core6detail5shmemE;
	add.s32 	%r190, %r189, %r188;
	st.shared.f32 	[%r190+8], %f292;
	st.shared.u64 	[%r190+16], %rd478;
$L__BB11_214:
	bar.sync 	0;
	setp.ne.s32 	%p111, %r16, 0;
	@%p111 bra 	$L__BB11_236;
	ld.shared.f32 	%f190, [_ZN6thrust24THRUST_300001_SM_1000_NS8cuda_cub4core6detail5shmemE+24];
	ld.shared.u64 	%rd215, [_ZN6thrust24THRUST_300001_SM_1000_NS8cuda_cub4core6detail5shmemE+32];
	setp.lt.f32 	%p112, %f292, %f190;
	mov.f32 	%f286, %f292;
	mov.u64 	%rd472, %rd478;
	@%p112 bra 	$L__BB11_218;
	setp.lt.f32 	%p113, %f190, %f292;
	mov.f32 	%f286, %f190;
	mov.u64 	%rd472, %rd215;
	@%p113 bra 	$L__BB11_218;
	setp.lt.s64 	%p114, %rd478, %rd215;
	selp.f32 	%f286, %f292, %f190, %p114;
	min.s64 	%rd472, %rd478, %rd215;
$L__BB11_218:
	ld.shared.f32 	%f193, [_ZN6thrust24THRUST_300001_SM_1000_NS8cuda_cub4core6detail5shmemE+40];
	ld.shared.u64 	%rd218, [_ZN6thrust24THRUST_300001_SM_1000_NS8cuda_cub4core6detail5shmemE+48];
	setp.lt.f32 	%p115, %f286, %f193;
	mov.f32 	%f287, %f286;
	mov.u64 	%rd473, %rd472;
	@%p115 bra 	$L__BB11_221;
	setp.lt.f32 	%p116, %f193, %f286;
	mov.f32 	%f287, %f193;
	mov.u64 	%rd473, %rd218;
	@%p116 bra 	$L__BB11_221;
	setp.lt.s64 	%p117, %rd472, %rd218;
	selp.f32 	%f287, %f286, %f193, %p117;
	min.s64 	%rd473, %rd472, %rd218;
$L__BB11_221:
	ld.shared.f32 	%f196, [_ZN6thrust24THRUST_300001_SM_1000_NS8cuda_cub4core6detail5shmemE+56];
	ld.shared.u64 	%rd221, [_ZN6thrust24THRUST_300001_SM_1000_NS8cuda_cub4core6detail5shmemE+64];
	setp.lt.f32 	%p118, %f287, %f196;
	mov.f32 	%f288, %f287;
	mov.u64 	%rd474, %rd473;
	@%p118 bra 	$L__BB11_224;
	setp.lt.f32 	%p119, %f196, %f287;
	mov.f32 	%f288, %f196;
	mov.u64 	%rd474, %rd221;
	@%p119 bra 	$L__BB11_224;
	setp.lt.s64 	%p120, %rd473, %rd221;
	selp.f32 	%f288, %f287, %f196, %p120;
	min.s64 	%rd474, %rd473, %rd221;
$L__BB11_224:
	ld.shared.f32 	%f199, [_ZN6thrust24THRUST_300001_SM_1000_NS8cuda_cub4core6detail5shmemE+72];
	ld.shared.u64 	%rd224, [_ZN6thrust24THRUST_300001_SM_1000_NS8cuda_cub4core6detail5shmemE+80];
	setp.lt.f32 	%p121, %f288, %f199;
	mov.f32 	%f289, %f288;
	mov.u64 	%rd475, %rd474;
	@%p121 bra 	$L__BB11_227;
	setp.lt.f32 	%p122, %f199, %f288;
	mov.f32 	%f289, %f199;
	mov.u64 	%rd475, %rd224;
	@%p122 bra 	$L__BB11_227;
	setp.lt.s64 	%p123, %rd474, %rd224;
	selp.f32 	%f289, %f288, %f199, %p123;
	min.s64 	%rd475, %rd474, %rd224;
$L__BB11_227:
	ld.shared.f32 	%f202, [_ZN6thrust24THRUST_300001_SM_1000_NS8cuda_cub4core6detail5shmemE+88];
	ld.shared.u64 	%rd227, [_ZN6thrust24THRUST_300001_SM_1000_NS8cuda_cub4core6detail5shmemE+96];
	setp.lt.f32 	%p124, %f289, %f202;
	mov.f32 	%f290, %f289;
	mov.u64 	%rd476, %rd475;
	@%p124 bra 	$L__BB11_230;
	setp.lt.f32 	%p125, %f202, %f289;
	mov.f32 	%f290, %f202;
	mov.u64 	%rd476, %rd227;
	@%p125 bra 	$L__BB11_230;
	setp.lt.s64 	%p126, %rd475, %rd227;
	selp.f32 	%f290, %f289, %f202, %p126;
	min.s64 	%rd476, %rd475, %rd227;
$L__BB11_230:
	ld.shared.f32 	%f205, [_ZN6thrust24THRUST_300001_SM_1000_NS8cuda_cub4core6detail5shmemE+104];
	ld.shared.u64 	%rd230, [_ZN6thrust24THRUST_300001_SM_1000_NS8cuda_cub4core6detail5shmemE+112];
	setp.lt.f32 	%p127, %f290, %f205;
	mov.f32 	%f291, %f290;
	mov.u64 	%rd477, %rd476;
	@%p127 bra 	$L__BB11_233;
	setp.lt.f32 	%p128, %f205, %f290;
	mov.f32 	%f291, %f205;
	mov.u64 	%rd477, %rd230;
	@%p128 bra 	$L__BB11_233;
	setp.lt.s64 	%p129, %rd476, %rd230;
	selp.f32 	%f291, %f290, %f205, %p129;
	min.s64 	%rd477, %rd476, %rd230;
$L__BB11_233:
	ld.shared.f32 	%f208, [_ZN6thrust24THRUST_300001_SM_1000_NS8cuda_cub4core6detail5shmemE+120];
	ld.shared.u64 	%rd233, [_ZN6thrust24THRUST_300001_SM_1000_NS8cuda_cub4core6detail5shmemE+128];
	setp.lt.f32 	%p130, %f291, %f208;
	mov.f32 	%f292, %f291;
	mov.u64 	%rd478, %rd477;
	@%p130 bra 	$L__BB11_236;
	setp.lt.f32 	%p131, %f208, %f291;
	mov.f32 	%f292, %f208;
	mov.u64 	%rd478, %rd233;
	@%p131 bra 	$L__BB11_236;
	setp.lt.s64 	%p132, %rd477, %rd233;
	selp.f32 	%f292, %f291, %f208, %p132;
	min.s64 	%rd478, %rd477, %rd233;
$L__BB11_236:
	mov.u32 	%r426, %tid.x;
	setp.ne.s32 	%p259, %r426, 0;
	@%p259 bra 	$L__BB11_238;
	ld.param.u64 	%rd391, [_ZN6thrust24THRUST_300001_SM_1000_NS8cuda_cub4core6detail13_kernel_agentINS1_8__reduce11ReduceAgentIPN4cuda3std3__45tupleIJflEEESC_SB_lNS1_9__extrema9arg_min_fIflNS9_4lessIfEEEEEEJSC_SC_iSH_EEEvDpT0__param_1];
	cvta.to.global.u64 	%rd390, %rd391;
	st.global.f32 	[%rd390], %f292;
	st.global.u64 	[%rd390+8], %rd478;
$L__BB11_238:
	ret;

}
	// .globl	_ZN3cub18CUB_300001_SM_10006detail11EmptyKernelIvEEvv
.visible .entry _ZN3cub18CUB_300001_SM_10006detail11EmptyKernelIvEEvv()
{


	ret;

}
	// .globl	_ZN3cub18CUB_300001_SM_10006detail4scan20DeviceScanInitKernelINS0_13ScanTileStateIiLb1EEEEEvT_i
.visible .entry _ZN3cub18CUB_300001_SM_10006detail4scan20DeviceScanInitKernelINS0_13ScanTileStateIiLb1EEEEEvT_i(
	.param .align 8 .b8 _ZN3cub18CUB_300001_SM_10006detail4scan20DeviceScanInitKernelINS0_13ScanTileStateIiLb1EEEEEvT_i_param_0[8],
	.param .u32 _ZN3cub18CUB_300001_SM_10006detail4scan20DeviceScanInitKernelINS0_13ScanTileStateIiLb1EEEEEvT_i_param_1
)
{
	.reg .pred 	%p<5>;
	.reg .b32 	%r<10>;
	.reg .b64 	%rd<7>;

	ld.param.u64 	%rd2, [_ZN3cub18CUB_300001_SM_10006detail4scan20DeviceScanInitKernelINS0_13ScanTileStateIiLb1EEEEEvT_i_param_0];
	ld.param.u32 	%r4, [_ZN3cub18CUB_300001_SM_10006detail4scan20DeviceScanInitKernelINS0_13ScanTileStateIiLb1EEEEEvT_i_param_1];
	cvta.to.global.u64 	%rd1, %rd2;
	mov.u32 	%r1, %ctaid.x;
	mov.u32 	%r5, %ntid.x;
	mov.u32 	%r2, %tid.x;
	mad.lo.s32 	%r3, %r1, %r5, %r2;
	setp.ge.s32 	%p1, %r3, %r4;
	@%p1 bra 	$L__BB13_2;
	mul.wide.s32 	%rd3, %r3, 8;
	add.s64 	%rd4, %rd1, %rd3;
	mov.b32 	%r6, 0;
	mov.b32 	%r7, 99;
	st.global.v2.u32 	[%rd4+256], {%r7, %r6};
$L__BB13_2:
	setp.ne.s32 	%p2, %r1, 0;
	setp.gt.u32 	%p3, %r2, 31;
	or.pred  	%p4, %p2, %p3;
	@%p4 bra 	$L__BB13_4;
	mul.wide.u32 	%rd5, %r2, 8;
	add.s64 	%rd6, %rd1, %rd5;
	mov.b32 	%r9, 0;
	st.global.v2.u32 	[%rd6], {%r9, %r9};
$L__BB13_4:
	ret;

}
	// .globl	_ZN3cub18CUB_300001_SM_10006detail4scan16DeviceScanKernelINS2_10policy_hubIiiijN4cuda3std3__44plusIvEEE10Policy1000EN6thrust24THRUST_300001_SM_1000_NS10device_ptrIiEESF_NS0_13ScanTileStateIiLb1EEES9_NS1_10InputValueIiPiEEjiLb0EiEEvT0_T1_T2_iT3_T4_T5_
.visible .entry _ZN3cub18CUB_300001_SM_10006detail4scan16DeviceScanKernelINS2_10policy_hubIiiijN4cuda3std3__44plusIvEEE10Policy1000EN6thrust24THRUST_300001_SM_1000_NS10device_ptrIiEESF_NS0_13ScanTileStateIiLb1EEES9_NS1_10InputValueIiPiEEjiLb0EiEEvT0_T1_T2_iT3_T4_T5_(
	.param .align 8 .b8 _ZN3cub18CUB_300001_SM_10006detail4scan16DeviceScanKernelINS2_10policy_hubIiiijN4cuda3std3__44plusIvEEE10Policy1000EN6thrust24THRUST_300001_SM_1000_NS10device_ptrIiEESF_NS0_13ScanTileStateIiLb1EEES9_NS1_10InputValueIiPiEEjiLb0EiEEvT0_T1_T2_iT3_T4_T5__param_0[8],
	.param .align 8 .b8 _ZN3cub18CUB_300001_SM_10006detail4scan16DeviceScanKernelINS2_10policy_hubIiiijN4cuda3std3__44plusIvEEE10Policy1000EN6thrust24THRUST_300001_SM_1000_NS10device_ptrIiEESF_NS0_13ScanTileStateIiLb1EEES9_NS1_10InputValueIiPiEEjiLb0EiEEvT0_T1_T2_iT3_T4_T5__param_1[8],
	.param .align 8 .b8 _ZN3cub18CUB_300001_SM_10006detail4scan16DeviceScanKernelINS2_10policy_hubIiiijN4cuda3std3__44plusIvEEE10Policy1000EN6thrust24THRUST_300001_SM_1000_NS10device_ptrIiEESF_NS0_13ScanTileStateIiLb1EEES9_NS1_10InputValueIiPiEEjiLb0EiEEvT0_T1_T2_iT3_T4_T5__param_2[8],
	.param .u32 _ZN3cub18CUB_300001_SM_10006detail4scan16DeviceScanKernelINS2_10policy_hubIiiijN4cuda3std3__44plusIvEEE10Policy1000EN6thrust24THRUST_300001_SM_1000_NS10device_ptrIiEESF_NS0_13ScanTileStateIiLb1EEES9_NS1_10InputValueIiPiEEjiLb0EiEEvT0_T1_T2_iT3_T4_T5__param_3,
	.param .align 1 .b8 _ZN3cub18CUB_300001_SM_10006detail4scan16DeviceScanKernelINS2_10policy_hubIiiijN4cuda3std3__44plusIvEEE10Policy1000EN6thrust24THRUST_300001_SM_1000_NS10device_ptrIiEESF_NS0_13ScanTileStateIiLb1EEES9_NS1_10InputValueIiPiEEjiLb0EiEEvT0_T1_T2_iT3_T4_T5__param_4[1],
	.param .align 8 .b8 _ZN3cub18CUB_300001_SM_10006detail4scan16DeviceScanKernelINS2_10policy_hubIiiijN4cuda3std3__44plusIvEEE10Policy1000EN6thrust24THRUST_300001_SM_1000_NS10device_ptrIiEESF_NS0_13ScanTileStateIiLb1EEES9_NS1_10InputValueIiPiEEjiLb0EiEEvT0_T1_T2_iT3_T4_T5__param_5[16],
	.param .u32 _ZN3cub18CUB_300001_SM_10006detail4scan16DeviceScanKernelINS2_10policy_hubIiiijN4cuda3std3__44plusIvEEE10Policy1000EN6thrust24THRUST_300001_SM_1000_NS10device_ptrIiEESF_NS0_13ScanTileStateIiLb1EEES9_NS1_10InputValueIiPiEEjiLb0EiEEvT0_T1_T2_iT3_T4_T5__param_6
)
.maxntid 384
{
	.reg .pred 	%p<160>;
	.reg .b16 	%rs<3>;
	.reg .b32 	%r<1050>;
	.reg .b64 	%rd<58>;
	// demoted variable
	.shared .align 16 .b8 _ZZN3cub18CUB_300001_SM_10006detail4scan16DeviceScanKernelINS2_10policy_hubIiiijN4cuda3std3__44plusIvEEE10Policy1000EN6thrust24THRUST_300001_SM_1000_NS10device_ptrIiEESF_NS0_13ScanTileStateIiLb1EEES9_NS1_10InputValueIiPiEEjiLb0EiEEvT0_T1_T2_iT3_T4_T5_E12temp_storage[33808];
	ld.param.u32 	%r239, [_ZN3cub18CUB_300001_SM_10006detail4scan16DeviceScanKernelINS2_10policy_hubIiiijN4cuda3std3__44plusIvEEE10Policy1000EN6thrust24THRUST_300001_SM_1000_NS10device_ptrIiEESF_NS0_13ScanTileStateIiLb1EEES9_NS1_10InputValueIiPiEEjiLb0EiEEvT0_T1_T2_iT3_T4_T5__param_5];
	bfe.u32 	%r240, %r239, 0, 8;
	cvt.u16.u32 	%rs1, %r240;
	and.b16  	%rs2, %rs1, 255;
	ld.param.u64 	%rd16, [_ZN3cub18CUB_300001_SM_10006detail4scan16DeviceScanKernelINS2_10policy_hubIiiijN4cuda3std3__44plusIvEEE10Policy1000EN6thrust24THRUST_300001_SM_1000_NS10device_ptrIiEESF_NS0_13ScanTileStateIiLb1EEES9_NS1_10InputValueIiPiEEjiLb0EiEEvT0_T1_T2_iT3_T4_T5__param_2];
	ld.param.u64 	%rd15, [_ZN3cub18CUB_300001_SM_10006detail4scan16DeviceScanKernelINS2_10policy_hubIiiijN4cuda3std3__44plusIvEEE10Policy1000EN6thrust24THRUST_300001_SM_1000_NS10device_ptrIiEESF_NS0_13ScanTileStateIiLb1EEES9_NS1_10InputValueIiPiEEjiLb0EiEEvT0_T1_T2_iT3_T4_T5__param_1];
	ld.param.u64 	%rd14, [_ZN3cub18CUB_300001_SM_10006detail4scan16DeviceScanKernelINS2_10policy_hubIiiijN4cuda3std3__44plusIvEEE10Policy1000EN6thrust24THRUST_300001_SM_1000_NS10device_ptrIiEESF_NS0_13ScanTileStateIiLb1EEES9_NS1_10InputValueIiPiEEjiLb0EiEEvT0_T1_T2_iT3_T4_T5__param_0];
	ld.param.u64 	%rd1, [_ZN3cub18CUB_300001_SM_10006detail4scan16DeviceScanKernelINS2_10policy_hubIiiijN4cuda3std3__44plusIvEEE10Policy1000EN6thrust24THRUST_300001_SM_1000_NS10device_ptrIiEESF_NS0_13ScanTileStateIiLb1EEES9_NS1_10InputValueIiPiEEjiLb0EiEEvT0_T1_T2_iT3_T4_T5__param_5+8];
	ld.param.u32 	%r238, [_ZN3cub18CUB_300001_SM_10006detail4scan16DeviceScanKernelINS2_10policy_hubIiiijN4cuda3std3__44plusIvEEE10Policy1000EN6thrust24THRUST_300001_SM_1000_NS10device_ptrIiEESF_NS0_13ScanTileStateIiLb1EEES9_NS1_10InputValueIiPiEEjiLb0EiEEvT0_T1_T2_iT3_T4_T5__param_6];
	setp.eq.s16 	%p1, %rs2, 0;
	@%p1 bra 	$L__BB14_2;
	cvta.to.global.u64 	%rd17, %rd1;
	ld.global.u32 	%r997, [%rd17];
	bra.uni 	$L__BB14_3;
$L__BB14_2:
	cvt.u32.u64 	%r997, %rd1;
$L__BB14_3:
	ld.param.u32 	%r995, [_ZN3cub18CUB_300001_SM_10006detail4scan16DeviceScanKernelINS2_10policy_hubIiiijN4cuda3std3__44plusIvEEE10Policy1000EN6thrust24THRUST_300001_SM_1000_NS10device_ptrIiEESF_NS0_13ScanTileStateIiLb1EEES9_NS1_10InputValueIiPiEEjiLb0EiEEvT0_T1_T2_iT3_T4_T5__param_3];
	cvta.to.global.u64 	%rd3, %rd14;
	cvta.to.global.u64 	%rd4, %rd15;
	mov.u32 	%r241, %ctaid.x;
	add.s32 	%r998, %r995, %r241;
	mul.lo.s32 	%r5, %r998, 8448;
	sub.s32 	%r6, %r238, %r5;
	setp.lt.u32 	%p2, %r6, 8449;
	@%p2 bra 	$L__BB14_29;
	cvt.u64.u32 	%rd40, %r5;
	mov.u32 	%r7, %tid.x;
	and.b32  	%r640, %r7, 31;
	and.b32  	%r641, %r7, 992;
	mul.lo.s32 	%r642, %r641, 22;
	or.b32  	%r643, %r642, %r640;
	cvt.u64.u32 	%rd41, %r643;
	add.s64 	%rd5, %rd41, %rd40;
	shl.b64 	%rd42, %rd5, 2;
	add.s64 	%rd43, %rd3, %rd42;
	ld.global.u32 	%r644, [%rd43];
	ld.global.u32 	%r645, [%rd43+128];
	ld.global.u32 	%r646, [%rd43+256];
	ld.global.u32 	%r647, [%rd43+384];
	ld.global.u32 	%r648, [%rd43+512];
	ld.global.u32 	%r649, [%rd43+640];
	ld.global.u32 	%r650, [%rd43+768];
	ld.global.u32 	%r651, [%rd43+896];
	ld.global.u32 	%r652, [%rd43+1024];
	ld.global.u32 	%r653, [%rd43+1152];
	ld.global.u32 	%r654, [%rd43+1280];
	ld.global.u32 	%r655, [%rd43+1408];
	ld.global.u32 	%r656, [%rd43+1536];
	ld.global.u32 	%r657, [%rd43+1664];
	ld.global.u32 	%r658, [%rd43+1792];
	ld.global.u32 	%r659, [%rd43+1920];
	ld.global.u32 	%r660, [%rd43+2048];
	ld.global.u32 	%r661, [%rd43+2176];
	ld.global.u32 	%r662, [%rd43+2304];
	ld.global.u32 	%r663, [%rd43+2432];
	ld.global.u32 	%r664, [%rd43+2560];
	ld.global.u32 	%r665, [%rd43+2688];
	// begin inline asm
	mov.u32 %r639, %laneid;
	// end inline asm
	shr.u32 	%r9, %r7, 5;
	mad.lo.s32 	%r666, %r9, 704, %r639;
	shl.b32 	%r667, %r666, 2;
	mov.u32 	%r668, _ZZN3cub18CUB_300001_SM_10006detail4scan16DeviceScanKernelINS2_10policy_hubIiiijN4cuda3std3__44plusIvEEE10Policy1000EN6thrust24THRUST_300001_SM_1000_NS10device_ptrIiEESF_NS0_13ScanTileStateIiLb1EEES9_NS1_10InputValueIiPiEEjiLb0EiEEvT0_T1_T2_iT3_T4_T5_E12temp_storage;
	add.s32 	%r10, %r668, %r667;
	st.shared.u32 	[%r10], %r644;
	st.shared.u32 	[%r10+128], %r645;
	st.shared.u32 	[%r10+256], %r646;
	st.shared.u32 	[%r10+384], %r647;
	st.shared.u32 	[%r10+512], %r648;
	st.shared.u32 	[%r10+640], %r649;
	st.shared.u32 	[%r10+768], %r650;
	st.shared.u32 	[%r10+896], %r651;
	st.shared.u32 	[%r10+1024], %r652;
	st.shared.u32 	[%r10+1152], %r653;
	st.shared.u32 	[%r10+1280], %r654;
	st.shared.u32 	[%r10+1408], %r655;
	st.shared.u32 	[%r10+1536], %r656;
	st.shared.u32 	[%r10+1664], %r657;
	st.shared.u32 	[%r10+1792], %r658;
	st.shared.u32 	[%r10+1920], %r659;
	st.shared.u32 	[%r10+2048], %r660;
	st.shared.u32 	[%r10+2176], %r661;
	st.shared.u32 	[%r10+2304], %r662;
	st.shared.u32 	[%r10+2432], %r663;
	st.shared.u32 	[%r10+2560], %r664;
	st.shared.u32 	[%r10+2688], %r665;
	bar.warp.sync 	-1;
	mad.lo.s32 	%r11, %r639, 84, %r10;
	ld.shared.v2.u32 	{%r12, %r13}, [%r11];
	ld.shared.v2.u32 	{%r14, %r15}, [%r11+8];
	ld.shared.v2.u32 	{%r16, %r17}, [%r11+16];
	ld.shared.v2.u32 	{%r18, %r19}, [%r11+24];
	ld.shared.v2.u32 	{%r20, %r21}, [%r11+32];
	ld.shared.v2.u32 	{%r22, %r23}, [%r11+40];
	ld.shared.v2.u32 	{%r24, %r25}, [%r11+48];
	ld.shared.v2.u32 	{%r26, %r27}, [%r11+56];
	ld.shared.v2.u32 	{%r28, %r29}, [%r11+64];
	ld.shared.v2.u32 	{%r30, %r31}, [%r11+72];
	ld.shared.v2.u32 	{%r32, %r33}, [%r11+80];
	bar.sync 	0;
	setp.ne.s32 	%p104, %r998, 0;
	@%p104 bra 	$L__BB14_9;
	add.s32 	%r890, %r13, %r12;
	add.s32 	%r891, %r14, %r890;
	add.s32 	%r892, %r15, %r891;
	add.s32 	%r893, %r16, %r892;
	add.s32 	%r894, %r17, %r893;
	add.s32 	%r895, %r18, %r894;
	add.s32 	%r896, %r19, %r895;
	add.s32 	%r897, %r20, %r896;
	add.s32 	%r898, %r21, %r897;
	add.s32 	%r899, %r22, %r898;
	add.s32 	%r900, %r23, %r899;
	add.s32 	%r901, %r24, %r900;
	add.s32 	%r902, %r25, %r901;
	add.s32 	%r903, %r26, %r902;
	add.s32 	%r904, %r27, %r903;
	add.s32 	%r905, %r28, %r904;
	add.s32 	%r906, %r29, %r905;
	add.s32 	%r907, %r30, %r906;
	add.s32 	%r908, %r31, %r907;
	add.s32 	%r909, %r32, %r908;
	add.s32 	%r864, %r33, %r909;
	mov.b32 	%r862, 1;
	mov.b32 	%r887, 0;
	mov.b32 	%r889, -1;
	// begin inline asm
	{  .reg .s32 r0;  .reg .pred p;  shfl.sync.up.b32 r0|p, %r864, %r862, %r887, %r889;  @p add.s32 r0, r0, %r864;  mov.s32 %r860, r0;}
	// end inline asm
	mov.b32 	%r868, 2;
	// begin inline asm
	{  .reg .s32 r0;  .reg .pred p;  shfl.sync.up.b32 r0|p, %r860, %r868, %r887, %r889;  @p add.s32 r0, r0, %r860;  mov.s32 %r866, r0;}
	// end inline asm
	mov.b32 	%r874, 4;
	// begin inline asm
	{  .reg .s32 r0;  .reg .pred p;  shfl.sync.up.b32 r0|p, %r866, %r874, %r887, %r889;  @p add.s32 r0, r0, %r866;  mov.s32 %r872, r0;}
	// end inline asm
	mov.b32 	%r880, 8;
	// begin inline asm
	{  .reg .s32 r0;  .reg .pred p;  shfl.sync.up.b32 r0|p, %r872, %r880, %r887, %r889;  @p add.s32 r0, r0, %r872;  mov.s32 %r878, r0;}
	// end inline asm
	mov.b32 	%r886, 16;
	// begin inline asm
	{  .reg .s32 r0;  .reg .pred p;  shfl.sync.up.b32 r0|p, %r878, %r886, %r887, %r889;  @p add.s32 r0, r0, %r878;  mov.s32 %r884, r0;}
	// end inline asm
	setp.ne.s32 	%p146, %r639, 31;
	@%p146 bra 	$L__BB14_7;
	shl.b32 	%r910, %r9, 2;
	add.s32 	%r912, %r668, %r910;
	st.shared.u32 	[%r912+16], %r884;
$L__BB14_7:
	bar.sync 	0;
	ld.shared.v4.u32 	{%r913, %r914, %r915, %r916}, [_ZZN3cub18CUB_300001_SM_10006detail4scan16DeviceScanKernelINS2_10policy_hubIiiijN4cuda3std3__44plusIvEEE10Policy1000EN6thrust24THRUST_300001_SM_1000_NS10device_ptrIiEESF_NS0_13ScanTileStateIiLb1EEES9_NS1_10InputValueIiPiEEjiLb0EiEEvT0_T1_T2_iT3_T4_T5_E12temp_storage+16];
	add.s32 	%r917, %r914, %r913;
	setp.eq.s32 	%p147, %r9, 2;
	selp.b32 	%r918, %r917, %r913, %p147;
	add.s32 	%r919, %r917, %r915;
	setp.eq.s32 	%p148, %r9, 3;
	selp.b32 	%r920, %r919, %r918, %p148;
	add.s32 	%r921, %r919, %r916;
	setp.eq.s32 	%p149, %r9, 4;
	selp.b32 	%r922, %r921, %r920, %p149;
	ld.shared.v4.u32 	{%r923, %r924, %r925, %r926}, [_ZZN3cub18CUB_300001_SM_10006detail4scan16DeviceScanKernelINS2_10policy_hubIiiijN4cuda3std3__44plusIvEEE10Policy1000EN6thrust24THRUST_300001_SM_1000_NS10device_ptrIiEESF_NS0_13ScanTileStateIiLb1EEES9_NS1_10InputValueIiPiEEjiLb0EiEEvT0_T1_T2_iT3_T4_T5_E12temp_storage+32];
	add.s32 	%r927, %r921, %r923;
	setp.eq.s32 	%p150, %r9, 5;
	selp.b32 	%r928, %r927, %r922, %p150;
	add.s32 	%r929, %r927, %r924;
	setp.eq.s32 	%p151, %r9, 6;
	selp.b32 	%r930, %r929, %r928, %p151;
	add.s32 	%r931, %r929, %r925;
	setp.eq.s32 	%p152, %r9, 7;
	selp.b32 	%r932, %r931, %r930, %p152;
	add.s32 	%r933, %r931, %r926;
	setp.eq.s32 	%p153, %r9, 8;
	selp.b32 	%r934, %r933, %r932, %p153;
	ld.shared.v4.u32 	{%r935, %r936, %r937, %r938}, [_ZZN3cub18CUB_300001_SM_10006detail4scan16DeviceScanKernelINS2_10policy_hubIiiijN4cuda3std3__44plusIvEEE10Policy1000EN6thrust24THRUST_300001_SM_1000_NS10device_ptrIiEESF_NS0_13ScanTileStateIiLb1EEES9_NS1_10InputValueIiPiEEjiLb0EiEEvT0_T1_T2_iT3_T4_T5_E12temp_storage+48];
	add.s32 	%r939, %r933, %r935;
	setp.eq.s32 	%p154, %r9, 9;
	selp.b32 	%r940, %r939, %r934, %p154;
	add.s32 	%r941, %r939, %r936;
	setp.eq.s32 	%p155, %r9, 10;
	selp.b32 	%r942, %r941, %r940, %p155;
	add.s32 	%r943, %r941, %r937;
	setp.eq.s32 	%p156, %r9, 11;
	selp.b32 	%r944, %r943, %r942, %p156;
	setp.lt.u32 	%p157, %r7, 32;
	selp.b32 	%r945, 0, %r944, %p157;
	setp.eq.s32 	%p158, %r639, 0;
	sub.s32 	%r946, %r884, %r864;
	selp.b32 	%r947, 0, %r946, %p158;
	add.s32 	%r948, %r947, %r997;
	add.s32 	%r1012, %r948, %r945;
	add.s32 	%r949, %r938, %r997;
	add.s32 	%r37, %r949, %r943;
	setp.ne.s32 	%p159, %r7, 0;
	@%p159 bra 	$L__BB14_28;
	add.s64 	%rd55, %rd16, 256;
	mov.b32 	%r950, 101;
	// begin inline asm
	st.relaxed.gpu.v2.u32 [%rd55], {%r950, %r37};
	// end inline asm
	bra.uni 	$L__BB14_28;
$L__BB14_9:
	add.s32 	%r699, %r13, %r12;
	add.s32 	%r700, %r14, %r699;
	add.s32 	%r701, %r15, %r700;
	add.s32 	%r702, %r16, %r701;
	add.s32 	%r703, %r17, %r702;
	add.s32 	%r704, %r18, %r703;
	add.s32 	%r705, %r19, %r704;
	add.s32 	%r706, %r20, %r705;
	add.s32 	%r707, %r21, %r706;
	add.s32 	%r708, %r22, %r707;
	add.s32 	%r709, %r23, %r708;
	add.s32 	%r710, %r24, %r709;
	add.s32 	%r711, %r25, %r710;
	add.s32 	%r712, %r26, %r711;
	add.s32 	%r713, %r27, %r712;
	add.s32 	%r714, %r28, %r713;
	add.s32 	%r715, %r29, %r714;
	add.s32 	%r716, %r30, %r715;
	add.s32 	%r717, %r31, %r716;
	add.s32 	%r718, %r32, %r717;
	add.s32 	%r673, %r33, %r718;
	mov.b32 	%r671, 1;
	mov.b32 	%r696, 0;
	mov.b32 	%r698, -1;
	// begin inline asm
	{  .reg .s32 r0;  .reg .pred p;  shfl.sync.up.b32 r0|p, %r673, %r671, %r696, %r698;  @p add.s32 r0, r0, %r673;  mov.s32 %r669, r0;}
	// end inline asm
	mov.b32 	%r677, 2;
	// begin inline asm
	{  .reg .s32 r0;  .reg .pred p;  shfl.sync.up.b32 r0|p, %r669, %r677, %r696, %r698;  @p add.s32 r0, r0, %r669;  mov.s32 %r675, r0;}
	// end inline asm
	mov.b32 	%r683, 4;
	// begin inline asm
	{  .reg .s32 r0;  .reg .pred p;  shfl.sync.up.b32 r0|p, %r675, %r683, %r696, %r698;  @p add.s32 r0, r0, %r675;  mov.s32 %r681, r0;}
	// end inline asm
	mov.b32 	%r689, 8;
	// begin inline asm
	{  .reg .s32 r0;  .reg .pred p;  shfl.sync.up.b32 r0|p, %r681, %r689, %r696, %r698;  @p add.s32 r0, r0, %r681;  mov.s32 %r687, r0;}
	// end inline asm
	mov.b32 	%r695, 16;
	// begin inline asm
	{  .reg .s32 r0;  .reg .pred p;  shfl.sync.up.b32 r0|p, %r687, %r695, %r696, %r698;  @p add.s32 r0, r0, %r687;  mov.s32 %r693, r0;}
	// end inline asm
	setp.ne.s32 	%p105, %r639, 31;
	@%p105 bra 	$L__BB14_11;
	shl.b32 	%r719, %r9, 2;
	add.s32 	%r721, %r668, %r719;
	st.shared.u32 	[%r721+16], %r693;
$L__BB14_11:
	sub.s32 	%r722, %r693, %r673;
	bar.sync 	0;
	ld.shared.v4.u32 	{%r723, %r724, %r725, %r726}, [_ZZN3cub18CUB_300001_SM_10006detail4scan16DeviceScanKernelINS2_10policy_hubIiiijN4cuda3std3__44plusIvEEE10Policy1000EN6thrust24THRUST_300001_SM_1000_NS10device_ptrIiEESF_NS0_13ScanTileStateIiLb1EEES9_NS1_10InputValueIiPiEEjiLb0EiEEvT0_T1_T2_iT3_T4_T5_E12temp_storage+16];
	add.s32 	%r727, %r724, %r723;
	setp.eq.s32 	%p106, %r9, 2;
	selp.b32 	%r728, %r727, %r723, %p106;
	add.s32 	%r729, %r727, %r725;
	setp.eq.s32 	%p107, %r9, 3;
	selp.b32 	%r730, %r729, %r728, %p107;
	add.s32 	%r731, %r729, %r726;
	setp.eq.s32 	%p108, %r9, 4;
	selp.b32 	%r732, %r731, %r730, %p108;
	ld.shared.v4.u32 	{%r733, %r734, %r735, %r736}, [_ZZN3cub18CUB_300001_SM_10006detail4scan16DeviceScanKernelINS2_10policy_hubIiiijN4cuda3std3__44plusIvEEE10Policy1000EN6thrust24THRUST_300001_SM_1000_NS10device_ptrIiEESF_NS0_13ScanTileStateIiLb1EEES9_NS1_10InputValueIiPiEEjiLb0EiEEvT0_T1_T2_iT3_T4_T5_E12temp_storage+32];
	add.s32 	%r737, %r731, %r733;
	setp.eq.s32 	%p109, %r9, 5;
	selp.b32 	%r738, %r737, %r732, %p109;
	add.s32 	%r739, %r737, %r734;
	setp.eq.s32 	%p110, %r9, 6;
	selp.b32 	%r740, %r739, %r738, %p110;
	add.s32 	%r741, %r739, %r735;
	setp.eq.s32 	%p111, %r9, 7;
	selp.b32 	%r742, %r741, %r740, %p111;
	add.s32 	%r743, %r741, %r736;
	setp.eq.s32 	%p112, %r9, 8;
	selp.b32 	%r744, %r743, %r742, %p112;
	ld.shared.v4.u32 	{%r745, %r746, %r747, %r748}, [_ZZN3cub18CUB_300001_SM_10006detail4scan16DeviceScanKernelINS2_10policy_hubIiiijN4cuda3std3__44plusIvEEE10Policy1000EN6thrust24THRUST_300001_SM_1000_NS10device_ptrIiEESF_NS0_13ScanTileStateIiLb1EEES9_NS1_10InputValueIiPiEEjiLb0EiEEvT0_T1_T2_iT3_T4_T5_E12temp_storage+48];
	add.s32 	%r749, %r743, %r745;
	setp.eq.s32 	%p113, %r9, 9;
	selp.b32 	%r750, %r749, %r744, %p113;
	add.s32 	%r751, %r749, %r746;
	setp.eq.s32 	%p114, %r9, 10;
	selp.b32 	%r752, %r751, %r750, %p114;
	add.s32 	%r753, %r751, %r747;
	setp.eq.s32 	%p115, %r9, 11;
	selp.b32 	%r754, %r753, %r752, %p115;
	add.s32 	%r40, %r753, %r748;
	setp.gt.u32 	%p116, %r7, 31;
	setp.lt.u32 	%p117, %r7, 32;
	setp.eq.s32 	%p118, %r639, 0;
	selp.b32 	%r755, 0, %r722, %p118;
	add.s32 	%r1011, %r754, %r755;
	selp.b32 	%r42, %r722, %r1011, %p117;
	@%p116 bra 	$L__BB14_27;
	setp.ne.s32 	%p119, %r7, 0;
	mul.wide.s32 	%rd44, %r998, 8;
	add.s64 	%rd6, %rd16, %rd44;
	@%p119 bra 	$L__BB14_14;
	st.shared.u32 	[_ZZN3cub18CUB_300001_SM_10006detail4scan16DeviceScanKernelINS2_10policy_hubIiiijN4cuda3std3__44plusIvEEE10Policy1000EN6thrust24THRUST_300001_SM_1000_NS10device_ptrIiEESF_NS0_13ScanTileStateIiLb1EEES9_NS1_10InputValueIiPiEEjiLb0EiEEvT0_T1_T2_iT3_T4_T5_E12temp_storage+12], %r40;
	add.s64 	%rd45, %rd6, 256;
	mov.b32 	%r756, 100;
	// begin inline asm
	st.relaxed.gpu.v2.u32 [%rd45], {%r756, %r40};
	// end inline asm
$L__BB14_14:
	not.b32 	%r762, %r7;
	add.s32 	%r1006, %r998, %r762;
	mov.b32 	%r758, 830;
	// begin inline asm
	nanosleep.u32 %r758;
	// end inline asm
	mul.wide.s32 	%rd47, %r1006, 8;
	add.s64 	%rd48, %rd16, %rd47;
	add.s64 	%rd46, %rd48, 256;
	// begin inline asm
	ld.relaxed.gpu.v2.u32 {%r1008, %r1000}, [%rd46];
	// end inline asm
	mov.b32 	%r1001, 952;
$L__BB14_15:
	setp.eq.s32 	%p120, %r1008, 99;
	mov.b32 	%r763, -1;
	vote.sync.any.pred 	%p121, %p120, %r763;
	not.pred 	%p122, %p121;
	@%p122 bra 	$L__BB14_17;
	mul.lo.s32 	%r858, %r998, 16807;
	and.b32  	%r998, %r858, 2147483647;
	add.s32 	%r859, %r1001, 1;
	rem.u32 	%r855, %r998, %r859;
	// begin inline asm
	nanosleep.u32 %r855;
	// end inline asm
	shr.u32 	%r1001, %r1001, 1;
	// begin inline asm
	ld.relaxed.gpu.v2.u32 {%r1008, %r1000}, [%rd46];
	// end inline asm
	bra.uni 	$L__BB14_15;
$L__BB14_17:
	setp.eq.s32 	%p123, %r1008, 101;
	mov.b32 	%r790, -1;
	vote.sync.ballot.b32 	%r792, %p123, %r790;
	// begin inline asm
	mov.u32 %r765, %lanemask_ge;
	// end inline asm
	and.b32  	%r793, %r792, %r765;
	or.b32  	%r794, %r793, -2147483648;
	add.s32 	%r795, %r794, -1;
	not.b32 	%r796, %r794;
	and.b32  	%r797, %r796, %r795;
	popc.b32 	%r769, %r797;
	mov.b32 	%r768, 1;
	// begin inline asm
	shfl.sync.down.b32 %r766, %r1000, %r768, %r769, %r790;
	// end inline asm
	setp.lt.s32 	%p125, %r639, %r769;
	selp.b32 	%r798, %r766, 0, %p125;
	add.s32 	%r772, %r798, %r1000;
	mov.b32 	%r773, 2;
	// begin inline asm
	shfl.sync.down.b32 %r771, %r772, %r773, %r769, %r790;
	// end inline asm
	add.s32 	%r57, %r639, 2;
	setp.gt.s32 	%p126, %r57, %r769;
	selp.b32 	%r799, 0, %r771, %p126;
	add.s32 	%r777, %r772, %r799;
	mov.b32 	%r778, 4;
	// begin inline asm
	shfl.sync.down.b32 %r776, %r777, %r778, %r769, %r790;
	// end inline asm
	add.s32 	%r58, %r639, 4;
	setp.gt.s32 	%p127, %r58, %r769;
	selp.b32 	%r800, 0, %r776, %p127;
	add.s32 	%r782, %r777, %r800;
	mov.b32 	%r783, 8;
	// begin inline asm
	shfl.sync.down.b32 %r781, %r782, %r783, %r769, %r790;
	// end inline asm
	add.s32 	%r59, %r639, 8;
	setp.gt.s32 	%p128, %r59, %r769;
	selp.b32 	%r801, 0, %r781, %p128;
	add.s32 	%r787, %r782, %r801;
	mov.b32 	%r788, 16;
	// begin inline asm
	shfl.sync.down.b32 %r786, %r787, %r788, %r769, %r790;
	// end inline asm
	add.s32 	%r60, %r639, 16;
	setp.gt.s32 	%p129, %r60, %r769;
	selp.b32 	%r802, 0, %r786, %p129;
	add.s32 	%r1005, %r787, %r802;
	add.s64 	%rd8, %rd16, 256;
	mov.b32 	%r1002, 952;
$L__BB14_18:
	setp.ne.s32 	%p130, %r1008, 101;
	mov.b32 	%r803, -1;
	vote.sync.all.pred 	%p131, %p130, %r803;
	not.pred 	%p132, %p131;
	@%p132 bra 	$L__BB14_23;
	shr.u32 	%r1002, %r1002, 1;
	mul.wide.s32 	%rd51, %r1006, 8;
	add.s64 	%rd52, %rd8, %rd51;
	add.s64 	%rd50, %rd52, -256;
	// begin inline asm
	ld.relaxed.gpu.v2.u32 {%r1008, %r1009}, [%rd50];
	// end inline asm
	mov.u32 	%r1010, %r1002;
$L__BB14_20:
	setp.eq.s32 	%p136, %r1008, 99;
	mov.b32 	%r811, -1;
	vote.sync.any.pred 	%p137, %p136, %r811;
	not.pred 	%p138, %p137;
	@%p138 bra 	$L__BB14_22;
	mul.lo.s32 	%r853, %r998, 16807;
	and.b32  	%r998, %r853, 2147483647;
	add.s32 	%r854, %r1010, 1;
	rem.u32 	%r850, %r998, %r854;
	// begin inline asm
	nanosleep.u32 %r850;
	// end inline asm
	shr.u32 	%r1010, %r1010, 1;
	// begin inline asm
	ld.relaxed.gpu.v2.u32 {%r1008, %r1009}, [%rd50];
	// end inline asm
	bra.uni 	$L__BB14_20;
$L__BB14_22:
	setp.eq.s32 	%p139, %r1008, 101;
	mov.b32 	%r837, -1;
	vote.sync.ballot.b32 	%r838, %p139, %r837;
	and.b32  	%r839, %r838, %r765;
	or.b32  	%r840, %r839, -2147483648;
	add.s32 	%r841, %r840, -1;
	not.b32 	%r842, %r840;
	and.b32  	%r843, %r842, %r841;
	popc.b32 	%r816, %r843;
	mov.b32 	%r815, 1;
	// begin inline asm
	shfl.sync.down.b32 %r813, %r1009, %r815, %r816, %r837;
	// end inline asm
	setp.lt.s32 	%p141, %r639, %r816;
	selp.b32 	%r844, %r813, 0, %p141;
	add.s32 	%r819, %r844, %r1009;
	mov.b32 	%r820, 2;
	// begin inline asm
	shfl.sync.down.b32 %r818, %r819, %r820, %r816, %r837;
	// end inline asm
	setp.gt.s32 	%p142, %r57, %r816;
	selp.b32 	%r845, 0, %r818, %p142;
	add.s32 	%r824, %r819, %r845;
	mov.b32 	%r825, 4;
	// begin inline asm
	shfl.sync.down.b32 %r823, %r824, %r825, %r816, %r837;
	// end inline asm
	setp.gt.s32 	%p143, %r58, %r816;
	selp.b32 	%r846, 0, %r823, %p143;
	add.s32 	%r829, %r824, %r846;
	mov.b32 	%r830, 8;
	// begin inline asm
	shfl.sync.down.b32 %r828, %r829, %r830, %r816, %r837;
	// end inline asm
	setp.gt.s32 	%p144, %r59, %r816;
	selp.b32 	%r847, 0, %r828, %p144;
	add.s32 	%r834, %r829, %r847;
	mov.b32 	%r835, 16;
	// begin inline asm
	shfl.sync.down.b32 %r833, %r834, %r835, %r816, %r837;
	// end inline asm
	setp.gt.s32 	%p145, %r60, %r816;
	selp.b32 	%r848, 0, %r833, %p145;
	add.s32 	%r849, %r848, %r1005;
	add.s32 	%r1005, %r849, %r834;
	add.s32 	%r1006, %r1006, -32;
	bra.uni 	$L__BB14_18;
$L__BB14_23:
	@%p119 bra 	$L__BB14_25;
	add.s32 	%r806, %r1005, %r40;
	add.s64 	%rd49, %rd6, 256;
	mov.b32 	%r805, 101;
	// begin inline asm
	st.relaxed.gpu.v2.u32 [%rd49], {%r805, %r806};
	// end inline asm
	st.shared.u32 	[_ZZN3cub18CUB_300001_SM_10006detail4scan16DeviceScanKernelINS2_10policy_hubIiiijN4cuda3std3__44plusIvEEE10Policy1000EN6thrust24THRUST_300001_SM_1000_NS10device_ptrIiEESF_NS0_13ScanTileStateIiLb1EEES9_NS1_10InputValueIiPiEEjiLb0EiEEvT0_T1_T2_iT3_T4_T5_E12temp_storage+4], %r1005;
	st.shared.u32 	[_ZZN3cub18CUB_300001_SM_10006detail4scan16DeviceScanKernelINS2_10policy_hubIiiijN4cuda3std3__44plusIvEEE10Policy1000EN6thrust24THRUST_300001_SM_1000_NS10device_ptrIiEESF_NS0_13ScanTileStateIiLb1EEES9_NS1_10InputValueIiPiEEjiLb0EiEEvT0_T1_T2_iT3_T4_T5_E12temp_storage+8], %r806;
$L__BB14_25:
	setp.ne.s32 	%p134, %r639, 0;
	mov.u32 	%r1011, %r42;
	@%p134 bra 	$L__BB14_27;
	st.shared.u32 	[_ZZN3cub18CUB_300001_SM_10006detail4scan16DeviceScanKernelINS2_10policy_hubIiiijN4cuda3std3__44plusIvEEE10Policy1000EN6thrust24THRUST_300001_SM_1000_NS10device_ptrIiEESF_NS0_13ScanTileStateIiLb1EEES9_NS1_10InputValueIiPiEEjiLb0EiEEvT0_T1_T2_iT3_T4_T5_E12temp_storage+76], %r1005;
	mov.u32 	%r1011, %r1005;
$L__BB14_27:
	bar.sync 	0;
	setp.eq.s32 	%p135, %r7, 0;
	ld.shared.u32 	%r807, [_ZZN3cub18CUB_300001_SM_10006detail4scan16DeviceScanKernelINS2_10policy_hubIiiijN4cuda3std3__44plusIvEEE10Policy1000EN6thrust24THRUST_300001_SM_1000_NS10device_ptrIiEESF_NS0_13ScanTileStateIiLb1EEES9_NS1_10InputValueIiPiEEjiLb0EiEEvT0_T1_T2_iT3_T4_T5_E12temp_storage+76];
	selp.b32 	%r808, 0, %r807, %p135;
	add.s32 	%r1012, %r808, %r1011;
$L__BB14_28:
	add.s32 	%r952, %r1012, %r12;
	add.s32 	%r953, %r13, %r952;
	add.s32 	%r954, %r14, %r953;
	add.s32 	%r955, %r15, %r954;
	add.s32 	%r956, %r16, %r955;
	add.s32 	%r957, %r17, %r956;
	add.s32 	%r958, %r18, %r957;
	add.s32 	%r959, %r19, %r958;
	add.s32 	%r960, %r20, %r959;
	add.s32 	%r961, %r21, %r960;
	add.s32 	%r962, %r22, %r961;
	add.s32 	%r963, %r23, %r962;
	add.s32 	%r964, %r24, %r963;
	add.s32 	%r965, %r25, %r964;
	add.s32 	%r966, %r26, %r965;
	add.s32 	%r967, %r27, %r966;
	add.s32 	%r968, %r28, %r967;
	add.s32 	%r969, %r29, %r968;
	add.s32 	%r970, %r30, %r969;
	add.s32 	%r971, %r31, %r970;
	add.s32 	%r972, %r32, %r971;
	bar.sync 	0;
	st.shared.v2.u32 	[%r11], {%r1012, %r952};
	st.shared.v2.u32 	[%r11+8], {%r953, %r954};
	st.shared.v2.u32 	[%r11+16], {%r955, %r956};
	st.shared.v2.u32 	[%r11+24], {%r957, %r958};
	st.shared.v2.u32 	[%r11+32], {%r959, %r960};
	st.shared.v2.u32 	[%r11+40], {%r961, %r962};
	st.shared.v2.u32 	[%r11+48], {%r963, %r964};
	st.shared.v2.u32 	[%r11+56], {%r965, %r966};
	st.shared.v2.u32 	[%r11+64], {%r967, %r968};
	st.shared.v2.u32 	[%r11+72], {%r969, %r970};
	st.shared.v2.u32 	[%r11+80], {%r971, %r972};
	bar.warp.sync 	-1;
	ld.shared.u32 	%r973, [%r10];
	ld.shared.u32 	%r974, [%r10+128];
	ld.shared.u32 	%r975, [%r10+256];
	ld.shared.u32 	%r976, [%r10+384];
	ld.shared.u32 	%r977, [%r10+512];
	ld.shared.u32 	%r978, [%r10+640];
	ld.shared.u32 	%r979, [%r10+768];
	ld.shared.u32 	%r980, [%r10+896];
	ld.shared.u32 	%r981, [%r10+1024];
	ld.shared.u32 	%r982, [%r10+1152];
	ld.shared.u32 	%r983, [%r10+1280];
	ld.shared.u32 	%r984, [%r10+1408];
	ld.shared.u32 	%r985, [%r10+1536];
	ld.shared.u32 	%r986, [%r10+1664];
	ld.shared.u32 	%r987, [%r10+1792];
	ld.shared.u32 	%r988, [%r10+1920];
	ld.shared.u32 	%r989, [%r10+2048];
	ld.shared.u32 	%r990, [%r10+2176];
	ld.shared.u32 	%r991, [%r10+2304];
	ld.shared.u32 	%r992, [%r10+2432];
	ld.shared.u32 	%r993, [%r10+2560];
	ld.shared.u32 	%r994, [%r10+2688];
	add.s64 	%rd57, %rd4, %rd42;
	st.global.u32 	[%rd57], %r973;
	st.global.u32 	[%rd57+128], %r974;
	st.global.u32 	[%rd57+256], %r975;
	st.global.u32 	[%rd57+384], %r976;
	st.global.u32 	[%rd57+512], %r977;
	st.global.u32 	[%rd57+640], %r978;
	st.global.u32 	[%rd57+768], %r979;
	st.global.u32 	[%rd57+896], %r980;
	st.global.u32 	[%rd57+1024], %r981;
	st.global.u32 	[%rd57+1152], %r982;
	st.global.u32 	[%rd57+1280], %r983;
	st.global.u32 	[%rd57+1408], %r984;
	st.global.u32 	[%rd57+1536], %r985;
	st.global.u32 	[%rd57+1664], %r986;
	st.global.u32 	[%rd57+1792], %r987;
	st.global.u32 	[%rd57+1920], %r988;
	st.global.u32 	[%rd57+2048], %r989;
	st.global.u32 	[%rd57+2176], %r990;
	st.global.u32 	[%rd57+2304], %r991;
	st.global.u32 	[%rd57+2432], %r992;
	st.global.u32 	[%rd57+2560], %r993;
	st.global.u32 	[%rd57+2688], %r994;
	bra.uni 	$L__BB14_143;
$L__BB14_29:
	setp.eq.s32 	%p3, %r6, 0;
	@%p3 bra 	$L__BB14_143;
	mul.wide.u32 	%rd18, %r5, 4;
	add.s64 	%rd19, %rd3, %rd18;
	mov.u32 	%r85, %tid.x;
	ld.global.u32 	%r1034, [%rd19];
	and.b32  	%r242, %r85, 31;
	and.b32  	%r243, %r85, 992;
	mul.lo.s32 	%r244, %r243, 22;
	or.b32  	%r87, %r244, %r242;
	setp.ge.u32 	%p4, %r87, %r6;
	shl.b32 	%r245, %r87, 2;
	cvt.u64.u32 	%rd20, %r245;
	add.s64 	%rd10, %rd19, %rd20;
	mov.u32 	%r1013, %r1034;
	@%p4 bra 	$L__BB14_32;
	ld.global.u32 	%r1013, [%rd10];
$L__BB14_32:
	add.s32 	%r90, %r87, 32;
	setp.ge.u32 	%p5, %r90, %r6;
	mov.u32 	%r1014, %r1034;
	@%p5 bra 	$L__BB14_34;
	ld.global.u32 	%r1014, [%rd10+128];
$L__BB14_34:
	add.s32 	%r93, %r87, 64;
	setp.ge.u32 	%p6, %r93, %r6;
	mov.u32 	%r1015, %r1034;
	@%p6 bra 	$L__BB14_36;
	ld.global.u32 	%r1015, [%rd10+256];
$L__BB14_36:
	add.s32 	%r96, %r87, 96;
	setp.ge.u32 	%p7, %r96, %r6;
	mov.u32 	%r1016, %r1034;
	@%p7 bra 	$L__BB14_38;
	ld.global.u32 	%r1016, [%rd10+384];
$L__BB14_38:
	add.s32 	%r246, %r87, 128;
	setp.ge.u32 	%p8, %r246, %r6;
	mov.u32 	%r1017, %r1034;
	@%p8 bra 	$L__BB14_40;
	ld.global.u32 	%r1017, [%rd10+512];
$L__BB14_40:
	add.s32 	%r247, %r87, 160;
	setp.ge.u32 	%p9, %r247, %r6;
	mov.u32 	%r1018, %r1034;
	@%p9 bra 	$L__BB14_42;
	ld.global.u32 	%r1018, [%rd10+640];
$L__BB14_42:
	add.s32 	%r248, %r87, 192;
	setp.ge.u32 	%p10, %r248, %r6;
	mov.u32 	%r1019, %r1034;
	@%p10 bra 	$L__BB14_44;
	ld.global.u32 	%r1019, [%rd10+768];
$L__BB14_44:
	add.s32 	%r249, %r87, 224;
	setp.ge.u32 	%p11, %r249, %r6;
	mov.u32 	%r1020, %r1034;
	@%p11 bra 	$L__BB14_46;
	ld.global.u32 	%r1020, [%rd10+896];
$L__BB14_46:
	add.s32 	%r250, %r87, 256;
	setp.ge.u32 	%p12, %r250, %r6;
	mov.u32 	%r1021, %r1034;
	@%p12 bra 	$L__BB14_48;
	ld.global.u32 	%r1021, [%rd10+1024];
$L__BB14_48:
	add.s32 	%r251, %r87, 288;
	setp.ge.u32 	%p13, %r251, %r6;
	mov.u32 	%r1022, %r1034;
	@%p13 bra 	$L__BB14_50;
	ld.global.u32 	%r1022, [%rd10+1152];
$L__BB14_50:
	add.s32 	%r111, %r87, 320;
	setp.ge.u32 	%p14, %r111, %r6;
	mov.u32 	%r1023, %r1034;
	@%p14 bra 	$L__BB14_52;
	ld.global.u32 	%r1023, [%rd10+1280];
$L__BB14_52:
	add.s32 	%r114, %r87, 352;
	setp.ge.u32 	%p15, %r114, %r6;
	mov.u32 	%r1024, %r1034;
	@%p15 bra 	$L__BB14_54;
	ld.global.u32 	%r1024, [%rd10+1408];
$L__BB14_54:
	add.s32 	%r117, %r87, 384;
	setp.ge.u32 	%p16, %r117, %r6;
	mov.u32 	%r1025, %r1034;
	@%p16 bra 	$L__BB14_56;
	ld.global.u32 	%r1025, [%rd10+1536];
$L__BB14_56:
	add.s32 	%r120, %r87, 416;
	setp.ge.u32 	%p17, %r120, %r6;
	mov.u32 	%r1026, %r1034;
	@%p17 bra 	$L__BB14_58;
	ld.global.u32 	%r1026, [%rd10+1664];
$L__BB14_58:
	add.s32 	%r252, %r87, 448;
	setp.ge.u32 	%p18, %r252, %r6;
	mov.u32 	%r1027, %r1034;
	@%p18 bra 	$L__BB14_60;
	ld.global.u32 	%r1027, [%rd10+1792];
$L__BB14_60:
	add.s32 	%r253, %r87, 480;
	setp.ge.u32 	%p19, %r253, %r6;
	mov.u32 	%r1028, %r1034;
	@%p19 bra 	$L__BB14_62;
	ld.global.u32 	%r1028, [%rd10+1920];
$L__BB14_62:
	add.s32 	%r254, %r87, 512;
	setp.ge.u32 	%p20, %r254, %r6;
	mov.u32 	%r1029, %r1034;
	@%p20 bra 	$L__BB14_64;
	ld.global.u32 	%r1029, [%rd10+2048];
$L__BB14_64:
	add.s32 	%r129, %r87, 544;
	setp.ge.u32 	%p21, %r129, %r6;
	mov.u32 	%r1030, %r1034;
	@%p21 bra 	$L__BB14_66;
	ld.global.u32 	%r1030, [%rd10+2176];
$L__BB14_66:
	add.s32 	%r132, %r87, 576;
	setp.ge.u32 	%p22, %r132, %r6;
	mov.u32 	%r1031, %r1034;
	@%p22 bra 	$L__BB14_68;
	ld.global.u32 	%r1031, [%rd10+2304];
$L__BB14_68:
	add.s32 	%r255, %r87, 608;
	setp.ge.u32 	%p23, %r255, %r6;
	mov.u32 	%r1032, %r1034;
	@%p23 bra 	$L__BB14_70;
	ld.global.u32 	%r1032, [%rd10+2432];
$L__BB14_70:
	add.s32 	%r256, %r87, 640;
	setp.ge.u32 	%p24, %r256, %r6;
	mov.u32 	%r1033, %r1034;
	@%p24 bra 	$L__BB14_72;
	ld.global.u32 	%r1033, [%rd10+2560];
$L__BB14_72:
	add.s32 	%r139, %r87, 672;
	setp.ge.u32 	%p25, %r139, %r6;
	@%p25 bra 	$L__BB14_74;
	ld.global.u32 	%r1034, [%rd10+2688];
$L__BB14_74:
	// begin inline asm
	mov.u32 %r257, %laneid;
	// end inline asm
	shr.u32 	%r143, %r85, 5;
	mad.lo.s32 	%r258, %r143, 704, %r257;
	shl.b32 	%r259, %r258, 2;
	mov.u32 	%r260, _ZZN3cub18CUB_300001_SM_10006detail4scan16DeviceScanKernelINS2_10policy_hubIiiijN4cuda3std3__44plusIvEEE10Policy1000EN6thrust24THRUST_300001_SM_1000_NS10device_ptrIiEESF_NS0_13ScanTileStateIiLb1EEES9_NS1_10InputValueIiPiEEjiLb0EiEEvT0_T1_T2_iT3_T4_T5_E12temp_storage;
	add.s32 	%r144, %r260, %r259;
	st.shared.u32 	[%r144], %r1013;
	st.shared.u32 	[%r144+128], %r1014;
	st.shared.u32 	[%r144+256], %r1015;
	st.shared.u32 	[%r144+384], %r1016;
	st.shared.u32 	[%r144+512], %r1017;
	st.shared.u32 	[%r144+640], %r1018;
	st.shared.u32 	[%r144+768], %r1019;
	st.shared.u32 	[%r144+896], %r1020;
	st.shared.u32 	[%r144+1024], %r1021;
	st.shared.u32 	[%r144+1152], %r1022;
	st.shared.u32 	[%r144+1280], %r1023;
	st.shared.u32 	[%r144+1408], %r1024;
	st.shared.u32 	[%r144+1536], %r1025;
	st.shared.u32 	[%r144+1664], %r1026;
	st.shared.u32 	[%r144+1792], %r1027;
	st.shared.u32 	[%r144+1920], %r1028;
	st.shared.u32 	[%r144+2048], %r1029;
	st.shared.u32 	[%r144+2176], %r1030;
	st.shared.u32 	[%r144+2304], %r1031;
	st.shared.u32 	[%r144+2432], %r1032;
	st.shared.u32 	[%r144+2560], %r1033;
	st.shared.u32 	[%r144+2688], %r1034;
	bar.warp.sync 	-1;
	mad.lo.s32 	%r145, %r257, 84, %r144;
	ld.shared.v2.u32 	{%r146, %r147}, [%r145];
	ld.shared.v2.u32 	{%r148, %r149}, [%r145+8];
	ld.shared.v2.u32 	{%r150, %r151}, [%r145+16];
	ld.shared.v2.u32 	{%r152, %r153}, [%r145+24];
	ld.shared.v2.u32 	{%r154, %r155}, [%r145+32];
	ld.shared.v2.u32 	{%r156, %r157}, [%r145+40];
	ld.shared.v2.u32 	{%r158, %r159}, [%r145+48];
	ld.shared.v2.u32 	{%r160, %r161}, [%r145+56];
	ld.shared.v2.u32 	{%r162, %r163}, [%r145+64];
	ld.shared.v2.u32 	{%r164, %r165}, [%r145+72];
	ld.shared.v2.u32 	{%r166, %r167}, [%r145+80];
	bar.sync 	0;
	setp.ne.s32 	%p26, %r998, 0;
	@%p26 bra 	$L__BB14_78;
	add.s32 	%r490, %r147, %r146;
	add.s32 	%r491, %r148, %r490;
	add.s32 	%r492, %r149, %r491;
	add.s32 	%r493, %r150, %r492;
	add.s32 	%r494, %r151, %r493;
	add.s32 	%r495, %r152, %r494;
	add.s32 	%r496, %r153, %r495;
	add.s32 	%r497, %r154, %r496;
	add.s32 	%r498, %r155, %r497;
	add.s32 	%r499, %r156, %r498;
	add.s32 	%r500, %r157, %r499;
	add.s32 	%r501, %r158, %r500;
	add.s32 	%r502, %r159, %r501;
	add.s32 	%r503, %r160, %r502;
	add.s32 	%r504, %r161, %r503;
	add.s32 	%r505, %r162, %r504;
	add.s32 	%r506, %r163, %r505;
	add.s32 	%r507, %r164, %r506;
	add.s32 	%r508, %r165, %r507;
	add.s32 	%r509, %r166, %r508;
	add.s32 	%r464, %r167, %r509;
	mov.b32 	%r462, 1;
	mov.b32 	%r487, 0;
	mov.b32 	%r489, -1;
	// begin inline asm
	{  .reg .s32 r0;  .reg .pred p;  shfl.sync.up.b32 r0|p, %r464, %r462, %r487, %r489;  @p add.s32 r0, r0, %r464;  mov.s32 %r460, r0;}
	// end inline asm
	mov.b32 	%r468, 2;
	// begin inline asm
	{  .reg .s32 r0;  .reg .pred p;  shfl.sync.up.b32 r0|p, %r460, %r468, %r487, %r489;  @p add.s32 r0, r0, %r460;  mov.s32 %r466, r0;}
	// end inline asm
	mov.b32 	%r474, 4;
	// begin inline asm
	{  .reg .s32 r0;  .reg .pred p;  shfl.sync.up.b32 r0|p, %r466, %r474, %r487, %r489;  @p add.s32 r0, r0, %r466;  mov.s32 %r472, r0;}
	// end inline asm
	mov.b32 	%r480, 8;
	// begin inline asm
	{  .reg .s32 r0;  .reg .pred p;  shfl.sync.up.b32 r0|p, %r472, %r480, %r487, %r489;  @p add.s32 r0, r0, %r472;  mov.s32 %r478, r0;}
	// end inline asm
	mov.b32 	%r486, 16;
	// begin inline asm
	{  .reg .s32 r0;  .reg .pred p;  shfl.sync.up.b32 r0|p, %r478, %r486, %r487, %r489;  @p add.s32 r0, r0, %r478;  mov.s32 %r484, r0;}
	// end inline asm
	setp.ne.s32 	%p68, %r257, 31;
	@%p68 bra 	$L__BB14_77;
	shl.b32 	%r510, %r143, 2;
	mov.u32 	%r511, _ZZN3cub18CUB_300001_SM_10006detail4scan16DeviceScanKernelINS2_10policy_hubIiiijN4cuda3std3__44plusIvEEE10Policy1000EN6thrust24THRUST_300001_SM_1000_NS10device_ptrIiEESF_NS0_13ScanTileStateIiLb1EEES9_NS1_10InputValueIiPiEEjiLb0EiEEvT0_T1_T2_iT3_T4_T5_E12temp_storage;
	add.s32 	%r512, %r511, %r510;
	st.shared.u32 	[%r512+16], %r484;
$L__BB14_77:
	bar.sync 	0;
	ld.shared.v4.u32 	{%r513, %r514, %r515, %r516}, [_ZZN3cub18CUB_300001_SM_10006detail4scan16DeviceScanKernelINS2_10policy_hubIiiijN4cuda3std3__44plusIvEEE10Policy1000EN6thrust24THRUST_300001_SM_1000_NS10device_ptrIiEESF_NS0_13ScanTileStateIiLb1EEES9_NS1_10InputValueIiPiEEjiLb0EiEEvT0_T1_T2_iT3_T4_T5_E12temp_storage+16];
	add.s32 	%r517, %r514, %r513;
	setp.eq.s32 	%p69, %r143, 2;
	selp.b32 	%r518, %r517, %r513, %p69;
	add.s32 	%r519, %r517, %r515;
	setp.eq.s32 	%p70, %r143, 3;
	selp.b32 	%r520, %r519, %r518, %p70;
	add.s32 	%r521, %r519, %r516;
	setp.eq.s32 	%p71, %r143, 4;
	selp.b32 	%r522, %r521, %r520, %p71;
	ld.shared.v4.u32 	{%r523, %r524, %r525, %r526}, [_ZZN3cub18CUB_300001_SM_10006detail4scan16DeviceScanKernelINS2_10policy_hubIiiijN4cuda3std3__44plusIvEEE10Policy1000EN6thrust24THRUST_300001_SM_1000_NS10device_ptrIiEESF_NS0_13ScanTileStateIiLb1EEES9_NS1_10InputValueIiPiEEjiLb0EiEEvT0_T1_T2_iT3_T4_T5_E12temp_storage+32];
	add.s32 	%r527, %r521, %r523;
	setp.eq.s32 	%p72, %r143, 5;
	selp.b32 	%r528, %r527, %r522, %p72;
	add.s32 	%r529, %r527, %r524;
	setp.eq.s32 	%p73, %r143, 6;
	selp.b32 	%r530, %r529, %r528, %p73;
	add.s32 	%r531, %r529, %r525;
	setp.eq.s32 	%p74, %r143, 7;
	selp.b32 	%r532, %r531, %r530, %p74;
	add.s32 	%r533, %r531, %r526;
	setp.eq.s32 	%p75, %r143, 8;
	selp.b32 	%r534, %r533, %r532, %p75;
	.pragma "used_bytes_mask 4095";
	ld.shared.v4.u32 	{%r535, %r536, %r537, %r538}, [_ZZN3cub18CUB_300001_SM_10006detail4scan16DeviceScanKernelINS2_10policy_hubIiiijN4cuda3std3__44plusIvEEE10Policy1000EN6thrust24THRUST_300001_SM_1000_NS10device_ptrIiEESF_NS0_13ScanTileStateIiLb1EEES9_NS1_10InputValueIiPiEEjiLb0EiEEvT0_T1_T2_iT3_T4_T5_E12temp_storage+48];
	add.s32 	%r539, %r533, %r535;
	setp.eq.s32 	%p76, %r143, 9;
	selp.b32 	%r540, %r539, %r534, %p76;
	add.s32 	%r541, %r539, %r536;
	setp.eq.s32 	%p77, %r143, 10;
	selp.b32 	%r542, %r541, %r540, %p77;
	add.s32 	%r543, %r541, %r537;
	setp.eq.s32 	%p78, %r143, 11;
	selp.b32 	%r544, %r543, %r542, %p78;
	setp.lt.u32 	%p79, %r85, 32;
	selp.b32 	%r545, 0, %r544, %p79;
	setp.eq.s32 	%p80, %r257, 0;
	sub.s32 	%r546, %r484, %r464;
	selp.b32 	%r547, 0, %r546, %p80;
	add.s32 	%r548, %r547, %r997;
	add.s32 	%r1049, %r548, %r545;
	bra.uni 	$L__BB14_97;
$L__BB14_78:
	add.s32 	%r291, %r147, %r146;
	add.s32 	%r292, %r148, %r291;
	add.s32 	%r293, %r149, %r292;
	add.s32 	%r294, %r150, %r293;
	add.s32 	%r295, %r151, %r294;
	add.s32 	%r296, %r152, %r295;
	add.s32 	%r297, %r153, %r296;
	add.s32 	%r298, %r154, %r297;
	add.s32 	%r299, %r155, %r298;
	add.s32 	%r300, %r156, %r299;
	add.s32 	%r301, %r157, %r300;
	add.s32 	%r302, %r158, %r301;
	add.s32 	%r303, %r159, %r302;
	add.s32 	%r304, %r160, %r303;
	add.s32 	%r305, %r161, %r304;
	add.s32 	%r306, %r162, %r305;
	add.s32 	%r307, %r163, %r306;
	add.s32 	%r308, %r164, %r307;
	add.s32 	%r309, %r165, %r308;
	add.s32 	%r310, %r166, %r309;
	add.s32 	%r265, %r167, %r310;
	mov.b32 	%r263, 1;
	mov.b32 	%r288, 0;
	mov.b32 	%r290, -1;
	// begin inline asm
	{  .reg .s32 r0;  .reg .pred p;  shfl.sync.up.b32 r0|p, %r265, %r263, %r288, %r290;  @p add.s32 r0, r0, %r265;  mov.s32 %r261, r0;}
	// end inline asm
	mov.b32 	%r269, 2;
	// begin inline asm
	{  .reg .s32 r0;  .reg .pred p;  shfl.sync.up.b32 r0|p, %r261, %r269, %r288, %r290;  @p add.s32 r0, r0, %r261;  mov.s32 %r267, r0;}
	// end inline asm
	mov.b32 	%r275, 4;
	// begin inline asm
	{  .reg .s32 r0;  .reg .pred p;  shfl.sync.up.b32 r0|p, %r267, %r275, %r288, %r290;  @p add.s32 r0, r0, %r267;  mov.s32 %r273, r0;}
	// end inline asm
	mov.b32 	%r281, 8;
	// begin inline asm
	{  .reg .s32 r0;  .reg .pred p;  shfl.sync.up.b32 r0|p, %r273, %r281, %r288, %r290;  @p add.s32 r0, r0, %r273;  mov.s32 %r279, r0;}
	// end inline asm
	mov.b32 	%r287, 16;
	// begin inline asm
	{  .reg .s32 r0;  .reg .pred p;  shfl.sync.up.b32 r0|p, %r279, %r287, %r288, %r290;  @p add.s32 r0, r0, %r279;  mov.s32 %r285, r0;}
	// end inline asm
	setp.ne.s32 	%p27, %r257, 31;
	@%p27 bra 	$L__BB14_80;
	shl.b32 	%r311, %r143, 2;
	mov.u32 	%r312, _ZZN3cub18CUB_300001_SM_10006detail4scan16DeviceScanKernelINS2_10policy_hubIiiijN4cuda3std3__44plusIvEEE10Policy1000EN6thrust24THRUST_300001_SM_1000_NS10device_ptrIiEESF_NS0_13ScanTileStateIiLb1EEES9_NS1_10InputValueIiPiEEjiLb0EiEEvT0_T1_T2_iT3_T4_T5_E12temp_storage;
	add.s32 	%r313, %r312, %r311;
	st.shared.u32 	[%r313+16], %r285;
$L__BB14_80:
	sub.s32 	%r314, %r285, %r265;
	bar.sync 	0;
	ld.shared.v4.u32 	{%r315, %r316, %r317, %r318}, [_ZZN3cub18CUB_300001_SM_10006detail4scan16DeviceScanKernelINS2_10policy_hubIiiijN4cuda3std3__44plusIvEEE10Policy1000EN6thrust24THRUST_300001_SM_1000_NS10device_ptrIiEESF_NS0_13ScanTileStateIiLb1EEES9_NS1_10InputValueIiPiEEjiLb0EiEEvT0_T1_T2_iT3_T4_T5_E12temp_storage+16];
	add.s32 	%r319, %r316, %r315;
	setp.eq.s32 	%p28, %r143, 2;
	selp.b32 	%r320, %r319, %r315, %p28;
	add.s32 	%r321, %r319, %r317;
	setp.eq.s32 	%p29, %r143, 3;
	selp.b32 	%r322, %r321, %r320, %p29;
	add.s32 	%r323, %r321, %r318;
	setp.eq.s32 	%p30, %r143, 4;
	selp.b32 	%r324, %r323, %r322, %p30;
	ld.shared.v4.u32 	{%r325, %r326, %r327, %r328}, [_ZZN3cub18CUB_300001_SM_10006detail4scan16DeviceScanKernelINS2_10policy_hubIiiijN4cuda3std3__44plusIvEEE10Policy1000EN6thrust24THRUST_300001_SM_1000_NS10device_ptrIiEESF_NS0_13ScanTileStateIiLb1EEES9_NS1_10InputValueIiPiEEjiLb0EiEEvT0_T1_T2_iT3_T4_T5_E12temp_storage+32];
	add.s32 	%r329, %r323, %r325;
	setp.eq.s32 	%p31, %r143, 5;
	selp.b32 	%r330, %r329, %r324, %p31;
	add.s32 	%r331, %r329, %r326;
	setp.eq.s32 	%p32, %r143, 6;
	selp.b32 	%r332, %r331, %r330, %p32;
	add.s32 	%r333, %r331, %r327;
	setp.eq.s32 	%p33, %r143, 7;
	selp.b32 	%r334, %r333, %r332, %p33;
	add.s32 	%r335, %r333, %r328;
	setp.eq.s32 	%p34, %r143, 8;
	selp.b32 	%r336, %r335, %r334, %p34;
	ld.shared.v4.u32 	{%r337, %r338, %r339, %r340}, [_ZZN3cub18CUB_300001_SM_10006detail4scan16DeviceScanKernelINS2_10policy_hubIiiijN4cuda3std3__44plusIvEEE10Policy1000EN6thrust24THRUST_300001_SM_1000_NS10device_ptrIiEESF_NS0_13ScanTileStateIiLb1EEES9_NS1_10InputValueIiPiEEjiLb0EiEEvT0_T1_T2_iT3_T4_T5_E12temp_storage+48];
	add.s32 	%r341, %r335, %r337;
	setp.eq.s32 	%p35, %r143, 9;
	selp.b32 	%r342, %r341, %r336, %p35;
	add.s32 	%r343, %r341, %r338;
	setp.eq.s32 	%p36, %r143, 10;
	selp.b32 	%r344, %r343, %r342, %p36;
	add.s32 	%r345, %r343, %r339;
	setp.eq.s32 	%p37, %r143, 11;
	selp.b32 	%r346, %r345, %r344, %p37;
	add.s32 	%r173, %r345, %r340;
	setp.gt.u32 	%p38, %r85, 31;
	setp.lt.u32 	%p39, %r85, 32;
	setp.eq.s32 	%p40, %r257, 0;
	selp.b32 	%r347, 0, %r314, %p40;
	add.s32 	%r1048, %r346, %r347;
	selp.b32 	%r175, %r314, %r1048, %p39;
	@%p38 bra 	$L__BB14_96;
	setp.ne.s32 	%p41, %r85, 0;
	mul.wide.s32 	%rd21, %r998, 8;
	add.s64 	%rd11, %rd16, %rd21;
	@%p41 bra 	$L__BB14_83;
	st.shared.u32 	[_ZZN3cub18CUB_300001_SM_10006detail4scan16DeviceScanKernelINS2_10policy_hubIiiijN4cuda3std3__44plusIvEEE10Policy1000EN6thrust24THRUST_300001_SM_1000_NS10device_ptrIiEESF_NS0_13ScanTileStateIiLb1EEES9_NS1_10InputValueIiPiEEjiLb0EiEEvT0_T1_T2_iT3_T4_T5_E12temp_storage+12], %r173;
	add.s64 	%rd22, %rd11, 256;
	mov.b32 	%r348, 100;
	// begin inline asm
	st.relaxed.gpu.v2.u32 [%rd22], {%r348, %r173};
	// end inline asm
$L__BB14_83:
	not.b32 	%r354, %r85;
	add.s32 	%r1043, %r998, %r354;
	mov.b32 	%r350, 830;
	// begin inline asm
	nanosleep.u32 %r350;
	// end inline asm
	mul.wide.s32 	%rd24, %r1043, 8;
	add.s64 	%rd25, %rd16, %rd24;
	add.s64 	%rd23, %rd25, 256;
	// begin inline asm
	ld.relaxed.gpu.v2.u32 {%r1045, %r1037}, [%rd23];
	// end inline asm
	mov.b32 	%r1038, 952;
$L__BB14_84:
	setp.eq.s32 	%p42, %r1045, 99;
	mov.b32 	%r355, -1;
	vote.sync.any.pred 	%p43, %p42, %r355;
	not.pred 	%p44, %p43;
	@%p44 bra 	$L__BB14_86;
	mul.lo.s32 	%r458, %r998, 16807;
	and.b32  	%r998, %r458, 2147483647;
	add.s32 	%r459, %r1038, 1;
	rem.u32 	%r455, %r998, %r459;
	// begin inline asm
	nanosleep.u32 %r455;
	// end inline asm
	shr.u32 	%r1038, %r1038, 1;
	// begin inline asm
	ld.relaxed.gpu.v2.u32 {%r1045, %r1037}, [%rd23];
	// end inline asm
	bra.uni 	$L__BB14_84;
$L__BB14_86:
	setp.eq.s32 	%p45, %r1045, 101;
	mov.b32 	%r382, -1;
	vote.sync.ballot.b32 	%r384, %p45, %r382;
	// begin inline asm
	mov.u32 %r357, %lanemask_ge;
	// end inline asm
	and.b32  	%r385, %r384, %r357;
	or.b32  	%r386, %r385, -2147483648;
	add.s32 	%r387, %r386, -1;
	not.b32 	%r388, %r386;
	and.b32  	%r389, %r388, %r387;
	popc.b32 	%r361, %r389;
	mov.b32 	%r360, 1;
	// begin inline asm
	shfl.sync.down.b32 %r358, %r1037, %r360, %r361, %r382;
	// end inline asm
	setp.lt.s32 	%p47, %r257, %r361;
	selp.b32 	%r390, %r358, 0, %p47;
	add.s32 	%r364, %r390, %r1037;
	mov.b32 	%r365, 2;
	// begin inline asm
	shfl.sync.down.b32 %r363, %r364, %r365, %r361, %r382;
	// end inline asm
	add.s32 	%r391, %r257, 2;
	setp.gt.s32 	%p48, %r391, %r361;
	selp.b32 	%r392, 0, %r363, %p48;
	add.s32 	%r369, %r364, %r392;
	mov.b32 	%r370, 4;
	// begin inline asm
	shfl.sync.down.b32 %r368, %r369, %r370, %r361, %r382;
	// end inline asm
	add.s32 	%r393, %r257, 4;
	setp.gt.s32 	%p49, %r393, %r361;
	selp.b32 	%r394, 0, %r368, %p49;
	add.s32 	%r374, %r369, %r394;
	mov.b32 	%r375, 8;
	// begin inline asm
	shfl.sync.down.b32 %r373, %r374, %r375, %r361, %r382;
	// end inline asm
	add.s32 	%r395, %r257, 8;
	setp.gt.s32 	%p50, %r395, %r361;
	selp.b32 	%r396, 0, %r373, %p50;
	add.s32 	%r379, %r374, %r396;
	mov.b32 	%r380, 16;
	// begin inline asm
	shfl.sync.down.b32 %r378, %r379, %r380, %r361, %r382;
	// end inline asm
	add.s32 	%r397, %r257, 16;
	setp.gt.s32 	%p51, %r397, %r361;
	selp.b32 	%r398, 0, %r378, %p51;
	add.s32 	%r1041, %r379, %r398;
	add.s64 	%rd12, %rd16, 256;
	mov.b32 	%r1039, 952;
$L__BB14_87:
	setp.ne.s32 	%p52, %r1045, 101;
	mov.b32 	%r399, -1;
	vote.sync.all.pred 	%p53, %p52, %r399;
	not.pred 	%p54, %p53;
	@%p54 bra 	$L__BB14_92;
	shr.u32 	%r1039, %r1039, 1;
	mul.wide.s32 	%rd28, %r1043, 8;
	add.s64 	%rd29, %rd12, %rd28;
	add.s64 	%rd27, %rd29, -256;
	// begin inline asm
	ld.relaxed.gpu.v2.u32 {%r1045, %r1046}, [%rd27];
	// end inline asm
	mov.u32 	%r1047, %r1039;
$L__BB14_89:
	setp.eq.s32 	%p58, %r1045, 99;
	mov.b32 	%r407, -1;
	vote.sync.any.pred 	%p59, %p58, %r407;
	not.pred 	%p60, %p59;
	@%p60 bra 	$L__BB14_91;
	mul.lo.s32 	%r453, %r998, 16807;
	and.b32  	%r998, %r453, 2147483647;
	add.s32 	%r454, %r1047, 1;
	rem.u32 	%r450, %r998, %r454;
	// begin inline asm
	nanosleep.u32 %r450;
	// end inline asm
	shr.u32 	%r1047, %r1047, 1;
	// begin inline asm
	ld.relaxed.gpu.v2.u32 {%r1045, %r1046}, [%rd27];
	// end inline asm
	bra.uni 	$L__BB14_89;
$L__BB14_91:
	setp.eq.s32 	%p61, %r1045, 101;
	mov.b32 	%r433, -1;
	vote.sync.ballot.b32 	%r434, %p61, %r433;
	and.b32  	%r435, %r434, %r357;
	or.b32  	%r436, %r435, -2147483648;
	add.s32 	%r437, %r436, -1;
	not.b32 	%r438, %r436;
	and.b32  	%r439, %r438, %r437;
	popc.b32 	%r412, %r439;
	mov.b32 	%r411, 1;
	// begin inline asm
	shfl.sync.down.b32 %r409, %r1046, %r411, %r412, %r433;
	// end inline asm
	setp.lt.s32 	%p63, %r257, %r412;
	selp.b32 	%r440, %r409, 0, %p63;
	add.s32 	%r415, %r440, %r1046;
	mov.b32 	%r416, 2;
	// begin inline asm
	shfl.sync.down.b32 %r414, %r415, %r416, %r412, %r433;
	// end inline asm
	add.s32 	%r441, %r257, 2;
	setp.gt.s32 	%p64, %r441, %r412;
	selp.b32 	%r442, 0, %r414, %p64;
	add.s32 	%r420, %r415, %r442;
	mov.b32 	%r421, 4;
	// begin inline asm
	shfl.sync.down.b32 %r419, %r420, %r421, %r412, %r433;
	// end inline asm
	add.s32 	%r443, %r257, 4;
	setp.gt.s32 	%p65, %r443, %r412;
	selp.b32 	%r444, 0, %r419, %p65;
	add.s32 	%r425, %r420, %r444;
	mov.b32 	%r426, 8;
	// begin inline asm
	shfl.sync.down.b32 %r424, %r425, %r426, %r412, %r433;
	// end inline asm
	add.s32 	%r445, %r257, 8;
	setp.gt.s32 	%p66, %r445, %r412;
	selp.b32 	%r446, 0, %r424, %p66;
	add.s32 	%r430, %r425, %r446;
	mov.b32 	%r431, 16;
	// begin inline asm
	shfl.sync.down.b32 %r429, %r430, %r431, %r412, %r433;
	// end inline asm
	add.s32 	%r447, %r257, 16;
	setp.gt.s32 	%p67, %r447, %r412;
	selp.b32 	%r448, 0, %r429, %p67;
	add.s32 	%r449, %r448, %r1041;
	add.s32 	%r1041, %r449, %r430;
	add.s32 	%r1043, %r1043, -32;
	bra.uni 	$L__BB14_87;
$L__BB14_92:
	@%p41 bra 	$L__BB14_94;
	add.s32 	%r402, %r1041, %r173;
	add.s64 	%rd26, %rd11, 256;
	mov.b32 	%r401, 101;
	// begin inline asm
	st.relaxed.gpu.v2.u32 [%rd26], {%r401, %r402};
	// end inline asm
	st.shared.u32 	[_ZZN3cub18CUB_300001_SM_10006detail4scan16DeviceScanKernelINS2_10policy_hubIiiijN4cuda3std3__44plusIvEEE10Policy1000EN6thrust24THRUST_300001_SM_1000_NS10device_ptrIiEESF_NS0_13ScanTileStateIiLb1EEES9_NS1_10InputValueIiPiEEjiLb0EiEEvT0_T1_T2_iT3_T4_T5_E12temp_storage+4], %r1041;
	st.shared.u32 	[_ZZN3cub18CUB_300001_SM_10006detail4scan16DeviceScanKernelINS2_10policy_hubIiiijN4cuda3std3__44plusIvEEE10Policy1000EN6thrust24THRUST_300001_SM_1000_NS10device_ptrIiEESF_NS0_13ScanTileStateIiLb1EEES9_NS1_10InputValueIiPiEEjiLb0EiEEvT0_T1_T2_iT3_T4_T5_E12temp_storage+8], %r402;
$L__BB14_94:
	setp.ne.s32 	%p56, %r257, 0;
	mov.u32 	%r1048, %r175;
	@%p56 bra 	$L__BB14_96;
	st.shared.u32 	[_ZZN3cub18CUB_300001_SM_10006detail4scan16DeviceScanKernelINS2_10policy_hubIiiijN4cuda3std3__44plusIvEEE10Policy1000EN6thrust24THRUST_300001_SM_1000_NS10device_ptrIiEESF_NS0_13ScanTileStateIiLb1EEES9_NS1_10InputValueIiPiEEjiLb0EiEEvT0_T1_T2_iT3_T4_T5_E12temp_storage+76], %r1041;
	mov.u32 	%r1048, %r1041;
$L__BB14_96:
	bar.sync 	0;
	setp.eq.s32 	%p57, %r85, 0;
	ld.shared.u32 	%r403, [_ZZN3cub18CUB_300001_SM_10006detail4scan16DeviceScanKernelINS2_10policy_hubIiiijN4cuda3std3__44plusIvEEE10Policy1000EN6thrust24THRUST_300001_SM_1000_NS10device_ptrIiEESF_NS0_13ScanTileStateIiLb1EEES9_NS1_10InputValueIiPiEEjiLb0EiEEvT0_T1_T2_iT3_T4_T5_E12temp_storage+76];
	selp.b32 	%r404, 0, %r403, %p57;
	add.s32 	%r1049, %r404, %r1048;
$L__BB14_97:
	add.s32 	%r549, %r1049, %r146;
	add.s32 	%r550, %r147, %r549;
	add.s32 	%r551, %r148, %r550;
	add.s32 	%r552, %r149, %r551;
	add.s32 	%r553, %r150, %r552;
	add.s32 	%r554, %r151, %r553;
	add.s32 	%r555, %r152, %r554;
	add.s32 	%r556, %r153, %r555;
	add.s32 	%r557, %r154, %r556;
	add.s32 	%r558, %r155, %r557;
	add.s32 	%r559, %r156, %r558;
	add.s32 	%r560, %r157, %r559;
	add.s32 	%r561, %r158, %r560;
	add.s32 	%r562, %r159, %r561;
	add.s32 	%r563, %r160, %r562;
	add.s32 	%r564, %r161, %r563;
	add.s32 	%r565, %r162, %r564;
	add.s32 	%r566, %r163, %r565;
	add.s32 	%r567, %r164, %r566;
	add.s32 	%r568, %r165, %r567;
	add.s32 	%r569, %r166, %r568;
	bar.sync 	0;
	st.shared.v2.u32 	[%r145], {%r1049, %r549};
	st.shared.v2.u32 	[%r145+8], {%r550, %r551};
	st.shared.v2.u32 	[%r145+16], {%r552, %r553};
	st.shared.v2.u32 	[%r145+24], {%r554, %r555};
	st.shared.v2.u32 	[%r145+32], {%r556, %r557};
	st.shared.v2.u32 	[%r145+40], {%r558, %r559};
	st.shared.v2.u32 	[%r145+48], {%r560, %r561};
	st.shared.v2.u32 	[%r145+56], {%r562, %r563};
	st.shared.v2.u32 	[%r145+64], {%r564, %r565};
	st.shared.v2.u32 	[%r145+72], {%r566, %r567};
	st.shared.v2.u32 	[%r145+80], {%r568, %r569};
	bar.warp.sync 	-1;
	ld.shared.u32 	%r214, [%r144];
	ld.shared.u32 	%r215, [%r144+128];
	ld.shared.u32 	%r216, [%r144+256];
	ld.shared.u32 	%r217, [%r144+384];
	ld.shared.u32 	%r218, [%r144+512];
	ld.shared.u32 	%r219, [%r144+640];
	ld.shared.u32 	%r220, [%r144+768];
	ld.shared.u32 	%r221, [%r144+896];
	ld.shared.u32 	%r222, [%r144+1024];
	ld.shared.u32 	%r223, [%r144+1152];
	ld.shared.u32 	%r224, [%r144+1280];
	ld.shared.u32 	%r225, [%r144+1408];
	ld.shared.u32 	%r226, [%r144+1536];
	ld.shared.u32 	%r227, [%r144+1664];
	ld.shared.u32 	%r228, [%r144+1792];
	ld.shared.u32 	%r229, [%r144+1920];
	ld.shared.u32 	%r230, [%r144+2048];
	ld.shared.u32 	%r231, [%r144+2176];
	ld.shared.u32 	%r232, [%r144+2304];
	ld.shared.u32 	%r233, [%r144+2432];
	ld.shared.u32 	%r234, [%r144+2560];
	ld.shared.u32 	%r235, [%r144+2688];
	setp.ne.s32 	%p81, %r85, 0;
	@%p81 bra 	$L__BB14_99;
	st.volatile.shared.u32 	[_ZZN3cub18CUB_300001_SM_10006detail4scan16DeviceScanKernelINS2_10policy_hubIiiijN4cuda3std3__44plusIvEEE10Policy1000EN6thrust24THRUST_300001_SM_1000_NS10device_ptrIiEESF_NS0_13ScanTileStateIiLb1EEES9_NS1_10InputValueIiPiEEjiLb0EiEEvT0_T1_T2_iT3_T4_T5_E12temp_storage+33792], %r6;
$L__BB14_99:
	ld.param.u32 	%r996, [_ZN3cub18CUB_300001_SM_10006detail4scan16DeviceScanKernelINS2_10policy_hubIiiijN4cuda3std3__44plusIvEEE10Policy1000EN6thrust24THRUST_300001_SM_1000_NS10device_ptrIiEESF_NS0_13ScanTileStateIiLb1EEES9_NS1_10InputValueIiPiEEjiLb0EiEEvT0_T1_T2_iT3_T4_T5__param_3];
	bar.sync 	0;
	ld.volatile.shared.u32 	%r236, [_ZZN3cub18CUB_300001_SM_10006detail4scan16DeviceScanKernelINS2_10policy_hubIiiijN4cuda3std3__44plusIvEEE10Policy1000EN6thrust24THRUST_300001_SM_1000_NS10device_ptrIiEESF_NS0_13ScanTileStateIiLb1EEES9_NS1_10InputValueIiPiEEjiLb0EiEEvT0_T1_T2_iT3_T4_T5_E12temp_storage+33792];
	cvt.u64.u32 	%rd36, %r87;
	mov.u32 	%r570, %ctaid.x;
	add.s32 	%r571, %r996, %r570;
	mul.lo.s32 	%r572, %r571, 8448;
	cvt.u64.u32 	%rd37, %r572;
	add.s64 	%rd38, %rd36, %rd37;
	setp.ge.s32 	%p82, %r87, %r236;
	shl.b64 	%rd39, %rd38, 2;
	add.s64 	%rd13, %rd4, %rd39;
	@%p82 bra 	$L__BB14_101;
	st.global.u32 	[%rd13], %r214;
$L__BB14_101:
	setp.ge.s32 	%p83, %r90, %r236;
	@%p83 bra 	$L__BB14_103;
	st.global.u32 	[%rd13+128], %r215;
$L__BB14_103:
	setp.ge.s32 	%p84, %r93, %r236;
	@%p84 bra 	$L__BB14_105;
	st.global.u32 	[%rd13+256], %r216;
$L__BB14_105:
	setp.ge.s32 	%p85, %r96, %r236;
	@%p85 bra 	$L__BB14_107;
	st.global.u32 	[%rd13+384], %r217;
$L__BB14_107:
	mov.u32 	%r573, %tid.x;
	and.b32  	%r574, %r573, 992;
	mul.lo.s32 	%r575, %r574, 22;
	and.b32  	%r576, %r573, 31;
	or.b32  	%r577, %r575, %r576;
	add.s32 	%r578, %r577, 128;
	setp.ge.s32 	%p86, %r578, %r236;
	@%p86 bra 	$L__BB14_109;
	st.global.u32 	[%rd13+512], %r218;
$L__BB14_109:
	add.s32 	%r584, %r577, 160;
	setp.ge.s32 	%p87, %r584, %r236;
	@%p87 bra 	$L__BB14_111;
	st.global.u32 	[%rd13+640], %r219;
$L__BB14_111:
	add.s32 	%r590, %r577, 192;
	setp.ge.s32 	%p88, %r590, %r236;
	@%p88 bra 	$L__BB14_113;
	st.global.u32 	[%rd13+768], %r220;
$L__BB14_113:
	add.s32 	%r596, %r577, 224;
	setp.ge.s32 	%p89, %r596, %r236;
	@%p89 bra 	$L__BB14_115;
	st.global.u32 	[%rd13+896], %r221;
$L__BB14_115:
	add.s32 	%r602, %r577, 256;
	setp.ge.s32 	%p90, %r602, %r236;
	@%p90 bra 	$L__BB14_117;
	st.global.u32 	[%rd13+1024], %r222;
$L__BB14_117:
	add.s32 	%r608, %r577, 288;
	setp.ge.s32 	%p91, %r608, %r236;
	@%p91 bra 	$L__BB14_119;
	st.global.u32 	[%rd13+1152], %r223;
$L__BB14_119:
	setp.ge.s32 	%p92, %r111, %r236;
	@%p92 bra 	$L__BB14_121;
	st.global.u32 	[%rd13+1280], %r224;
$L__BB14_121:
	setp.ge.s32 	%p93, %r114, %r236;
	@%p93 bra 	$L__BB14_123;
	st.global.u32 	[%rd13+1408], %r225;
$L__BB14_123:
	setp.ge.s32 	%p94, %r117, %r236;
	@%p94 bra 	$L__BB14_125;
	st.global.u32 	[%rd13+1536], %r226;
$L__BB14_125:
	setp.ge.s32 	%p95, %r120, %r236;
	@%p95 bra 	$L__BB14_127;
	st.global.u32 	[%rd13+1664], %r227;
$L__BB14_127:
	add.s32 	%r614, %r577, 448;
	setp.ge.s32 	%p96, %r614, %r236;
	@%p96 bra 	$L__BB14_129;
	st.global.u32 	[%rd13+1792], %r228;
$L__BB14_129:
	add.s32 	%r620, %r577, 480;
	setp.ge.s32 	%p97, %r620, %r236;
	@%p97 bra 	$L__BB14_131;
	st.global.u32 	[%rd13+1920], %r229;
$L__BB14_131:
	add.s32 	%r626, %r577, 512;
	setp.ge.s32 	%p98, %r626, %r236;
	@%p98 bra 	$L__BB14_133;
	st.global.u32 	[%rd13+2048], %r230;
$L__BB14_133:
	setp.ge.s32 	%p99, %r129, %r236;
	@%p99 bra 	$L__BB14_135;
	st.global.u32 	[%rd13+2176], %r231;
$L__BB14_135:
	setp.ge.s32 	%p100, %r132, %r236;
	@%p100 bra 	$L__BB14_137;
	st.global.u32 	[%rd13+2304], %r232;
$L__BB14_137:
	add.s32 	%r632, %r577, 608;
	setp.ge.s32 	%p101, %r632, %r236;
	@%p101 bra 	$L__BB14_139;
	st.global.u32 	[%rd13+2432], %r233;
$L__BB14_139:
	add.s32 	%r638, %r577, 640;
	setp.ge.s32 	%p102, %r638, %r236;
	@%p102 bra 	$L__BB14_141;
	st.global.u32 	[%rd13+2560], %r234;
$L__BB14_141:
	setp.ge.s32 	%p103, %r139, %r236;
	@%p103 bra 	$L__BB14_143;
	st.global.u32 	[%rd13+2688], %r235;
$L__BB14_143:
	ret;

}
	// .globl	_ZN3cub18CUB_300001_SM_10006detail4scan16DeviceScanKernelINS2_10policy_hubIiiimN4cuda3std3__44plusIvEEE10Policy1000EN6thrust24THRUST_300001_SM_1000_NS10device_ptrIiEESF_NS0_13ScanTileStateIiLb1EEES9_NS1_10InputValueIiPiEEmiLb0EiEEvT0_T1_T2_iT3_T4_T5_
.visible .entry _ZN3cub18CUB_300001_SM_10006detail4scan16DeviceScanKernelINS2_10policy_hubIiiimN4cuda3std3__44plusIvEEE10Policy1000EN6thrust24THRUST_300001_SM_1000_NS10device_ptrIiEESF_NS0_13ScanTileStateIiLb1EEES9_NS1_10InputValueIiPiEEmiLb0EiEEvT0_T1_T2_iT3_T4_T5_(
	.param .align 8 .b8 _ZN3cub18CUB_300001_SM_10006detail4scan16DeviceScanKernelINS2_10policy_hubIiiimN4cuda3std3__44plusIvEEE10Policy1000EN6thrust24THRUST_300001_SM_1000_NS10device_ptrIiEESF_NS0_13ScanTileStateIiLb1EEES9_NS1_10InputValueIiPiEEmiLb0EiEEvT0_T1_T2_iT3_T4_T5__param_0[8],
	.param .align 8 .b8 _ZN3cub18CUB_300001_SM_10006detail4scan16DeviceScanKernelINS2_10policy_hubIiiimN4cuda3std3__44plusIvEEE10Policy1000EN6thrust24THRUST_300001_SM_1000_NS10device_ptrIiEESF_NS0_13ScanTileStateIiLb1EEES9_NS1_10InputValueIiPiEEmiLb0EiEEvT0_T1_T2_iT3_T4_T5__param_1[8],
	.param .align 8 .b8 _ZN3cub18CUB_300001_SM_10006detail4scan16DeviceScanKernelINS2_10policy_hubIiiimN4cuda3std3__44plusIvEEE10Policy1000EN6thrust24THRUST_300001_SM_1000_NS10device_ptrIiEESF_NS0_13ScanTileStateIiLb1EEES9_NS1_10InputValueIiPiEEmiLb0EiEEvT0_T1_T2_iT3_T4_T5__param_2[8],
	.param .u32 _ZN3cub18CUB_300001_SM_10006detail4scan16DeviceScanKernelINS2_10policy_hubIiiimN4cuda3std3__44plusIvEEE10Policy1000EN6thrust24THRUST_300001_SM_1000_NS10device_ptrIiEESF_NS0_13ScanTileStateIiLb1EEES9_NS1_10InputValueIiPiEEmiLb0EiEEvT0_T1_T2_iT3_T4_T5__param_3,
	.param .align 1 .b8 _ZN3cub18CUB_300001_SM_10006detail4scan16DeviceScanKernelINS2_10policy_hubIiiimN4cuda3std3__44plusIvEEE10Policy1000EN6thrust24THRUST_300001_SM_1000_NS10device_ptrIiEESF_NS0_13ScanTileStateIiLb1EEES9_NS1_10InputValueIiPiEEmiLb0EiEEvT0_T1_T2_iT3_T4_T5__param_4[1],
	.param .align 8 .b8 _ZN3cub18CUB_300001_SM_10006detail4scan16DeviceScanKernelINS2_10policy_hubIiiimN4cuda3std3__44plusIvEEE10Policy1000EN6thrust24THRUST_300001_SM_1000_NS10device_ptrIiEESF_NS0_13ScanTileStateIiLb1EEES9_NS1_10InputValueIiPiEEmiLb0EiEEvT0_T1_T2_iT3_T4_T5__param_5[16],
	.param .u64 _ZN3cub18CUB_300001_SM_10006detail4scan16DeviceScanKernelINS2_10policy_hubIiiimN4cuda3std3__44plusIvEEE10Policy1000EN6thrust24THRUST_300001_SM_1000_NS10device_ptrIiEESF_NS0_13ScanTileStateIiLb1EEES9_NS1_10InputValueIiPiEEmiLb0EiEEvT0_T1_T2_iT3_T4_T5__param_6
)
.maxntid 416
{
	.reg .pred 	%p<158>;
	.reg .b16 	%rs<3>;
	.reg .b32 	%r<1003>;
	.reg .b64 	%rd<59>;
	// demoted variable
	.shared .align 16 .b8 _ZZN3cub18CUB_300001_SM_10006detail4scan16DeviceScanKernelINS2_10policy_hubIiiimN4cuda3std3__44plusIvEEE10Policy1000EN6thrust24THRUST_300001_SM_1000_NS10device_ptrIiEESF_NS0_13ScanTileStateIiLb1EEES9_NS1_10InputValueIiPiEEmiLb0EiEEvT0_T1_T2_iT3_T4_T5_E12temp_storage[31632];
	ld.param.u32 	%r206, [_ZN3cub18CUB_300001_SM_10006detail4scan16DeviceScanKernelINS2_10policy_hubIiiimN4cuda3std3__44plusIvEEE10Policy1000EN6thrust24THRUST_300001_SM_1000_NS10device_ptrIiEESF_NS0_13ScanTileStateIiLb1EEES9_NS1_10InputValueIiPiEEmiLb0EiEEvT0_T1_T2_iT3_T4_T5__param_5];
	bfe.u32 	%r207, %r206, 0, 8;
	cvt.u16.u32 	%rs1, %r207;
	and.b16  	%rs2, %rs1, 255;
	ld.param.u64 	%rd18, [_ZN3cub18CUB_300001_SM_10006detail4scan16DeviceScanKernelINS2_10policy_hubIiiimN4cuda3std3__44plusIvEEE10Policy1000EN6thrust24THRUST_300001_SM_1000_NS10device_ptrIiEESF_NS0_13ScanTileStateIiLb1EEES9_NS1_10InputValueIiPiEEmiLb0EiEEvT0_T1_T2_iT3_T4_T5__param_2];
	ld.param.u64 	%rd17, [_ZN3cub18CUB_300001_SM_10006detail4scan16DeviceScanKernelINS2_10policy_hubIiiimN4cuda3std3__44plusIvEEE10Policy1000EN6thrust24THRUST_300001_SM_1000_NS10device_ptrIiEESF_NS0_13ScanTileStateIiLb1EEES9_NS1_10InputValueIiPiEEmiLb0EiEEvT0_T1_T2_iT3_T4_T5__param_1];
	ld.param.u64 	%rd16, [_ZN3cub18CUB_300001_SM_10006detail4scan16DeviceScanKernelINS2_10policy_hubIiiimN4cuda3std3__44plusIvEEE10Policy1000EN6thrust24THRUST_300001_SM_1000_NS10device_ptrIiEESF_NS0_13ScanTileStateIiLb1EEES9_NS1_10InputValueIiPiEEmiLb0EiEEvT0_T1_T2_iT3_T4_T5__param_0];
	ld.param.u64 	%rd1, [_ZN3cub18CUB_300001_SM_10006detail4scan16DeviceScanKernelINS2_10policy_hubIiiimN4cuda3std3__44plusIvEEE10Policy1000EN6thrust24THRUST_300001_SM_1000_NS10device_ptrIiEESF_NS0_13ScanTileStateIiLb1EEES9_NS1_10InputValueIiPiEEmiLb0EiEEvT0_T1_T2_iT3_T4_T5__param_5+8];
	ld.param.u32 	%r205, [_ZN3cub18CUB_300001_SM_10006detail4scan16DeviceScanKernelINS2_10policy_hubIiiimN4cuda3std3__44plusIvEEE10Policy1000EN6thrust24THRUST_300001_SM_1000_NS10device_ptrIiEESF_NS0_13ScanTileStateIiLb1EEES9_NS1_10InputValueIiPiEEmiLb0EiEEvT0_T1_T2_iT3_T4_T5__param_3];
	ld.param.u64 	%rd19, [_ZN3cub18CUB_300001_SM_10006detail4scan16DeviceScanKernelINS2_10policy_hubIiiimN4cuda3std3__44plusIvEEE10Policy1000EN6thrust24THRUST_300001_SM_1000_NS10device_ptrIiEESF_NS0_13ScanTileStateIiLb1EEES9_NS1_10InputValueIiPiEEmiLb0EiEEvT0_T1_T2_iT3_T4_T5__param_6];
	setp.eq.s16 	%p1, %rs2, 0;
	@%p1 bra 	$L__BB15_2;
	cvta.to.global.u64 	%rd20, %rd1;
	ld.global.u32 	%r959, [%rd20];
	bra.uni 	$L__BB15_3;
$L__BB15_2:
	cvt.u32.u64 	%r959, %rd1;
$L__BB15_3:
	cvta.to.global.u64 	%rd3, %rd16;
	cvta.to.global.u64 	%rd4, %rd17;
	mov.u32 	%r208, %ctaid.x;
	add.s32 	%r4, %r205, %r208;
	mul.wide.s32 	%rd5, %r4, 7904;
	sub.s64 	%rd6, %rd19, %rd5;
	setp.lt.u64 	%p2, %rd6, 7905;
	@%p2 bra 	$L__BB15_29;
	mov.u32 	%r5, %tid.x;
	and.b32  	%r617, %r5, 31;
	and.b32  	%r618, %r5, 992;
	mul.lo.s32 	%r619, %r618, 19;
	or.b32  	%r620, %r619, %r617;
	cvt.u64.u32 	%rd42, %r620;
	add.s64 	%rd7, %rd5, %rd42;
	shl.b64 	%rd43, %rd7, 2;
	add.s64 	%rd44, %rd3, %rd43;
	ld.global.u32 	%r621, [%rd44];
	ld.global.u32 	%r622, [%rd44+128];
	ld.global.u32 	%r623, [%rd44+256];
	ld.global.u32 	%r624, [%rd44+384];
	ld.global.u32 	%r625, [%rd44+512];
	ld.global.u32 	%r626, [%rd44+640];
	ld.global.u32 	%r627, [%rd44+768];
	ld.global.u32 	%r628, [%rd44+896];
	ld.global.u32 	%r629, [%rd44+1024];
	ld.global.u32 	%r630, [%rd44+1152];
	ld.global.u32 	%r631, [%rd44+1280];
	ld.global.u32 	%r632, [%rd44+1408];
	ld.global.u32 	%r633, [%rd44+1536];
	ld.global.u32 	%r634, [%rd44+1664];
	ld.global.u32 	%r635, [%rd44+1792];
	ld.global.u32 	%r636, [%rd44+1920];
	ld.global.u32 	%r637, [%rd44+2048];
	ld.global.u32 	%r638, [%rd44+2176];
	ld.global.u32 	%r639, [%rd44+2304];
	// begin inline asm
	mov.u32 %r616, %laneid;
	// end inline asm
	shr.u32 	%r7, %r5, 5;
	mad.lo.s32 	%r640, %r7, 608, %r616;
	shl.b32 	%r641, %r640, 2;
	mov.u32 	%r642, _ZZN3cub18CUB_300001_SM_10006detail4scan16DeviceScanKernelINS2_10policy_hubIiiimN4cuda3std3__44plusIvEEE10Policy1000EN6thrust24THRUST_300001_SM_1000_NS10device_ptrIiEESF_NS0_13ScanTileStateIiLb1EEES9_NS1_10InputValueIiPiEEmiLb0EiEEvT0_T1_T2_iT3_T4_T5_E12temp_storage;
	add.s32 	%r8, %r642, %r641;
	st.shared.u32 	[%r8], %r621;
	st.shared.u32 	[%r8+128], %r622;
	st.shared.u32 	[%r8+256], %r623;
	st.shared.u32 	[%r8+384], %r624;
	st.shared.u32 	[%r8+512], %r625;
	st.shared.u32 	[%r8+640], %r626;
	st.shared.u32 	[%r8+768], %r627;
	st.shared.u32 	[%r8+896], %r628;
	st.shared.u32 	[%r8+1024], %r629;
	st.shared.u32 	[%r8+1152], %r630;
	st.shared.u32 	[%r8+1280], %r631;
	st.shared.u32 	[%r8+1408], %r632;
	st.shared.u32 	[%r8+1536], %r633;
	st.shared.u32 	[%r8+1664], %r634;
	st.shared.u32 	[%r8+1792], %r635;
	st.shared.u32 	[%r8+1920], %r636;
	st.shared.u32 	[%r8+2048], %r637;
	st.shared.u32 	[%r8+2176], %r638;
	st.shared.u32 	[%r8+2304], %r639;
	bar.warp.sync 	-1;
	mad.lo.s32 	%r9, %r616, 72, %r8;
	ld.shared.u32 	%r10, [%r9];
	ld.shared.u32 	%r11, [%r9+4];
	ld.shared.u32 	%r12, [%r9+8];
	ld.shared.u32 	%r13, [%r9+12];
	ld.shared.u32 	%r14, [%r9+16];
	ld.shared.u32 	%r15, [%r9+20];
	ld.shared.u32 	%r16, [%r9+24];
	ld.shared.u32 	%r17, [%r9+28];
	ld.shared.u32 	%r18, [%r9+32];
	ld.shared.u32 	%r19, [%r9+36];
	ld.shared.u32 	%r20, [%r9+40];
	ld.shared.u32 	%r21, [%r9+44];
	ld.shared.u32 	%r22, [%r9+48];
	ld.shared.u32 	%r23, [%r9+52];
	ld.shared.u32 	%r24, [%r9+56];
	ld.shared.u32 	%r25, [%r9+60];
	ld.shared.u32 	%r26, [%r9+64];
	ld.shared.u32 	%r27, [%r9+68];
	ld.shared.u32 	%r28, [%r9+72];
	bar.sync 	0;
	setp.ne.s32 	%p100, %r4, 0;
	@%p100 bra 	$L__BB15_9;
	add.s32 	%r860, %r11, %r10;
	add.s32 	%r861, %r12, %r860;
	add.s32 	%r862, %r13, %r861;
	add.s32 	%r863, %r14, %r862;
	add.s32 	%r864, %r15, %r863;
	add.s32 	%r865, %r16, %r864;
	add.s32 	%r866, %r17, %r865;
	add.s32 	%r867, %r18, %r866;
	add.s32 	%r868, %r19, %r867;
	add.s32 	%r869, %r20, %r868;
	add.s32 	%r870, %r21, %r869;
	add.s32 	%r871, %r22, %r870;
	add.s32 	%r872, %r23, %r871;
	add.s32 	%r873, %r24, %r872;
	add.s32 	%r874, %r25, %r873;
	add.s32 	%r875, %r26, %r874;
	add.s32 	%r876, %r27, %r875;
	add.s32 	%r834, %r28, %r876;
	mov.b32 	%r832, 1;
	mov.b32 	%r857, 0;
	mov.b32 	%r859, -1;
	// begin inline asm
	{  .reg .s32 r0;  .reg .pred p;  shfl.sync.up.b32 r0|p, %r834, %r832, %r857, %r859;  @p add.s32 r0, r0, %r834;  mov.s32 %r830, r0;}
	// end inline asm
	mov.b32 	%r838, 2;
	// begin inline asm
	{  .reg .s32 r0;  .reg .pred p;  shfl.sync.up.b32 r0|p, %r830, %r838, %r857, %r859;  @p add.s32 r0, r0, %r830;  mov.s32 %r836, r0;}
	// end inline asm
	mov.b32 	%r844, 4;
	// begin inline asm
	{  .reg .s32 r0;  .reg .pred p;  shfl.sync.up.b32 r0|p, %r836, %r844, %r857, %r859;  @p add.s32 r0, r0, %r836;  mov.s32 %r842, r0;}
	// end inline asm
	mov.b32 	%r850, 8;
	// begin inline asm
	{  .reg .s32 r0;  .reg .pred p;  shfl.sync.up.b32 r0|p, %r842, %r850, %r857, %r859;  @p add.s32 r0, r0, %r842;  mov.s32 %r848, r0;}
	// end inline asm
	mov.b32 	%r856, 16;
	// begin inline asm
	{  .reg .s32 r0;  .reg .pred p;  shfl.sync.up.b32 r0|p, %r848, %r856, %r857, %r859;  @p add.s32 r0, r0, %r848;  mov.s32 %r854, r0;}
	// end inline asm
	setp.ne.s32 	%p143, %r616, 31;
	@%p143 bra 	$L__BB15_7;
	shl.b32 	%r877, %r7, 2;
	mov.u32 	%r878, _ZZN3cub18CUB_300001_SM_10006detail4scan16DeviceScanKernelINS2_10policy_hubIiiimN4cuda3std3__44plusIvEEE10Policy1000EN6thrust24THRUST_300001_SM_1000_NS10device_ptrIiEESF_NS0_13ScanTileStateIiLb1EEES9_NS1_10InputValueIiPiEEmiLb0EiEEvT0_T1_T2_iT3_T4_T5_E12temp_storage;
	add.s32 	%r879, %r878, %r877;
	st.shared.u32 	[%r879+16], %r854;
$L__BB15_7:
	bar.sync 	0;
	ld.shared.v4.u32 	{%r880, %r881, %r882, %r883}, [_ZZN3cub18CUB_300001_SM_10006detail4scan16DeviceScanKernelINS2_10policy_hubIiiimN4cuda3std3__44plusIvEEE10Policy1000EN6thrust24THRUST_300001_SM_1000_NS10device_ptrIiEESF_NS0_13ScanTileStateIiLb1EEES9_NS1_10InputValueIiPiEEmiLb0EiEEvT0_T1_T2_iT3_T4_T5_E12temp_storage+16];
	add.s32 	%r884, %r881, %r880;
	setp.eq.s32 	%p144, %r7, 2;
	selp.b32 	%r885, %r884, %r880, %p144;
	add.s32 	%r886, %r884, %r882;
	setp.eq.s32 	%p145, %r7, 3;
	selp.b32 	%r887, %r886, %r885, %p145;
	add.s32 	%r888, %r886, %r883;
	setp.eq.s32 	%p146, %r7, 4;
	selp.b32 	%r889, %r888, %r887, %p146;
	ld.shared.v4.u32 	{%r890, %r891, %r892, %r893}, [_ZZN3cub18CUB_300001_SM_10006detail4scan16DeviceScanKernelINS2_10policy_hubIiiimN4cuda3std3__44plusIvEEE10Policy1000EN6thrust24THRUST_300001_SM_1000_NS10device_ptrIiEESF_NS0_13ScanTileStateIiLb1EEES9_NS1_10InputValueIiPiEEmiLb0EiEEvT0_T1_T2_iT3_T4_T5_E12temp_storage+32];
	add.s32 	%r894, %r888, %r890;
	setp.eq.s32 	%p147, %r7, 5;
	selp.b32 	%r895, %r894, %r889, %p147;
	add.s32 	%r896, %r894, %r891;
	setp.eq.s32 	%p148, %r7, 6;
	selp.b32 	%r897, %r896, %r895, %p148;
	add.s32 	%r898, %r896, %r892;
	setp.eq.s32 	%p149, %r7, 7;
	selp.b32 	%r899, %r898, %r897, %p149;
	add.s32 	%r900, %r898, %r893;
	setp.eq.s32 	%p150, %r7, 8;
	selp.b32 	%r901, %r900, %r899, %p150;
	ld.shared.v4.u32 	{%r902, %r903, %r904, %r905}, [_ZZN3cub18CUB_300001_SM_10006detail4scan16DeviceScanKernelINS2_10policy_hubIiiimN4cuda3std3__44plusIvEEE10Policy1000EN6thrust24THRUST_300001_SM_1000_NS10device_ptrIiEESF_NS0_13ScanTileStateIiLb1EEES9_NS1_10InputValueIiPiEEmiLb0EiEEvT0_T1_T2_iT3_T4_T5_E12temp_storage+48];
	add.s32 	%r906, %r900, %r902;
	setp.eq.s32 	%p151, %r7, 9;
	selp.b32 	%r907, %r906, %r901, %p151;
	add.s32 	%r908, %r906, %r903;
	setp.eq.s32 	%p152, %r7, 10;
	selp.b32 	%r909, %r908, %r907, %p152;
	add.s32 	%r910, %r908, %r904;
	setp.eq.s32 	%p153, %r7, 11;
	selp.b32 	%r911, %r910, %r909, %p153;
	add.s32 	%r912, %r910, %r905;
	setp.eq.s32 	%p154, %r7, 12;
	selp.b32 	%r913, %r912, %r911, %p154;
	ld.shared.u32 	%r914, [_ZZN3cub18CUB_300001_SM_10006detail4scan16DeviceScanKernelINS2_10policy_hubIiiimN4cuda3std3__44plusIvEEE10Policy1000EN6thrust24THRUST_300001_SM_1000_NS10device_ptrIiEESF_NS0_13ScanTileStateIiLb1EEES9_NS1_10InputValueIiPiEEmiLb0EiEEvT0_T1_T2_iT3_T4_T5_E12temp_storage+64];
	setp.lt.u32 	%p155, %r5, 32;
	selp.b32 	%r915, 0, %r913, %p155;
	setp.eq.s32 	%p156, %r616, 0;
	sub.s32 	%r916, %r854, %r834;
	selp.b32 	%r917, 0, %r916, %p156;
	add.s32 	%r918, %r917, %r959;
	add.s32 	%r971, %r918, %r915;
	add.s32 	%r919, %r914, %r959;
	add.s32 	%r32, %r919, %r912;
	setp.ne.s32 	%p157, %r5, 0;
	@%p157 bra 	$L__BB15_28;
	add.s64 	%rd56, %rd18, 256;
	mov.b32 	%r920, 101;
	// begin inline asm
	st.relaxed.gpu.v2.u32 [%rd56], {%r920, %r32};
	// end inline asm
	bra.uni 	$L__BB15_28;
$L__BB15_9:
	add.s32 	%r673, %r11, %r10;
	add.s32 	%r674, %r12, %r673;
	add.s32 	%r675, %r13, %r674;
	add.s32 	%r676, %r14, %r675;
	add.s32 	%r677, %r15, %r676;
	add.s32 	%r678, %r16, %r677;
	add.s32 	%r679, %r17, %r678;
	add.s32 	%r680, %r18, %r679;
	add.s32 	%r681, %r19, %r680;
	add.s32 	%r682, %r20, %r681;
	add.s32 	%r683, %r21, %r682;
	add.s32 	%r684, %r22, %r683;
	add.s32 	%r685, %r23, %r684;
	add.s32 	%r686, %r24, %r685;
	add.s32 	%r687, %r25, %r686;
	add.s32 	%r688, %r26, %r687;
	add.s32 	%r689, %r27, %r688;
	add.s32 	%r647, %r28, %r689;
	mov.b32 	%r645, 1;
	mov.b32 	%r670, 0;
	mov.b32 	%r672, -1;
	// begin inline asm
	{  .reg .s32 r0;  .reg .pred p;  shfl.sync.up.b32 r0|p, %r647, %r645, %r670, %r672;  @p add.s32 r0, r0, %r647;  mov.s32 %r643, r0;}
	// end inline asm
	mov.b32 	%r651, 2;
	// begin inline asm
	{  .reg .s32 r0;  .reg .pred p;  shfl.sync.up.b32 r0|p, %r643, %r651, %r670, %r672;  @p add.s32 r0, r0, %r643;  mov.s32 %r649, r0;}
	// end inline asm
	mov.b32 	%r657, 4;
	// begin inline asm
	{  .reg .s32 r0;  .reg .pred p;  shfl.sync.up.b32 r0|p, %r649, %r657, %r670, %r672;  @p add.s32 r0, r0, %r649;  mov.s32 %r655, r0;}
	// end inline asm
	mov.b32 	%r663, 8;
	// begin inline asm
	{  .reg .s32 r0;  .reg .pred p;  shfl.sync.up.b32 r0|p, %r655, %r663, %r670, %r672;  @p add.s32 r0, r0, %r655;  mov.s32 %r661, r0;}
	// end inline asm
	mov.b32 	%r669, 16;
	// begin inline asm
	{  .reg .s32 r0;  .reg .pred p;  shfl.sync.up.b32 r0|p, %r661, %r669, %r670, %r672;  @p add.s32 r0, r0, %r661;  mov.s32 %r667, r0;}
	// end inline asm
	setp.ne.s32 	%p101, %r616, 31;
	@%p101 bra 	$L__BB15_11;
	shl.b32 	%r690, %r7, 2;
	mov.u32 	%r691, _ZZN3cub18CUB_300001_SM_10006detail4scan16DeviceScanKernelINS2_10policy_hubIiiimN4cuda3std3__44plusIvEEE10Policy1000EN6thrust24THRUST_300001_SM_1000_NS10device_ptrIiEESF_NS0_13ScanTileStateIiLb1EEES9_NS1_10InputValueIiPiEEmiLb0EiEEvT0_T1_T2_iT3_T4_T5_E12temp_storage;
	add.s32 	%r692, %r691, %r690;
	st.shared.u32 	[%r692+16], %r667;
$L__BB15_11:
	sub.s32 	%r693, %r667, %r647;
	bar.sync 	0;
	ld.shared.v4.u32 	{%r694, %r695, %r696, %r697}, [_ZZN3cub18CUB_300001_SM_10006detail4scan16DeviceScanKernelINS2_10policy_hubIiiimN4cuda3std3__44plusIvEEE10Policy1000EN6thrust24THRUST_300001_SM_1000_NS10device_ptrIiEESF_NS0_13ScanTileStateIiLb1EEES9_NS1_10InputValueIiPiEEmiLb0EiEEvT0_T1_T2_iT3_T4_T5_E12temp_storage+16];
	add.s32 	%r698, %r695, %r694;
	setp.eq.s32 	%p102, %r7, 2;
	selp.b32 	%r699, %r698, %r694, %p102;
	add.s32 	%r700, %r698, %r696;
	setp.eq.s32 	%p103, %r7, 3;
	selp.b32 	%r701, %r700, %r699, %p103;
	add.s32 	%r702, %r700, %r697;
	setp.eq.s32 	%p104, %r7, 4;
	selp.b32 	%r703, %r702, %r701, %p104;
	ld.shared.v4.u32 	{%r704, %r705, %r706, %r707}, [_ZZN3cub18CUB_300001_SM_10006detail4scan16DeviceScanKernelINS2_10policy_hubIiiimN4cuda3std3__44plusIvEEE10Policy1000EN6thrust24THRUST_300001_SM_1000_NS10device_ptrIiEESF_NS0_13ScanTileStateIiLb1EEES9_NS1_10InputValueIiPiEEmiLb0EiEEvT0_T1_T2_iT3_T4_T5_E12temp_storage+32];
	add.s32 	%r708, %r702, %r704;
	setp.eq.s32 	%p105, %r7, 5;
	selp.b32 	%r709, %r708, %r703, %p105;
	add.s32 	%r710, %r708, %r705;
	setp.eq.s32 	%p106, %r7, 6;
	selp.b32 	%r711, %r710, %r709, %p106;
	add.s32 	%r712, %r710, %r706;
	setp.eq.s32 	%p107, %r7, 7;
	selp.b32 	%r713, %r712, %r711, %p107;
	add.s32 	%r714, %r712, %r707;
	setp.eq.s32 	%p108, %r7, 8;
	selp.b32 	%r715, %r714, %r713, %p108;
	ld.shared.v4.u32 	{%r716, %r717, %r718, %r719}, [_ZZN3cub18CUB_300001_SM_10006detail4scan16DeviceScanKernelINS2_10policy_hubIiiimN4cuda3std3__44plusIvEEE10Policy1000EN6thrust24THRUST_300001_SM_1000_NS10device_ptrIiEESF_NS0_13ScanTileStateIiLb1EEES9_NS1_10InputValueIiPiEEmiLb0EiEEvT0_T1_T2_iT3_T4_T5_E12temp_storage+48];
	add.s32 	%r720, %r714, %r716;
	setp.eq.s32 	%p109, %r7, 9;
	selp.b32 	%r721, %r720, %r715, %p109;
	add.s32 	%r722, %r720, %r717;
	setp.eq.s32 	%p110, %r7, 10;
	selp.b32 	%r723, %r722, %r721, %p110;
	add.s32 	%r724, %r722, %r718;
	setp.eq.s32 	%p111, %r7, 11;
	selp.b32 	%r725, %r724, %r723, %p111;
	add.s32 	%r726, %r724, %r719;
	setp.eq.s32 	%p112, %r7, 12;
	selp.b32 	%r727, %r726, %r725, %p112;
	ld.shared.u32 	%r728, [_ZZN3cub18CUB_300001_SM_10006detail4scan16DeviceScanKernelINS2_10policy_hubIiiimN4cuda3std3__44plusIvEEE10Policy1000EN6thrust24THRUST_300001_SM_1000_NS10device_ptrIiEESF_NS0_13ScanTileStateIiLb1EEES9_NS1_10InputValueIiPiEEmiLb0EiEEvT0_T1_T2_iT3_T4_T5_E12temp_storage+64];
	add.s32 	%r35, %r726, %r728;
	setp.gt.u32 	%p113, %r5, 31;
	setp.lt.u32 	%p114, %r5, 32;
	setp.eq.s32 	%p115, %r616, 0;
	selp.b32 	%r729, 0, %r693, %p115;
	add.s32 	%r970, %r727, %r729;
	selp.b32 	%r37, %r693, %r970, %p114;
	@%p113 bra 	$L__BB15_27;
	setp.ne.s32 	%p116, %r5, 0;
	mul.wide.s32 	%rd45, %r4, 8;
	add.s64 	%rd8, %rd18, %rd45;
	@%p116 bra 	$L__BB15_14;
	st.shared.u32 	[_ZZN3cub18CUB_300001_SM_10006detail4scan16DeviceScanKernelINS2_10policy_hubIiiimN4cuda3std3__44plusIvEEE10Policy1000EN6thrust24THRUST_300001_SM_1000_NS10device_ptrIiEESF_NS0_13ScanTileStateIiLb1EEES9_NS1_10InputValueIiPiEEmiLb0EiEEvT0_T1_T2_iT3_T4_T5_E12temp_storage+12], %r35;
	add.s64 	%rd46, %rd8, 256;
	mov.b32 	%r730, 100;
	// begin inline asm
	st.relaxed.gpu.v2.u32 [%rd46], {%r730, %r35};
	// end inline asm
$L__BB15_14:
	not.b32 	%r736, %r5;
	add.s32 	%r966, %r4, %r736;
	mov.b32 	%r732, 550;
	// begin inline asm
	nanosleep.u32 %r732;
	// end inline asm
	mul.wide.s32 	%rd48, %r966, 8;
	add.s64 	%rd49, %rd18, %rd48;
	add.s64 	%rd47, %rd49, 256;
	// begin inline asm
	ld.relaxed.gpu.v2.u32 {%r967, %r961}, [%rd47];
	// end inline asm
	mov.b32 	%r962, 478;
$L__BB15_15:
	setp.eq.s32 	%p117, %r967, 99;
	mov.b32 	%r737, -1;
	vote.sync.any.pred 	%p118, %p117, %r737;
	not.pred 	%p119, %p118;
	@%p119 bra 	$L__BB15_17;
	// begin inline asm
	nanosleep.u32 %r962;
	// end inline asm
	shr.u32 	%r962, %r962, 1;
	// begin inline asm
	ld.relaxed.gpu.v2.u32 {%r967, %r961}, [%rd47];
	// end inline asm
	bra.uni 	$L__BB15_15;
$L__BB15_17:
	setp.eq.s32 	%p120, %r967, 101;
	mov.b32 	%r764, -1;
	vote.sync.ballot.b32 	%r766, %p120, %r764;
	// begin inline asm
	mov.u32 %r739, %lanemask_ge;
	// end inline asm
	and.b32  	%r767, %r766, %r739;
	or.b32  	%r768, %r767, -2147483648;
	add.s32 	%r769, %r768, -1;
	not.b32 	%r770, %r768;
	and.b32  	%r771, %r770, %r769;
	popc.b32 	%r743, %r771;
	mov.b32 	%r742, 1;
	// begin inline asm
	shfl.sync.down.b32 %r740, %r961, %r742, %r743, %r764;
	// end inline asm
	setp.lt.s32 	%p122, %r616, %r743;
	selp.b32 	%r772, %r740, 0, %p122;
	add.s32 	%r746, %r772, %r961;
	mov.b32 	%r747, 2;
	// begin inline asm
	shfl.sync.down.b32 %r745, %r746, %r747, %r743, %r764;
	// end inline asm
	add.s32 	%r50, %r616, 2;
	setp.gt.s32 	%p123, %r50, %r743;
	selp.b32 	%r773, 0, %r745, %p123;
	add.s32 	%r751, %r746, %r773;
	mov.b32 	%r752, 4;
	// begin inline asm
	shfl.sync.down.b32 %r750, %r751, %r752, %r743, %r764;
	// end inline asm
	add.s32 	%r51, %r616, 4;
	setp.gt.s32 	%p124, %r51, %r743;
	selp.b32 	%r774, 0, %r750, %p124;
	add.s32 	%r756, %r751, %r774;
	mov.b32 	%r757, 8;
	// begin inline asm
	shfl.sync.down.b32 %r755, %r756, %r757, %r743, %r764;
	// end inline asm
	add.s32 	%r52, %r616, 8;
	setp.gt.s32 	%p125, %r52, %r743;
	selp.b32 	%r775, 0, %r755, %p125;
	add.s32 	%r761, %r756, %r775;
	mov.b32 	%r762, 16;
	// begin inline asm
	shfl.sync.down.b32 %r760, %r761, %r762, %r743, %r764;
	// end inline asm
	add.s32 	%r53, %r616, 16;
	setp.gt.s32 	%p126, %r53, %r743;
	selp.b32 	%r776, 0, %r760, %p126;
	add.s32 	%r965, %r761, %r776;
	add.s64 	%rd10, %rd18, 256;
	mov.b32 	%r963, 478;
$L__BB15_18:
	setp.ne.s32 	%p127, %r967, 101;
	mov.b32 	%r777, -1;
	vote.sync.all.pred 	%p128, %p127, %r777;
	not.pred 	%p129, %p128;
	@%p129 bra 	$L__BB15_23;
	shr.u32 	%r963, %r963, 1;
	mul.wide.s32 	%rd52, %r966, 8;
	add.s64 	%rd53, %rd10, %rd52;
	add.s64 	%rd51, %rd53, -256;
	// begin inline asm
	ld.relaxed.gpu.v2.u32 {%r967, %r968}, [%rd51];
	// end inline asm
	mov.u32 	%r969, %r963;
$L__BB15_20:
	setp.eq.s32 	%p133, %r967, 99;
	mov.b32 	%r785, -1;
	vote.sync.any.pred 	%p134, %p133, %r785;
	not.pred 	%p135, %p134;
	@%p135 bra 	$L__BB15_22;
	// begin inline asm
	nanosleep.u32 %r969;
	// end inline asm
	shr.u32 	%r969, %r969, 1;
	// begin inline asm
	ld.relaxed.gpu.v2.u32 {%r967, %r968}, [%rd51];
	// end inline asm
	bra.uni 	$L__BB15_20;
$L__BB15_22:
	setp.eq.s32 	%p136, %r967, 101;
	mov.b32 	%r811, -1;
	vote.sync.ballot.b32 	%r812, %p136, %r811;
	and.b32  	%r813, %r812, %r739;
	or.b32  	%r814, %r813, -2147483648;
	add.s32 	%r815, %r814, -1;
	not.b32 	%r816, %r814;
	and.b32  	%r817, %r816, %r815;
	popc.b32 	%r790, %r817;
	mov.b32 	%r789, 1;
	// begin inline asm
	shfl.sync.down.b32 %r787, %r968, %r789, %r790, %r811;
	// end inline asm
	setp.lt.s32 	%p138, %r616, %r790;
	selp.b32 	%r818, %r787, 0, %p138;
	add.s32 	%r793, %r818, %r968;
	mov.b32 	%r794, 2;
	// begin inline asm
	shfl.sync.down.b32 %r792, %r793, %r794, %r790, %r811;
	// end inline asm
	setp.gt.s32 	%p139, %r50, %r790;
	selp.b32 	%r819, 0, %r792, %p139;
	add.s32 	%r798, %r793, %r819;
	mov.b32 	%r799, 4;
	// begin inline asm
	shfl.sync.down.b32 %r797, %r798, %r799, %r790, %r811;
	// end inline asm
	setp.gt.s32 	%p140, %r51, %r790;
	selp.b32 	%r820, 0, %r797, %p140;
	add.s32 	%r803, %r798, %r820;
	mov.b32 	%r804, 8;
	// begin inline asm
	shfl.sync.down.b32 %r802, %r803, %r804, %r790, %r811;
	// end inline asm
	setp.gt.s32 	%p141, %r52, %r790;
	selp.b32 	%r821, 0, %r802, %p141;
	add.s32 	%r808, %r803, %r821;
	mov.b32 	%r809, 16;
	// begin inline asm
	shfl.sync.down.b32 %r807, %r808, %r809, %r790, %r811;
	// end inline asm
	setp.gt.s32 	%p142, %r53, %r790;
	selp.b32 	%r822, 0, %r807, %p142;
	add.s32 	%r823, %r822, %r965;
	add.s32 	%r965, %r823, %r808;
	add.s32 	%r966, %r966, -32;
	bra.uni 	$L__BB15_18;
$L__BB15_23:
	@%p116 bra 	$L__BB15_25;
	add.s32 	%r780, %r965, %r35;
	add.s64 	%rd50, %rd8, 256;
	mov.b32 	%r779, 101;
	// begin inline asm
	st.relaxed.gpu.v2.u32 [%rd50], {%r779, %r780};
	// end inline asm
	st.shared.u32 	[_ZZN3cub18CUB_300001_SM_10006detail4scan16DeviceScanKernelINS2_10policy_hubIiiimN4cuda3std3__44plusIvEEE10Policy1000EN6thrust24THRUST_300001_SM_1000_NS10device_ptrIiEESF_NS0_13ScanTileStateIiLb1EEES9_NS1_10InputValueIiPiEEmiLb0EiEEvT0_T1_T2_iT3_T4_T5_E12temp_storage+4], %r965;
	st.shared.u32 	[_ZZN3cub18CUB_300001_SM_10006detail4scan16DeviceScanKernelINS2_10policy_hubIiiimN4cuda3std3__44plusIvEEE10Policy1000EN6thrust24THRUST_300001_SM_1000_NS10device_ptrIiEESF_NS0_13ScanTileStateIiLb1EEES9_NS1_10InputValueIiPiEEmiLb0EiEEvT0_T1_T2_iT3_T4_T5_E12temp_storage+8], %r780;
$L__BB15_25:
	setp.ne.s32 	%p131, %r616, 0;
	mov.u32 	%r970, %r37;
	@%p131 bra 	$L__BB15_27;
	st.shared.u32 	[_ZZN3cub18CUB_300001_SM_10006detail4scan16DeviceScanKernelINS2_10policy_hubIiiimN4cuda3std3__44plusIvEEE10Policy1000EN6thrust24THRUST_300001_SM_1000_NS10device_ptrIiEESF_NS0_13ScanTileStateIiLb1EEES9_NS1_10InputValueIiPiEEmiLb0EiEEvT0_T1_T2_iT3_T4_T5_E12temp_storage+84], %r965;
	mov.u32 	%r970, %r965;
$L__BB15_27:
	bar.sync 	0;
	setp.eq.s32 	%p132, %r5, 0;
	ld.shared.u32 	%r781, [_ZZN3cub18CUB_300001_SM_10006detail4scan16DeviceScanKernelINS2_10policy_hubIiiimN4cuda3std3__44plusIvEEE10Policy1000EN6thrust24THRUST_300001_SM_1000_NS10device_ptrIiEESF_NS0_13ScanTileStateIiLb1EEES9_NS1_10InputValueIiPiEEmiLb0EiEEvT0_T1_T2_iT3_T4_T5_E12temp_storage+84];
	selp.b32 	%r782, 0, %r781, %p132;
	add.s32 	%r971, %r782, %r970;
$L__BB15_28:
	add.s32 	%r922, %r971, %r10;
	add.s32 	%r923, %r11, %r922;
	add.s32 	%r924, %r12, %r923;
	add.s32 	%r925, %r13, %r924;
	add.s32 	%r926, %r14, %r925;
	add.s32 	%r927, %r15, %r926;
	add.s32 	%r928, %r16, %r927;
	add.s32 	%r929, %r17, %r928;
	add.s32 	%r930, %r18, %r929;
	add.s32 	%r931, %r19, %r930;
	add.s32 	%r932, %r20, %r931;
	add.s32 	%r933, %r21, %r932;
	add.s32 	%r934, %r22, %r933;
	add.s32 	%r935, %r23, %r934;
	add.s32 	%r936, %r24, %r935;
	add.s32 	%r937, %r25, %r936;
	add.s32 	%r938, %r26, %r937;
	add.s32 	%r939, %r27, %r938;
	bar.sync 	0;
	st.shared.u32 	[%r9], %r971;
	st.shared.u32 	[%r9+4], %r922;
	st.shared.u32 	[%r9+8], %r923;
	st.shared.u32 	[%r9+12], %r924;
	st.shared.u32 	[%r9+16], %r925;
	st.shared.u32 	[%r9+20], %r926;
	st.shared.u32 	[%r9+24], %r927;
	st.shared.u32 	[%r9+28], %r928;
	st.shared.u32 	[%r9+32], %r929;
	st.shared.u32 	[%r9+36], %r930;
	st.shared.u32 	[%r9+40], %r931;
	st.shared.u32 	[%r9+44], %r932;
	st.shared.u32 	[%r9+48], %r933;
	st.shared.u32 	[%r9+52], %r934;
	st.shared.u32 	[%r9+56], %r935;
	st.shared.u32 	[%r9+60], %r936;
	st.shared.u32 	[%r9+64], %r937;
	st.shared.u32 	[%r9+68], %r938;
	st.shared.u32 	[%r9+72], %r939;
	bar.warp.sync 	-1;
	ld.shared.u32 	%r940, [%r8];
	ld.shared.u32 	%r941, [%r8+128];
	ld.shared.u32 	%r942, [%r8+256];
	ld.shared.u32 	%r943, [%r8+384];
	ld.shared.u32 	%r944, [%r8+512];
	ld.shared.u32 	%r945, [%r8+640];
	ld.shared.u32 	%r946, [%r8+768];
	ld.shared.u32 	%r947, [%r8+896];
	ld.shared.u32 	%r948, [%r8+1024];
	ld.shared.u32 	%r949, [%r8+1152];
	ld.shared.u32 	%r950, [%r8+1280];
	ld.shared.u32 	%r951, [%r8+1408];
	ld.shared.u32 	%r952, [%r8+1536];
	ld.shared.u32 	%r953, [%r8+1664];
	ld.shared.u32 	%r954, [%r8+1792];
	ld.shared.u32 	%r955, [%r8+1920];
	ld.shared.u32 	%r956, [%r8+2048];
	ld.shared.u32 	%r957, [%r8+2176];
	ld.shared.u32 	%r958, [%r8+2304];
	add.s64 	%rd58, %rd4, %rd43;
	st.global.u32 	[%rd58], %r940;
	st.global.u32 	[%rd58+128], %r941;
	st.global.u32 	[%rd58+256], %r942;
	st.global.u32 	[%rd58+384], %r943;
	st.global.u32 	[%rd58+512], %r944;
	st.global.u32 	[%rd58+640], %r945;
	st.global.u32 	[%rd58+768], %r946;
	st.global.u32 	[%rd58+896], %r947;
	st.global.u32 	[%rd58+1024], %r948;
	st.global.u32 	[%rd58+1152], %r949;
	st.global.u32 	[%rd58+1280], %r950;
	st.global.u32 	[%rd58+1408], %r951;
	st.global.u32 	[%rd58+1536], %r952;
	st.global.u32 	[%rd58+1664], %r953;
	st.global.u32 	[%rd58+1792], %r954;
	st.global.u32 	[%rd58+1920], %r955;
	st.global.u32 	[%rd58+2048], %r956;
	st.global.u32 	[%rd58+2176], %r957;
	st.global.u32 	[%rd58+2304], %r958;
	bra.uni 	$L__BB15_131;
$L__BB15_29:
	setp.eq.s64 	%p3, %rd6, 0;
	@%p3 bra 	$L__BB15_131;
	cvt.u32.u64 	%r75, %rd6;
	shl.b64 	%rd21, %rd5, 2;
	add.s64 	%rd22, %rd3, %rd21;
	mov.u32 	%r76, %tid.x;
	ld.global.u32 	%r990, [%rd22];
	and.b32  	%r209, %r76, 31;
	and.b32  	%r210, %r76, 992;
	mul.lo.s32 	%r211, %r210, 19;
	or.b32  	%r78, %r211, %r209;
	setp.ge.u32 	%p4, %r78, %r75;
	shl.b32 	%r212, %r78, 2;
	cvt.u64.u32 	%rd23, %r212;
	add.s64 	%rd12, %rd22, %rd23;
	mov.u32 	%r972, %r990;
	@%p4 bra 	$L__BB15_32;
	ld.global.u32 	%r972, [%rd12];
$L__BB15_32:
	add.s32 	%r213, %r78, 32;
	setp.ge.u32 	%p5, %r213, %r75;
	mov.u32 	%r973, %r990;
	@%p5 bra 	$L__BB15_34;
	ld.global.u32 	%r973, [%rd12+128];
$L__BB15_34:
	add.s32 	%r214, %r78, 64;
	setp.ge.u32 	%p6, %r214, %r75;
	mov.u32 	%r974, %r990;
	@%p6 bra 	$L__BB15_36;
	ld.global.u32 	%r974, [%rd12+256];
$L__BB15_36:
	add.s32 	%r215, %r78, 96;
	setp.ge.u32 	%p7, %r215, %r75;
	mov.u32 	%r975, %r990;
	@%p7 bra 	$L__BB15_38;
	ld.global.u32 	%r975, [%rd12+384];
$L__BB15_38:
	add.s32 	%r216, %r78, 128;
	setp.ge.u32 	%p8, %r216, %r75;
	mov.u32 	%r976, %r990;
	@%p8 bra 	$L__BB15_40;
	ld.global.u32 	%r976, [%rd12+512];
$L__BB15_40:
	add.s32 	%r217, %r78, 160;
	setp.ge.u32 	%p9, %r217, %r75;
	mov.u32 	%r977, %r990;
	@%p9 bra 	$L__BB15_42;
	ld.global.u32 	%r977, [%rd12+640];
$L__BB15_42:
	add.s32 	%r218, %r78, 192;
	setp.ge.u32 	%p10, %r218, %r75;
	mov.u32 	%r978, %r990;
	@%p10 bra 	$L__BB15_44;
	ld.global.u32 	%r978, [%rd12+768];
$L__BB15_44:
	add.s32 	%r219, %r78, 224;
	setp.ge.u32 	%p11, %r219, %r75;
	mov.u32 	%r979, %r990;
	@%p11 bra 	$L__BB15_46;
	ld.global.u32 	%r979, [%rd12+896];
$L__BB15_46:
	add.s32 	%r95, %r78, 256;
	setp.ge.u32 	%p12, %r95, %r75;
	mov.u32 	%r980, %r990;
	@%p12 bra 	$L__BB15_48;
	ld.global.u32 	%r980, [%rd12+1024];
$L__BB15_48:
	add.s32 	%r98, %r78, 288;
	setp.ge.u32 	%p13, %r98, %r75;
	mov.u32 	%r981, %r990;
	@%p13 bra 	$L__BB15_50;
	ld.global.u32 	%r981, [%rd12+1152];
$L__BB15_50:
	add.s32 	%r220, %r78, 320;
	setp.ge.u32 	%p14, %r220, %r75;
	mov.u32 	%r982, %r990;
	@%p14 bra 	$L__BB15_52;
	ld.global.u32 	%r982, [%rd12+1280];
$L__BB15_52:
	add.s32 	%r221, %r78, 352;
	setp.ge.u32 	%p15, %r221, %r75;
	mov.u32 	%r983, %r990;
	@%p15 bra 	$L__BB15_54;
	ld.global.u32 	%r983, [%rd12+1408];
$L__BB15_54:
	add.s32 	%r222, %r78, 384;
	setp.ge.u32 	%p16, %r222, %r75;
	mov.u32 	%r984, %r990;
	@%p16 bra 	$L__BB15_56;
	ld.global.u32 	%r984, [%rd12+1536];
$L__BB15_56:
	add.s32 	%r223, %r78, 416;
	setp.ge.u32 	%p17, %r223, %r75;
	mov.u32 	%r985, %r990;
	@%p17 bra 	$L__BB15_58;
	ld.global.u32 	%r985, [%rd12+1664];
$L__BB15_58:
	add.s32 	%r224, %r78, 448;
	setp.ge.u32 	%p18, %r224, %r75;
	mov.u32 	%r986, %r990;
	@%p18 bra 	$L__BB15_60;
	ld.global.u32 	%r986, [%rd12+1792];
$L__BB15_60:
	add.s32 	%r225, %r78, 480;
	setp.ge.u32 	%p19, %r225, %r75;
	mov.u32 	%r987, %r990;
	@%p19 bra 	$L__BB15_62;
	ld.global.u32 	%r987, [%rd12+1920];
$L__BB15_62:
	add.s32 	%r226, %r78, 512;
	setp.ge.u32 	%p20, %r226, %r75;
	mov.u32 	%r988, %r990;
	@%p20 bra 	$L__BB15_64;
	ld.global.u32 	%r988, [%rd12+2048];
$L__BB15_64:
	add.s32 	%r115, %r78, 544;
	setp.ge.u32 	%p21, %r115, %r75;
	mov.u32 	%r989, %r990;
	@%p21 bra 	$L__BB15_66;
	ld.global.u32 	%r989, [%rd12+2176];
$L__BB15_66:
	add.s32 	%r118, %r78, 576;
	setp.ge.u32 	%p22, %r118, %r75;
	@%p22 bra 	$L__BB15_68;
	ld.global.u32 	%r990, [%rd12+2304];
$L__BB15_68:
	// begin inline asm
	mov.u32 %r227, %laneid;
	// end inline asm
	shr.u32 	%r122, %r76, 5;
	mad.lo.s32 	%r228, %r122, 608, %r227;
	shl.b32 	%r229, %r228, 2;
	mov.u32 	%r230, _ZZN3cub18CUB_300001_SM_10006detail4scan16DeviceScanKernelINS2_10policy_hubIiiimN4cuda3std3__44plusIvEEE10Policy1000EN6thrust24THRUST_300001_SM_1000_NS10device_ptrIiEESF_NS0_13ScanTileStateIiLb1EEES9_NS1_10InputValueIiPiEEmiLb0EiEEvT0_T1_T2_iT3_T4_T5_E12temp_storage;
	add.s32 	%r123, %r230, %r229;
	st.shared.u32 	[%r123], %r972;
	st.shared.u32 	[%r123+128], %r973;
	st.shared.u32 	[%r123+256], %r974;
	st.shared.u32 	[%r123+384], %r975;
	st.shared.u32 	[%r123+512], %r976;
	st.shared.u32 	[%r123+640], %r977;
	st.shared.u32 	[%r123+768], %r978;
	st.shared.u32 	[%r123+896], %r979;
	st.shared.u32 	[%r123+1024], %r980;
	st.shared.u32 	[%r123+1152], %r981;
	st.shared.u32 	[%r123+1280], %r982;
	st.shared.u32 	[%r123+1408], %r983;
	st.shared.u32 	[%r123+1536], %r984;
	st.shared.u32 	[%r123+1664], %r985;
	st.shared.u32 	[%r123+1792], %r986;
	st.shared.u32 	[%r123+1920], %r987;
	st.shared.u32 	[%r123+2048], %r988;
	st.shared.u32 	[%r123+2176], %r989;
	st.shared.u32 	[%r123+2304], %r990;
	bar.warp.sync 	-1;
	mad.lo.s32 	%r124, %r227, 72, %r123;
	ld.shared.u32 	%r125, [%r124];
	ld.shared.u32 	%r126, [%r124+4];
	ld.shared.u32 	%r127, [%r124+8];
	ld.shared.u32 	%r128, [%r124+12];
	ld.shared.u32 	%r129, [%r124+16];
	ld.shared.u32 	%r130, [%r124+20];
	ld.shared.u32 	%r131, [%r124+24];
	ld.shared.u32 	%r132, [%r124+28];
	ld.shared.u32 	%r133, [%r124+32];
	ld.shared.u32 	%r134, [%r124+36];
	ld.shared.u32 	%r135, [%r124+40];
	ld.shared.u32 	%r136, [%r124+44];
	ld.shared.u32 	%r137, [%r124+48];
	ld.shared.u32 	%r138, [%r124+52];
	ld.shared.u32 	%r139, [%r124+56];
	ld.shared.u32 	%r140, [%r124+60];
	ld.shared.u32 	%r141, [%r124+64];
	ld.shared.u32 	%r142, [%r124+68];
	ld.shared.u32 	%r143, [%r124+72];
	bar.sync 	0;
	setp.ne.s32 	%p23, %r4, 0;
	@%p23 bra 	$L__BB15_72;
	add.s32 	%r456, %r126, %r125;
	add.s32 	%r457, %r127, %r456;
	add.s32 	%r458, %r128, %r457;
	add.s32 	%r459, %r129, %r458;
	add.s32 	%r460, %r130, %r459;
	add.s32 	%r461, %r131, %r460;
	add.s32 	%r462, %r132, %r461;
	add.s32 	%r463, %r133, %r462;
	add.s32 	%r464, %r134, %r463;
	add.s32 	%r465, %r135, %r464;
	add.s32 	%r466, %r136, %r465;
	add.s32 	%r467, %r137, %r466;
	add.s32 	%r468, %r138, %r467;
	add.s32 	%r469, %r139, %r468;
	add.s32 	%r470, %r140, %r469;
	add.s32 	%r471, %r141, %r470;
	add.s32 	%r472, %r142, %r471;
	add.s32 	%r430, %r143, %r472;
	mov.b32 	%r428, 1;
	mov.b32 	%r453, 0;
	mov.b32 	%r455, -1;
	// begin inline asm
	{  .reg .s32 r0;  .reg .pred p;  shfl.sync.up.b32 r0|p, %r430, %r428, %r453, %r455;  @p add.s32 r0, r0, %r430;  mov.s32 %r426, r0;}
	// end inline asm
	mov.b32 	%r434, 2;
	// begin inline asm
	{  .reg .s32 r0;  .reg .pred p;  shfl.sync.up.b32 r0|p, %r426, %r434, %r453, %r455;  @p add.s32 r0, r0, %r426;  mov.s32 %r432, r0;}
	// end inline asm
	mov.b32 	%r440, 4;
	// begin inline asm
	{  .reg .s32 r0;  .reg .pred p;  shfl.sync.up.b32 r0|p, %r432, %r440, %r453, %r455;  @p add.s32 r0, r0, %r432;  mov.s32 %r438, r0;}
	// end inline asm
	mov.b32 	%r446, 8;
	// begin inline asm
	{  .reg .s32 r0;  .reg .pred p;  shfl.sync.up.b32 r0|p, %r438, %r446, %r453, %r455;  @p add.s32 r0, r0, %r438;  mov.s32 %r444, r0;}
	// end inline asm
	mov.b32 	%r452, 16;
	// begin inline asm
	{  .reg .s32 r0;  .reg .pred p;  shfl.sync.up.b32 r0|p, %r444, %r452, %r453, %r455;  @p add.s32 r0, r0, %r444;  mov.s32 %r450, r0;}
	// end inline asm
	setp.ne.s32 	%p66, %r227, 31;
	@%p66 bra 	$L__BB15_71;
	shl.b32 	%r473, %r122, 2;
	mov.u32 	%r474, _ZZN3cub18CUB_300001_SM_10006detail4scan16DeviceScanKernelINS2_10policy_hubIiiimN4cuda3std3__44plusIvEEE10Policy1000EN6thrust24THRUST_300001_SM_1000_NS10device_ptrIiEESF_NS0_13ScanTileStateIiLb1EEES9_NS1_10InputValueIiPiEEmiLb0EiEEvT0_T1_T2_iT3_T4_T5_E12temp_storage;
	add.s32 	%r475, %r474, %r473;
	st.shared.u32 	[%r475+16], %r450;
$L__BB15_71:
	bar.sync 	0;
	ld.shared.v4.u32 	{%r476, %r477, %r478, %r479}, [_ZZN3cub18CUB_300001_SM_10006detail4scan16DeviceScanKernelINS2_10policy_hubIiiimN4cuda3std3__44plusIvEEE10Policy1000EN6thrust24THRUST_300001_SM_1000_NS10device_ptrIiEESF_NS0_13ScanTileStateIiLb1EEES9_NS1_10InputValueIiPiEEmiLb0EiEEvT0_T1_T2_iT3_T4_T5_E12temp_storage+16];
	add.s32 	%r480, %r477, %r476;
	setp.eq.s32 	%p67, %r122, 2;
	selp.b32 	%r481, %r480, %r476, %p67;
	add.s32 	%r482, %r480, %r478;
	setp.eq.s32 	%p68, %r122, 3;
	selp.b32 	%r483, %r482, %r481, %p68;
	add.s32 	%r484, %r482, %r479;
	setp.eq.s32 	%p69, %r122, 4;
	selp.b32 	%r485, %r484, %r483, %p69;
	ld.shared.v4.u32 	{%r486, %r487, %r488, %r489}, [_ZZN3cub18CUB_300001_SM_10006detail4scan16DeviceScanKernelINS2_10policy_hubIiiimN4cuda3std3__44plusIvEEE10Policy1000EN6thrust24THRUST_300001_SM_1000_NS10device_ptrIiEESF_NS0_13ScanTileStateIiLb1EEES9_NS1_10InputValueIiPiEEmiLb0EiEEvT0_T1_T2_iT3_T4_T5_E12temp_storage+32];
	add.s32 	%r490, %r484, %r486;
	setp.eq.s32 	%p70, %r122, 5;
	selp.b32 	%r491, %r490, %r485, %p70;
	add.s32 	%r492, %r490, %r487;
	setp.eq.s32 	%p71, %r122, 6;
	selp.b32 	%r493, %r492, %r491, %p71;
	add.s32 	%r494, %r492, %r488;
	setp.eq.s32 	%p72, %r122, 7;
	selp.b32 	%r495, %r494, %r493, %p72;
	add.s32 	%r496, %r494, %r489;
	setp.eq.s32 	%p73, %r122, 8;
	selp.b32 	%r497, %r496, %r495, %p73;
	ld.shared.v4.u32 	{%r498, %r499, %r500, %r501}, [_ZZN3cub18CUB_300001_SM_10006detail4scan16DeviceScanKernelINS2_10policy_hubIiiimN4cuda3std3__44plusIvEEE10Policy1000EN6thrust24THRUST_300001_SM_1000_NS10device_ptrIiEESF_NS0_13ScanTileStateIiLb1EEES9_NS1_10InputValueIiPiEEmiLb0EiEEvT0_T1_T2_iT3_T4_T5_E12temp_storage+48];
	add.s32 	%r502, %r496, %r498;
	setp.eq.s32 	%p74, %r122, 9;
	selp.b32 	%r503, %r502, %r497, %p74;
	add.s32 	%r504, %r502, %r499;
	setp.eq.s32 	%p75, %r122, 10;
	selp.b32 	%r505, %r504, %r503, %p75;
	add.s32 	%r506, %r504, %r500;
	setp.eq.s32 	%p76, %r122, 11;
	selp.b32 	%r507, %r506, %r505, %p76;
	add.s32 	%r508, %r506, %r501;
	setp.eq.s32 	%p77, %r122, 12;
	selp.b32 	%r509, %r508, %r507, %p77;
	setp.lt.u32 	%p78, %r76, 32;
	selp.b32 	%r510, 0, %r509, %p78;
	setp.eq.s32 	%p79, %r227, 0;
	sub.s32 	%r511, %r450, %r430;
	selp.b32 	%r512, 0, %r511, %p79;
	add.s32 	%r513, %r512, %r959;
	add.s32 	%r1002, %r513, %r510;
	bra.uni 	$L__BB15_91;
$L__BB15_72:
	add.s32 	%r261, %r126, %r125;
	add.s32 	%r262, %r127, %r261;
	add.s32 	%r263, %r128, %r262;
	add.s32 	%r264, %r129, %r263;
	add.s32 	%r265, %r130, %r264;
	add.s32 	%r266, %r131, %r265;
	add.s32 	%r267, %r132, %r266;
	add.s32 	%r268, %r133, %r267;
	add.s32 	%r269, %r134, %r268;
	add.s32 	%r270, %r135, %r269;
	add.s32 	%r271, %r136, %r270;
	add.s32 	%r272, %r137, %r271;
	add.s32 	%r273, %r138, %r272;
	add.s32 	%r274, %r139, %r273;
	add.s32 	%r275, %r140, %r274;
	add.s32 	%r276, %r141, %r275;
	add.s32 	%r277, %r142, %r276;
	add.s32 	%r235, %r143, %r277;
	mov.b32 	%r233, 1;
	mov.b32 	%r258, 0;
	mov.b32 	%r260, -1;
	// begin inline asm
	{  .reg .s32 r0;  .reg .pred p;  shfl.sync.up.b32 r0|p, %r235, %r233, %r258, %r260;  @p add.s32 r0, r0, %r235;  mov.s32 %r231, r0;}
	// end inline asm
	mov.b32 	%r239, 2;
	// begin inline asm
	{  .reg .s32 r0;  .reg .pred p;  shfl.sync.up.b32 r0|p, %r231, %r239, %r258, %r260;  @p add.s32 r0, r0, %r231;  mov.s32 %r237, r0;}
	// end inline asm
	mov.b32 	%r245, 4;
	// begin inline asm
	{  .reg .s32 r0;  .reg .pred p;  shfl.sync.up.b32 r0|p, %r237, %r245, %r258, %r260;  @p add.s32 r0, r0, %r237;  mov.s32 %r243, r0;}
	// end inline asm
	mov.b32 	%r251, 8;
	// begin inline asm
	{  .reg .s32 r0;  .reg .pred p;  shfl.sync.up.b32 r0|p, %r243, %r251, %r258, %r260;  @p add.s32 r0, r0, %r243;  mov.s32 %r249, r0;}
	// end inline asm
	mov.b32 	%r257, 16;
	// begin inline asm
	{  .reg .s32 r0;  .reg .pred p;  shfl.sync.up.b32 r0|p, %r249, %r257, %r258, %r260;  @p add.s32 r0, r0, %r249;  mov.s32 %r255, r0;}
	// end inline asm
	setp.ne.s32 	%p24, %r227, 31;
	@%p24 bra 	$L__BB15_74;
	shl.b32 	%r278, %r122, 2;
	mov.u32 	%r279, _ZZN3cub18CUB_300001_SM_10006detail4scan16DeviceScanKernelINS2_10policy_hubIiiimN4cuda3std3__44plusIvEEE10Policy1000EN6thrust24THRUST_300001_SM_1000_NS10device_ptrIiEESF_NS0_13ScanTileStateIiLb1EEES9_NS1_10InputValueIiPiEEmiLb0EiEEvT0_T1_T2_iT3_T4_T5_E12temp_storage;
	add.s32 	%r280, %r279, %r278;
	st.shared.u32 	[%r280+16], %r255;
$L__BB15_74:
	sub.s32 	%r281, %r255, %r235;
	bar.sync 	0;
	ld.shared.v4.u32 	{%r282, %r283, %r284, %r285}, [_ZZN3cub18CUB_300001_SM_10006detail4scan16DeviceScanKernelINS2_10policy_hubIiiimN4cuda3std3__44plusIvEEE10Policy1000EN6thrust24THRUST_300001_SM_1000_NS10device_ptrIiEESF_NS0_13ScanTileStateIiLb1EEES9_NS1_10InputValueIiPiEEmiLb0EiEEvT0_T1_T2_iT3_T4_T5_E12temp_storage+16];
	add.s32 	%r286, %r283, %r282;
	setp.eq.s32 	%p25, %r122, 2;
	selp.b32 	%r287, %r286, %r282, %p25;
	add.s32 	%r288, %r286, %r284;
	setp.eq.s32 	%p26, %r122, 3;
	selp.b32 	%r289, %r288, %r287, %p26;
	add.s32 	%r290, %r288, %r285;
	setp.eq.s32 	%p27, %r122, 4;
	selp.b32 	%r291, %r290, %r289, %p27;
	ld.shared.v4.u32 	{%r292, %r293, %r294, %r295}, [_ZZN3cub18CUB_300001_SM_10006detail4scan16DeviceScanKernelINS2_10policy_hubIiiimN4cuda3std3__44plusIvEEE10Policy1000EN6thrust24THRUST_300001_SM_1000_NS10device_ptrIiEESF_NS0_13ScanTileStateIiLb1EEES9_NS1_10InputValueIiPiEEmiLb0EiEEvT0_T1_T2_iT3_T4_T5_E12temp_storage+32];
	add.s32 	%r296, %r290, %r292;
	setp.eq.s32 	%p28, %r122, 5;
	selp.b32 	%r297, %r296, %r291, %p28;
	add.s32 	%r298, %r296, %r293;
	setp.eq.s32 	%p29, %r122, 6;
	selp.b32 	%r299, %r298, %r297, %p29;
	add.s32 	%r300, %r298, %r294;
	setp.eq.s32 	%p30, %r122, 7;
	selp.b32 	%r301, %r300, %r299, %p30;
	add.s32 	%r302, %r300, %r295;
	setp.eq.s32 	%p31, %r122, 8;
	selp.b32 	%r303, %r302, %r301, %p31;
	ld.shared.v4.u32 	{%r304, %r305, %r306, %r307}, [_ZZN3cub18CUB_300001_SM_10006detail4scan16DeviceScanKernelINS2_10policy_hubIiiimN4cuda3std3__44plusIvEEE10Policy1000EN6thrust24THRUST_300001_SM_1000_NS10device_ptrIiEESF_NS0_13ScanTileStateIiLb1EEES9_NS1_10InputValueIiPiEEmiLb0EiEEvT0_T1_T2_iT3_T4_T5_E12temp_storage+48];
	add.s32 	%r308, %r302, %r304;
	setp.eq.s32 	%p32, %r122, 9;
	selp.b32 	%r309, %r308, %r303, %p32;
	add.s32 	%r310, %r308, %r305;
	setp.eq.s32 	%p33, %r122, 10;
	selp.b32 	%r311, %r310, %r309, %p33;
	add.s32 	%r312, %r310, %r306;
	setp.eq.s32 	%p34, %r122, 11;
	selp.b32 	%r313, %r312, %r311, %p34;
	add.s32 	%r314, %r312, %r307;
	setp.eq.s32 	%p35, %r122, 12;
	selp.b32 	%r315, %r314, %r313, %p35;
	ld.shared.u32 	%r316, [_ZZN3cub18CUB_300001_SM_10006detail4scan16DeviceScanKernelINS2_10policy_hubIiiimN4cuda3std3__44plusIvEEE10Policy1000EN6thrust24THRUST_300001_SM_1000_NS10device_ptrIiEESF_NS0_13ScanTileStateIiLb1EEES9_NS1_10InputValueIiPiEEmiLb0EiEEvT0_T1_T2_iT3_T4_T5_E12temp_storage+64];
	add.s32 	%r149, %r314, %r316;
	setp.gt.u32 	%p36, %r76, 31;
	setp.lt.u32 	%p37, %r76, 32;
	setp.eq.s32 	%p38, %r227, 0;
	selp.b32 	%r317, 0, %r281, %p38;
	add.s32 	%r1001, %r315, %r317;
	selp.b32 	%r151, %r281, %r1001, %p37;
	@%p36 bra 	$L__BB15_90;
	setp.ne.s32 	%p39, %r76, 0;
	mul.wide.s32 	%rd24, %r4, 8;
	add.s64 	%rd13, %rd18, %rd24;
	@%p39 bra 	$L__BB15_77;
	st.shared.u32 	[_ZZN3cub18CUB_300001_SM_10006detail4scan16DeviceScanKernelINS2_10policy_hubIiiimN4cuda3std3__44plusIvEEE10Policy1000EN6thrust24THRUST_300001_SM_1000_NS10device_ptrIiEESF_NS0_13ScanTileStateIiLb1EEES9_NS1_10InputValueIiPiEEmiLb0EiEEvT0_T1_T2_iT3_T4_T5_E12temp_storage+12], %r149;
	add.s64 	%rd25, %rd13, 256;
	mov.b32 	%r318, 100;
	// begin inline asm
	st.relaxed.gpu.v2.u32 [%rd25], {%r318, %r149};
	// end inline asm
$L__BB15_77:
	not.b32 	%r324, %r76;
	add.s32 	%r997, %r4, %r324;
	mov.b32 	%r320, 550;
	// begin inline asm
	nanosleep.u32 %r320;
	// end inline asm
	mul.wide.s32 	%rd27, %r997, 8;
	add.s64 	%rd28, %rd18, %rd27;
	add.s64 	%rd26, %rd28, 256;
	// begin inline asm
	ld.relaxed.gpu.v2.u32 {%r998, %r992}, [%rd26];
	// end inline asm
	mov.b32 	%r993, 478;
$L__BB15_78:
	setp.eq.s32 	%p40, %r998, 99;
	mov.b32 	%r325, -1;
	vote.sync.any.pred 	%p41, %p40, %r325;
	not.pred 	%p42, %p41;
	@%p42 bra 	$L__BB15_80;
	// begin inline asm
	nanosleep.u32 %r993;
	// end inline asm
	shr.u32 	%r993, %r993, 1;
	// begin inline asm
	ld.relaxed.gpu.v2.u32 {%r998, %r992}, [%rd26];
	// end inline asm
	bra.uni 	$L__BB15_78;
$L__BB15_80:
	setp.eq.s32 	%p43, %r998, 101;
	mov.b32 	%r352, -1;
	vote.sync.ballot.b32 	%r354, %p43, %r352;
	// begin inline asm
	mov.u32 %r327, %lanemask_ge;
	// end inline asm
	and.b32  	%r355, %r354, %r327;
	or.b32  	%r356, %r355, -2147483648;
	add.s32 	%r357, %r356, -1;
	not.b32 	%r358, %r356;
	and.b32  	%r359, %r358, %r357;
	popc.b32 	%r331, %r359;
	mov.b32 	%r330, 1;
	// begin inline asm
	shfl.sync.down.b32 %r328, %r992, %r330, %r331, %r352;
	// end inline asm
	setp.lt.s32 	%p45, %r227, %r331;
	selp.b32 	%r360, %r328, 0, %p45;
	add.s32 	%r334, %r360, %r992;
	mov.b32 	%r335, 2;
	// begin inline asm
	shfl.sync.down.b32 %r333, %r334, %r335, %r331, %r352;
	// end inline asm
	add.s32 	%r361, %r227, 2;
	setp.gt.s32 	%p46, %r361, %r331;
	selp.b32 	%r362, 0, %r333, %p46;
	add.s32 	%r339, %r334, %r362;
	mov.b32 	%r340, 4;
	// begin inline asm
	shfl.sync.down.b32 %r338, %r339, %r340, %r331, %r352;
	// end inline asm
	add.s32 	%r363, %r227, 4;
	setp.gt.s32 	%p47, %r363, %r331;
	selp.b32 	%r364, 0, %r338, %p47;
	add.s32 	%r344, %r339, %r364;
	mov.b32 	%r345, 8;
	// begin inline asm
	shfl.sync.down.b32 %r343, %r344, %r345, %r331, %r352;
	// end inline asm
	add.s32 	%r365, %r227, 8;
	setp.gt.s32 	%p48, %r365, %r331;
	selp.b32 	%r366, 0, %r343, %p48;
	add.s32 	%r349, %r344, %r366;
	mov.b32 	%r350, 16;
	// begin inline asm
	shfl.sync.down.b32 %r348, %r349, %r350, %r331, %r352;
	// end inline asm
	add.s32 	%r367, %r227, 16;
	setp.gt.s32 	%p49, %r367, %r331;
	selp.b32 	%r368, 0, %r348, %p49;
	add.s32 	%r994, %r349, %r368;
	add.s64 	%rd14, %rd18, 256;
	mov.b32 	%r995, 478;
$L__BB15_81:
	setp.ne.s32 	%p50, %r998, 101;
	mov.b32 	%r369, -1;
	vote.sync.all.pred 	%p51, %p50, %r369;
	not.pred 	%p52, %p51;
	@%p52 bra 	$L__BB15_86;
	shr.u32 	%r995, %r995, 1;
	mul.wide.s32 	%rd31, %r997, 8;
	add.s64 	%rd32, %rd14, %rd31;
	add.s64 	%rd30, %rd32, -256;
	// begin inline asm
	ld.relaxed.gpu.v2.u32 {%r998, %r999}, [%rd30];
	// end inline asm
	mov.u32 	%r1000, %r995;
$L__BB15_83:
	setp.eq.s32 	%p56, %r998, 99;
	mov.b32 	%r377, -1;
	vote.sync.any.pred 	%p57, %p56, %r377;
	not.pred 	%p58, %p57;
	@%p58 bra 	$L__BB15_85;
	// begin inline asm
	nanosleep.u32 %r1000;
	// end inline asm
	shr.u32 	%r1000, %r1000, 1;
	// begin inline asm
	ld.relaxed.gpu.v2.u32 {%r998, %r999}, [%rd30];
	// end inline asm
	bra.uni 	$L__BB15_83;
$L__BB15_85:
	setp.eq.s32 	%p59, %r998, 101;
	mov.b32 	%r403, -1;
	vote.sync.ballot.b32 	%r404, %p59, %r403;
	and.b32  	%r405, %r404, %r327;
	or.b32  	%r406, %r405, -2147483648;
	add.s32 	%r407, %r406, -1;
	not.b32 	%r408, %r406;
	and.b32  	%r409, %r408, %r407;
	popc.b32 	%r382, %r409;
	mov.b32 	%r381, 1;
	// begin inline asm
	shfl.sync.down.b32 %r379, %r999, %r381, %r382, %r403;
	// end inline asm
	setp.lt.s32 	%p61, %r227, %r382;
	selp.b32 	%r410, %r379, 0, %p61;
	add.s32 	%r385, %r410, %r999;
	mov.b32 	%r386, 2;
	// begin inline asm
	shfl.sync.down.b32 %r384, %r385, %r386, %r382, %r403;
	// end inline asm
	add.s32 	%r411, %r227, 2;
	setp.gt.s32 	%p62, %r411, %r382;
	selp.b32 	%r412, 0, %r384, %p62;
	add.s32 	%r390, %r385, %r412;
	mov.b32 	%r391, 4;
	// begin inline asm
	shfl.sync.down.b32 %r389, %r390, %r391, %r382, %r403;
	// end inline asm
	add.s32 	%r413, %r227, 4;
	setp.gt.s32 	%p63, %r413, %r382;
	selp.b32 	%r414, 0, %r389, %p63;
	add.s32 	%r395, %r390, %r414;
	mov.b32 	%r396, 8;
	// begin inline asm
	shfl.sync.down.b32 %r394, %r395, %r396, %r382, %r403;
	// end inline asm
	add.s32 	%r415, %r227, 8;
	setp.gt.s32 	%p64, %r415, %r382;
	selp.b32 	%r416, 0, %r394, %p64;
	add.s32 	%r400, %r395, %r416;
	mov.b32 	%r401, 16;
	// begin inline asm
	shfl.sync.down.b32 %r399, %r400, %r401, %r382, %r403;
	// end inline asm
	add.s32 	%r417, %r227, 16;
	setp.gt.s32 	%p65, %r417, %r382;
	selp.b32 	%r418, 0, %r399, %p65;
	add.s32 	%r419, %r418, %r994;
	add.s32 	%r994, %r419, %r400;
	add.s32 	%r997, %r997, -32;
	bra.uni 	$L__BB15_81;
$L__BB15_86:
	@%p39 bra 	$L__BB15_88;
	add.s32 	%r372, %r994, %r149;
	add.s64 	%rd29, %rd13, 256;
	mov.b32 	%r371, 101;
	// begin inline asm
	st.relaxed.gpu.v2.u32 [%rd29], {%r371, %r372};
	// end inline asm
	st.shared.u32 	[_ZZN3cub18CUB_300001_SM_10006detail4scan16DeviceScanKernelINS2_10policy_hubIiiimN4cuda3std3__44plusIvEEE10Policy1000EN6thrust24THRUST_300001_SM_1000_NS10device_ptrIiEESF_NS0_13ScanTileStateIiLb1EEES9_NS1_10InputValueIiPiEEmiLb0EiEEvT0_T1_T2_iT3_T4_T5_E12temp_storage+4], %r994;
	st.shared.u32 	[_ZZN3cub18CUB_300001_SM_10006detail4scan16DeviceScanKernelINS2_10policy_hubIiiimN4cuda3std3__44plusIvEEE10Policy1000EN6thrust24THRUST_300001_SM_1000_NS10device_ptrIiEESF_NS0_13ScanTileStateIiLb1EEES9_NS1_10InputValueIiPiEEmiLb0EiEEvT0_T1_T2_iT3_T4_T5_E12temp_storage+8], %r372;
$L__BB15_88:
	setp.ne.s32 	%p54, %r227, 0;
	mov.u32 	%r1001, %r151;
	@%p54 bra 	$L__BB15_90;
	st.shared.u32 	[_ZZN3cub18CUB_300001_SM_10006detail4scan16DeviceScanKernelINS2_10policy_hubIiiimN4cuda3std3__44plusIvEEE10Policy1000EN6thrust24THRUST_300001_SM_1000_NS10device_ptrIiEESF_NS0_13ScanTileStateIiLb1EEES9_NS1_10InputValueIiPiEEmiLb0EiEEvT0_T1_T2_iT3_T4_T5_E12temp_storage+84], %r994;
	mov.u32 	%r1001, %r994;
$L__BB15_90:
	bar.sync 	0;
	setp.eq.s32 	%p55, %r76, 0;
	ld.shared.u32 	%r373, [_ZZN3cub18CUB_300001_SM_10006detail4scan16DeviceScanKernelINS2_10policy_hubIiiimN4cuda3std3__44plusIvEEE10Policy1000EN6thrust24THRUST_300001_SM_1000_NS10device_ptrIiEESF_NS0_13ScanTileStateIiLb1EEES9_NS1_10InputValueIiPiEEmiLb0EiEEvT0_T1_T2_iT3_T4_T5_E12temp_storage+84];
	selp.b32 	%r374, 0, %r373, %p55;
	add.s32 	%r1002, %r374, %r1001;
$L__BB15_91:
	add.s32 	%r514, %r1002, %r125;
	add.s32 	%r515, %r126, %r514;
	add.s32 	%r516, %r127, %r515;
	add.s32 	%r517, %r128, %r516;
	add.s32 	%r518, %r129, %r517;
	add.s32 	%r519, %r130, %r518;
	add.s32 	%r520, %r131, %r519;
	add.s32 	%r521, %r132, %r520;
	add.s32 	%r522, %r133, %r521;
	add.s32 	%r523, %r134, %r522;
	add.s32 	%r524, %r135, %r523;
	add.s32 	%r525, %r136, %r524;
	add.s32 	%r526, %r137, %r525;
	add.s32 	%r527, %r138, %r526;
	add.s32 	%r528, %r139, %r527;
	add.s32 	%r529, %r140, %r528;
	add.s32 	%r530, %r141, %r529;
	add.s32 	%r531, %r142, %r530;
	bar.sync 	0;
	st.shared.u32 	[%r124], %r1002;
	st.shared.u32 	[%r124+4], %r514;
	st.shared.u32 	[%r124+8], %r515;
	st.shared.u32 	[%r124+12], %r516;
	st.shared.u32 	[%r124+16], %r517;
	st.shared.u32 	[%r124+20], %r518;
	st.shared.u32 	[%r124+24], %r519;
	st.shared.u32 	[%r124+28], %r520;
	st.shared.u32 	[%r124+32], %r521;
	st.shared.u32 	[%r124+36], %r522;
	st.shared.u32 	[%r124+40], %r523;
	st.shared.u32 	[%r124+44], %r524;
	st.shared.u32 	[%r124+48], %r525;
	st.shared.u32 	[%r124+52], %r526;
	st.shared.u32 	[%r124+56], %r527;
	st.shared.u32 	[%r124+60], %r528;
	st.shared.u32 	[%r124+64], %r529;
	st.shared.u32 	[%r124+68], %r530;
	st.shared.u32 	[%r124+72], %r531;
	bar.warp.sync 	-1;
	ld.shared.u32 	%r185, [%r123];
	ld.shared.u32 	%r186, [%r123+128];
	ld.shared.u32 	%r187, [%r123+256];
	ld.shared.u32 	%r188, [%r123+384];
	ld.shared.u32 	%r189, [%r123+512];
	ld.shared.u32 	%r190, [%r123+640];
	ld.shared.u32 	%r191, [%r123+768];
	ld.shared.u32 	%r192, [%r123+896];
	ld.shared.u32 	%r193, [%r123+1024];
	ld.shared.u32 	%r194, [%r123+1152];
	ld.shared.u32 	%r195, [%r123+1280];
	ld.shared.u32 	%r196, [%r123+1408];
	ld.shared.u32 	%r197, [%r123+1536];
	ld.shared.u32 	%r198, [%r123+1664];
	ld.shared.u32 	%r199, [%r123+1792];
	ld.shared.u32 	%r200, [%r123+1920];
	ld.shared.u32 	%r201, [%r123+2048];
	ld.shared.u32 	%r202, [%r123+2176];
	ld.shared.u32 	%r203, [%r123+2304];
	setp.ne.s32 	%p80, %r76, 0;
	@%p80 bra 	$L__BB15_93;
	st.volatile.shared.u32 	[_ZZN3cub18CUB_300001_SM_10006detail4scan16DeviceScanKernelINS2_10policy_hubIiiimN4cuda3std3__44plusIvEEE10Policy1000EN6thrust24THRUST_300001_SM_1000_NS10device_ptrIiEESF_NS0_13ScanTileStateIiLb1EEES9_NS1_10InputValueIiPiEEmiLb0EiEEvT0_T1_T2_iT3_T4_T5_E12temp_storage+31616], %r75;
$L__BB15_93:
	bar.sync 	0;
	ld.volatile.shared.u32 	%r204, [_ZZN3cub18CUB_300001_SM_10006detail4scan16DeviceScanKernelINS2_10policy_hubIiiimN4cuda3std3__44plusIvEEE10Policy1000EN6thrust24THRUST_300001_SM_1000_NS10device_ptrIiEESF_NS0_13ScanTileStateIiLb1EEES9_NS1_10InputValueIiPiEEmiLb0EiEEvT0_T1_T2_iT3_T4_T5_E12temp_storage+31616];
	cvt.u64.u32 	%rd39, %r78;
	add.s64 	%rd40, %rd5, %rd39;
	setp.ge.s32 	%p81, %r78, %r204;
	shl.b64 	%rd41, %rd40, 2;
	add.s64 	%rd15, %rd4, %rd41;
	@%p81 bra 	$L__BB15_95;
	st.global.u32 	[%rd15], %r185;
$L__BB15_95:
	mov.u32 	%r532, %tid.x;
	and.b32  	%r533, %r532, 992;
	mul.lo.s32 	%r534, %r533, 19;
	and.b32  	%r535, %r532, 31;
	or.b32  	%r536, %r534, %r535;
	add.s32 	%r537, %r536, 32;
	setp.ge.s32 	%p82, %r537, %r204;
	@%p82 bra 	$L__BB15_97;
	st.global.u32 	[%rd15+128], %r186;
$L__BB15_97:
	add.s32 	%r543, %r536, 64;
	setp.ge.s32 	%p83, %r543, %r204;
	@%p83 bra 	$L__BB15_99;
	st.global.u32 	[%rd15+256], %r187;
$L__BB15_99:
	add.s32 	%r549, %r536, 96;
	setp.ge.s32 	%p84, %r549, %r204;
	@%p84 bra 	$L__BB15_101;
	st.global.u32 	[%rd15+384], %r188;
$L__BB15_101:
	add.s32 	%r555, %r536, 128;
	setp.ge.s32 	%p85, %r555, %r204;
	@%p85 bra 	$L__BB15_103;
	st.global.u32 	[%rd15+512], %r189;
$L__BB15_103:
	add.s32 	%r561, %r536, 160;
	setp.ge.s32 	%p86, %r561, %r204;
	@%p86 bra 	$L__BB15_105;
	st.global.u32 	[%rd15+640], %r190;
$L__BB15_105:
	add.s32 	%r567, %r536, 192;
	setp.ge.s32 	%p87, %r567, %r204;
	@%p87 bra 	$L__BB15_107;
	st.global.u32 	[%rd15+768], %r191;
$L__BB15_107:
	add.s32 	%r573, %r536, 224;
	setp.ge.s32 	%p88, %r573, %r204;
	@%p88 bra 	$L__BB15_109;
	st.global.u32 	[%rd15+896], %r192;
$L__BB15_109:
	setp.ge.s32 	%p89, %r95, %r204;
	@%p89 bra 	$L__BB15_111;
	st.global.u32 	[%rd15+1024], %r193;
$L__BB15_111:
	setp.ge.s32 	%p90, %r98, %r204;
	@%p90 bra 	$L__BB15_113;
	st.global.u32 	[%rd15+1152], %r194;
$L__BB15_113:
	add.s32 	%r579, %r536, 320;
	setp.ge.s32 	%p91, %r579, %r204;
	@%p91 bra 	$L__BB15_115;
	st.global.u32 	[%rd15+1280], %r195;
$L__BB15_115:
	add.s32 	%r585, %r536, 352;
	setp.ge.s32 	%p92, %r585, %r204;
	@%p92 bra 	$L__BB15_117;
	st.global.u32 	[%rd15+1408], %r196;
$L__BB15_117:
	add.s32 	%r591, %r536, 384;
	setp.ge.s32 	%p93, %r591, %r204;
	@%p93 bra 	$L__BB15_119;
	st.global.u32 	[%rd15+1536], %r197;
$L__BB15_119:
	add.s32 	%r597, %r536, 416;
	setp.ge.s32 	%p94, %r597, %r204;
	@%p94 bra 	$L__BB15_121;
	st.global.u32 	[%rd15+1664], %r198;
$L__BB15_121:
	add.s32 	%r603, %r536, 448;
	setp.ge.s32 	%p95, %r603, %r204;
	@%p95 bra 	$L__BB15_123;
	st.global.u32 	[%rd15+1792], %r199;
$L__BB15_123:
	add.s32 	%r609, %r536, 480;
	setp.ge.s32 	%p96, %r609, %r204;
	@%p96 bra 	$L__BB15_125;
	st.global.u32 	[%rd15+1920], %r200;
$L__BB15_125:
	add.s32 	%r615, %r536, 512;
	setp.ge.s32 	%p97, %r615, %r204;
	@%p97 bra 	$L__BB15_127;
	st.global.u32 	[%rd15+2048], %r201;
$L__BB15_127:
	setp.ge.s32 	%p98, %r115, %r204;
	@%p98 bra 	$L__BB15_129;
	st.global.u32 	[%rd15+2176], %r202;
$L__BB15_129:
	setp.ge.s32 	%p99, %r118, %r204;
	@%p99 bra 	$L__BB15_131;
	st.global.u32 	[%rd15+2304], %r203;
$L__BB15_131:
	ret;

}
	// .globl	_ZN3cub18CUB_300001_SM_10006detail10radix_sort31DeviceRadixSortSingleTileKernelINS1_5radix10policy_hubIiiyE10Policy1000ELNS0_9SortOrderE0EiiyNS1_21identity_decomposer_tEEEvPKT1_PSA_PKT2_PSE_T3_iiT4_
.visible .entry _ZN3cub18CUB_300001_SM_10006detail10radix_sort31DeviceRadixSortSingleTileKernelINS1_5radix10policy_hubIiiyE10Policy1000ELNS0_9SortOrderE0EiiyNS1_21identity_decomposer_tEEEvPKT1_PSA_PKT2_PSE_T3_iiT4_(
	.param .u64 .ptr .align 1 _ZN3cub18CUB_300001_SM_10006detail10radix_sort31DeviceRadixSortSingleTileKernelINS1_5radix10policy_hubIiiyE10Policy1000ELNS0_9SortOrderE0EiiyNS1_21identity_decomposer_tEEEvPKT1_PSA_PKT2_PSE_T3_iiT4__param_0,
	.param .u64 .ptr .align 1 _ZN3cub18CUB_300001_SM_10006detail10radix_sort31DeviceRadixSortSingleTileKernelINS1_5radix10policy_hubIiiyE10Policy1000ELNS0_9SortOrderE0EiiyNS1_21identity_decomposer_tEEEvPKT1_PSA_PKT2_PSE_T3_iiT4__param_1,
	.param .u64 .ptr .align 1 _ZN3cub18CUB_300001_SM_10006detail10radix_sort31DeviceRadixSortSingleTileKernelINS1_5radix10policy_hubIiiyE10Policy1000ELNS0_9SortOrderE0EiiyNS1_21identity_decomposer_tEEEvPKT1_PSA_PKT2_PSE_T3_iiT4__param_2,
	.param .u64 .ptr .align 1 _ZN3cub18CUB_300001_SM_10006detail10radix_sort31DeviceRadixSortSingleTileKernelINS1_5radix10policy_hubIiiyE10Policy1000ELNS0_9SortOrderE0EiiyNS1_21identity_decomposer_tEEEvPKT1_PSA_PKT2_PSE_T3_iiT4__param_3,
	.param .u64 _ZN3cub18CUB_300001_SM_10006detail10radix_sort31DeviceRadixSortSingleTileKernelINS1_5radix10policy_hubIiiyE10Policy1000ELNS0_9SortOrderE0EiiyNS1_21identity_decomposer_tEEEvPKT1_PSA_PKT2_PSE_T3_iiT4__param_4,
	.param .u32 _ZN3cub18CUB_300001_SM_10006detail10radix_sort31DeviceRadixSortSingleTileKernelINS1_5radix10policy_hubIiiyE10Policy1000ELNS0_9SortOrderE0EiiyNS1_21identity_decomposer_tEEEvPKT1_PSA_PKT2_PSE_T3_iiT4__param_5,
	.param .u32 _ZN3cub18CUB_300001_SM_10006detail10radix_sort31DeviceRadixSortSingleTileKernelINS1_5radix10policy_hubIiiyE10Policy1000ELNS0_9SortOrderE0EiiyNS1_21identity_decomposer_tEEEvPKT1_PSA_PKT2_PSE_T3_iiT4__param_6,
	.param .align 1 .b8 _ZN3cub18CUB_300001_SM_10006detail10radix_sort31DeviceRadixSortSingleTileKernelINS1_5radix10policy_hubIiiyE10Policy1000ELNS0_9SortOrderE0EiiyNS1_21identity_decomposer_tEEEvPKT1_PSA_PKT2_PSE_T3_iiT4__param_7[1]
)
.maxntid 256
.minnctapersm 1
{
	.reg .pred 	%p<73>;
	.reg .b16 	%rs<39>;
	.reg .b32 	%r<900>;
	.reg .b64 	%rd<37>;
	// demoted variable
	.shared .align 16 .b8 _ZZN3cub18CUB_300001_SM_10006detail10radix_sort31DeviceRadixSortSingleTileKernelINS1_5radix10policy_hubIiiyE10Policy1000ELNS0_9SortOrderE0EiiyNS1_21identity_decomposer_tEEEvPKT1_PSA_PKT2_PSE_T3_iiT4_E12temp_storage[33856];
	ld.param.u64 	%rd10, [_ZN3cub18CUB_300001_SM_10006detail10radix_sort31DeviceRadixSortSingleTileKernelINS1_5radix10policy_hubIiiyE10Policy1000ELNS0_9SortOrderE0EiiyNS1_21identity_decomposer_tEEEvPKT1_PSA_PKT2_PSE_T3_iiT4__param_0];
	ld.param.u64 	%rd6, [_ZN3cub18CUB_300001_SM_10006detail10radix_sort31DeviceRadixSortSingleTileKernelINS1_5radix10policy_hubIiiyE10Policy1000ELNS0_9SortOrderE0EiiyNS1_21identity_decomposer_tEEEvPKT1_PSA_PKT2_PSE_T3_iiT4__param_1];
	ld.param.u64 	%rd7, [_ZN3cub18CUB_300001_SM_10006detail10radix_sort31DeviceRadixSortSingleTileKernelINS1_5radix10policy_hubIiiyE10Policy1000ELNS0_9SortOrderE0EiiyNS1_21identity_decomposer_tEEEvPKT1_PSA_PKT2_PSE_T3_iiT4__param_2];
	ld.param.u64 	%rd8, [_ZN3cub18CUB_300001_SM_10006detail10radix_sort31DeviceRadixSortSingleTileKernelINS1_5radix10policy_hubIiiyE10Policy1000ELNS0_9SortOrderE0EiiyNS1_21identity_decomposer_tEEEvPKT1_PSA_PKT2_PSE_T3_iiT4__param_3];
	ld.param.u64 	%rd9, [_ZN3cub18CUB_300001_SM_10006detail10radix_sort31DeviceRadixSortSingleTileKernelINS1_5radix10policy_hubIiiyE10Policy1000ELNS0_9SortOrderE0EiiyNS1_21identity_decomposer_tEEEvPKT1_PSA_PKT2_PSE_T3_iiT4__param_4];
	ld.param.u32 	%r303, [_ZN3cub18CUB_300001_SM_10006detail10radix_sort31DeviceRadixSortSingleTileKernelINS1_5radix10policy_hubIiiyE10Policy1000ELNS0_9SortOrderE0EiiyNS1_21identity_decomposer_tEEEvPKT1_PSA_PKT2_PSE_T3_iiT4__param_5];
	ld.param.u32 	%r304, [_ZN3cub18CUB_300001_SM_10006detail10radix_sort31DeviceRadixSortSingleTileKernelINS1_5radix10policy_hubIiiyE10Policy1000ELNS0_9SortOrderE0EiiyNS1_21identity_decomposer_tEEEvPKT1_PSA_PKT2_PSE_T3_iiT4__param_6];
	cvta.to.global.u64 	%rd11, %rd10;
	cvt.u32.u64 	%r1, %rd9;
	mov.u32 	%r2, %tid.x;
	mul.lo.s32 	%r3, %r2, 19;
	setp.ge.s32 	%p1, %r3, %r1;
	mul.wide.u32 	%rd12, %r3, 4;
	add.s64 	%rd1, %rd11, %rd12;
	mov.b32 	%r878, -1;
	@%p1 bra 	$L__BB16_2;
	ld.global.u32 	%r306, [%rd1];
	xor.b32  	%r878, %r306, -2147483648;
$L__BB16_2:
	add.s32 	%r6, %r3, 1;
	setp.ge.s32 	%p2, %r6, %r1;
	mov.b32 	%r877, -1;
	@%p2 bra 	$L__BB16_4;
	ld.global.u32 	%r308, [%rd1+4];
	xor.b32  	%r877, %r308, -2147483648;
$L__BB16_4:
	add.s32 	%r9, %r3, 2;
	setp.ge.s32 	%p3, %r9, %r1;
	mov.b32 	%r876, -1;
	@%p3 bra 	$L__BB16_6;
	ld.global.u32 	%r310, [%rd1+8];
	xor.b32  	%r876, %r310, -2147483648;
$L__BB16_6:
	add.s32 	%r12, %r3, 3;
	setp.ge.s32 	%p4, %r12, %r1;
	mov.b32 	%r875, -1;
	@%p4 bra 	$L__BB16_8;
	ld.global.u32 	%r312, [%rd1+12];
	xor.b32  	%r875, %r312, -2147483648;
$L__BB16_8:
	add.s32 	%r15, %r3, 4;
	setp.ge.s32 	%p5, %r15, %r1;
	mov.b32 	%r874, -1;
	@%p5 bra 	$L__BB16_10;
	ld.global.u32 	%r314, [%rd1+16];
	xor.b32  	%r874, %r314, -2147483648;
$L__BB16_10:
	add.s32 	%r18, %r3, 5;
	setp.ge.s32 	%p6, %r18, %r1;
	mov.b32 	%r873, -1;
	@%p6 bra 	$L__BB16_12;
	ld.global.u32 	%r316, [%rd1+20];
	xor.b32  	%r873, %r316, -2147483648;
$L__BB16_12:
	add.s32 	%r21, %r3, 6;
	setp.ge.s32 	%p7, %r21, %r1;
	mov.b32 	%r872, -1;
	@%p7 bra 	$L__BB16_14;
	ld.global.u32 	%r318, [%rd1+24];
	xor.b32  	%r872, %r318, -2147483648;
$L__BB16_14:
	add.s32 	%r24, %r3, 7;
	setp.ge.s32 	%p8, %r24, %r1;
	mov.b32 	%r871, -1;
	@%p8 bra 	$L__BB16_16;
	ld.global.u32 	%r320, [%rd1+28];
	xor.b32  	%r871, %r320, -2147483648;
$L__BB16_16:
	add.s32 	%r27, %r3, 8;
	setp.ge.s32 	%p9, %r27, %r1;
	mov.b32 	%r870, -1;
	@%p9 bra 	$L__BB16_18;
	ld.global.u32 	%r322, [%rd1+32];
	xor.b32  	%r870, %r322, -2147483648;
$L__BB16_18:
	add.s32 	%r30, %r3, 9;
	setp.ge.s32 	%p10, %r30, %r1;
	mov.b32 	%r869, -1;
	@%p10 bra 	$L__BB16_20;
	ld.global.u32 	%r324, [%rd1+36];
	xor.b32  	%r869, %r324, -2147483648;
$L__BB16_20:
	add.s32 	%r33, %r3, 10;
	setp.ge.s32 	%p11, %r33, %r1;
	mov.b32 	%r868, -1;
	@%p11 bra 	$L__BB16_22;
	ld.global.u32 	%r326, [%rd1+40];
	xor.b32  	%r868, %r326, -2147483648;
$L__BB16_22:
	add.s32 	%r36, %r3, 11;
	setp.ge.s32 	%p12, %r36, %r1;
	mov.b32 	%r867, -1;
	@%p12 bra 	$L__BB16_24;
	ld.global.u32 	%r328, [%rd1+44];
	xor.b32  	%r867, %r328, -2147483648;
$L__BB16_24:
	add.s32 	%r39, %r3, 12;
	setp.ge.s32 	%p13, %r39, %r1;
	mov.b32 	%r866, -1;
	@%p13 bra 	$L__BB16_26;
	ld.global.u32 	%r330, [%rd1+48];
	xor.b32  	%r866, %r330, -2147483648;
$L__BB16_26:
	add.s32 	%r42, %r3, 13;
	setp.ge.s32 	%p14, %r42, %r1;
	mov.b32 	%r865, -1;
	@%p14 bra 	$L__BB16_28;
	ld.global.u32 	%r332, [%rd1+52];
	xor.b32  	%r865, %r332, -2147483648;
$L__BB16_28:
	add.s32 	%r45, %r3, 14;
	setp.ge.s32 	%p15, %r45, %r1;
	mov.b32 	%r864, -1;
	@%p15 bra 	$L__BB16_30;
	ld.global.u32 	%r334, [%rd1+56];
	xor.b32  	%r864, %r334, -2147483648;
$L__BB16_30:
	add.s32 	%r48, %r3, 15;
	setp.ge.s32 	%p16, %r48, %r1;
	mov.b32 	%r863, -1;
	@%p16 bra 	$L__BB16_32;
	ld.global.u32 	%r336, [%rd1+60];
	xor.b32  	%r863, %r336, -2147483648;
$L__BB16_32:
	add.s32 	%r51, %r3, 16;
	setp.ge.s32 	%p17, %r51, %r1;
	mov.b32 	%r862, -1;
	@%p17 bra 	$L__BB16_34;
	ld.global.u32 	%r338, [%rd1+64];
	xor.b32  	%r862, %r338, -2147483648;
$L__BB16_34:
	add.s32 	%r54, %r3, 17;
	setp.ge.s32 	%p18, %r54, %r1;
	mov.b32 	%r861, -1;
	@%p18 bra 	$L__BB16_36;
	ld.global.u32 	%r340, [%rd1+68];
	xor.b32  	%r861, %r340, -2147483648;
$L__BB16_36:
	add.s32 	%r57, %r3, 18;
	setp.ge.s32 	%p19, %r57, %r1;
	mov.b32 	%r860, -1;
	@%p19 bra 	$L__BB16_38;
	ld.global.u32 	%r342, [%rd1+72];
	xor.b32  	%r860, %r342, -2147483648;
$L__BB16_38:
	bar.sync 	0;
	mov.b64 	{%r344, %r345}, %rd9;
	shfl.sync.idx.b32	%r60|%p20, %r344, 0, 31, -1;
	shfl.sync.idx.b32	%r346|%p21, %r345, 0, 31, -1;
	mov.b64 	%rd2, {%r60, %r346};
	setp.ge.s32 	%p22, %r3, %r60;
	cvta.to.global.u64 	%rd13, %rd7;
	add.s64 	%rd3, %rd13, %rd12;
	@%p22 bra 	$L__BB16_40;
	ld.global.u32 	%r897, [%rd3];
$L__BB16_40:
	setp.ge.s32 	%p23, %r6, %r60;
	@%p23 bra 	$L__BB16_42;
	ld.global.u32 	%r896, [%rd3+4];
$L__BB16_42:
	setp.ge.s32 	%p24, %r9, %r60;
	@%p24 bra 	$L__BB16_44;
	ld.global.u32 	%r895, [%rd3+8];
$L__BB16_44:
	setp.ge.s32 	%p25, %r12, %r60;
	@%p25 bra 	$L__BB16_46;
	ld.global.u32 	%r894, [%rd3+12];
$L__BB16_46:
	setp.ge.s32 	%p26, %r15, %r60;
	@%p26 bra 	$L__BB16_48;
	ld.global.u32 	%r893, [%rd3+16];
$L__BB16_48:
	setp.ge.s32 	%p27, %r18, %r60;
	@%p27 bra 	$L__BB16_50;
	ld.global.u32 	%r892, [%rd3+20];
$L__BB16_50:
	setp.ge.s32 	%p28, %r21, %r60;
	@%p28 bra 	$L__BB16_52;
	ld.global.u32 	%r891, [%rd3+24];
$L__BB16_52:
	setp.ge.s32 	%p29, %r24, %r60;
	@%p29 bra 	$L__BB16_54;
	ld.global.u32 	%r890, [%rd3+28];
$L__BB16_54:
	setp.ge.s32 	%p30, %r27, %r60;
	@%p30 bra 	$L__BB16_56;
	ld.global.u32 	%r889, [%rd3+32];
$L__BB16_56:
	setp.ge.s32 	%p31, %r30, %r60;
	@%p31 bra 	$L__BB16_58;
	ld.global.u32 	%r888, [%rd3+36];
$L__BB16_58:
	setp.ge.s32 	%p32, %r33, %r60;
	@%p32 bra 	$L__BB16_60;
	ld.global.u32 	%r887, [%rd3+40];
$L__BB16_60:
	setp.ge.s32 	%p33, %r36, %r60;
	@%p33 bra 	$L__BB16_62;
	ld.global.u32 	%r886, [%rd3+44];
$L__BB16_62:
	setp.ge.s32 	%p34, %r39, %r60;
	@%p34 bra 	$L__BB16_64;
	ld.global.u32 	%r885, [%rd3+48];
$L__BB16_64:
	setp.ge.s32 	%p35, %r42, %r60;
	@%p35 bra 	$L__BB16_66;
	ld.global.u32 	%r884, [%rd3+52];
$L__BB16_66:
	setp.ge.s32 	%p36, %r45, %r60;
	@%p36 bra 	$L__BB16_68;
	ld.global.u32 	%r883, [%rd3+56];
$L__BB16_68:
	setp.ge.s32 	%p37, %r48, %r60;
	@%p37 bra 	$L__BB16_70;
	ld.global.u32 	%r882, [%rd3+60];
$L__BB16_70:
	setp.ge.s32 	%p38, %r51, %r60;
	@%p38 bra 	$L__BB16_72;
	ld.global.u32 	%r881, [%rd3+64];
$L__BB16_72:
	setp.ge.s32 	%p39, %r54, %r60;
	@%p39 bra 	$L__BB16_74;
	ld.global.u32 	%r880, [%rd3+68];
$L__BB16_74:
	setp.ge.s32 	%p40, %r57, %r60;
	@%p40 bra 	$L__BB16_76;
	ld.global.u32 	%r879, [%rd3+72];
$L__BB16_76:
	bar.sync 	0;
	shr.u32 	%r99, %r2, 5;
	shl.b32 	%r366, %r2, 2;
	mov.u32 	%r367, _ZZN3cub18CUB_300001_SM_10006detail10radix_sort31DeviceRadixSortSingleTileKernelINS1_5radix10policy_hubIiiyE10Policy1000ELNS0_9SortOrderE0EiiyNS1_21identity_decomposer_tEEEvPKT1_PSA_PKT2_PSE_T3_iiT4_E12temp_storage;
	add.s32 	%r100, %r367, %r366;
	shl.b32 	%r368, %r2, 7;
	add.s32 	%r101, %r100, %r368;
	shl.b32 	%r369, %r99, 2;
	add.s32 	%r370, %r367, %r369;
	add.s32 	%r102, %r370, 33792;
	mad.lo.s32 	%r103, %r2, -56, %r101;
	add.s32 	%r859, %r303, 6;
	sub.s32 	%r858, %r304, %r303;
$L__BB16_77:
	add.s32 	%r430, %r859, -6;
	min.s32 	%r373, %r858, 6;
	mov.b32 	%r459, 0;
	st.shared.u32 	[%r100], %r459;
	st.shared.u32 	[%r100+1024], %r459;
	st.shared.u32 	[%r100+2048], %r459;
	st.shared.u32 	[%r100+3072], %r459;
	st.shared.u32 	[%r100+4096], %r459;
	st.shared.u32 	[%r100+5120], %r459;
	st.shared.u32 	[%r100+6144], %r459;
	st.shared.u32 	[%r100+7168], %r459;
	st.shared.u32 	[%r100+8192], %r459;
	st.shared.u32 	[%r100+9216], %r459;
	st.shared.u32 	[%r100+10240], %r459;
	st.shared.u32 	[%r100+11264], %r459;
	st.shared.u32 	[%r100+12288], %r459;
	st.shared.u32 	[%r100+13312], %r459;
	st.shared.u32 	[%r100+14336], %r459;
	st.shared.u32 	[%r100+15360], %r459;
	st.shared.u32 	[%r100+16384], %r459;
	st.shared.u32 	[%r100+17408], %r459;
	st.shared.u32 	[%r100+18432], %r459;
	st.shared.u32 	[%r100+19456], %r459;
	st.shared.u32 	[%r100+20480], %r459;
	st.shared.u32 	[%r100+21504], %r459;
	st.shared.u32 	[%r100+22528], %r459;
	st.shared.u32 	[%r100+23552], %r459;
	st.shared.u32 	[%r100+24576], %r459;
	st.shared.u32 	[%r100+25600], %r459;
	st.shared.u32 	[%r100+26624], %r459;
	st.shared.u32 	[%r100+27648], %r459;
	st.shared.u32 	[%r100+28672], %r459;
	st.shared.u32 	[%r100+29696], %r459;
	st.shared.u32 	[%r100+30720], %r459;
	st.shared.u32 	[%r100+31744], %r459;
	st.shared.u32 	[%r100+32768], %r459;
	// begin inline asm
	bmsk.clamp.b32 %r371, %r459, %r373;
	// end inline asm
	// begin inline asm
	shr.b32 %r374, %r878, %r430;
	// end inline asm
	and.b32  	%r462, %r371, %r374;
	shl.b32 	%r463, %r462, 10;
	and.b32  	%r464, %r463, 31744;
	add.s32 	%r465, %r100, %r464;
	shr.u32 	%r466, %r462, 4;
	and.b32  	%r467, %r466, 268435454;
	add.s32 	%r147, %r465, %r467;
	ld.shared.u16 	%rs1, [%r147];
	add.s16 	%rs20, %rs1, 1;
	st.shared.u16 	[%r147], %rs20;
	// begin inline asm
	shr.b32 %r377, %r877, %r430;
	// end inline asm
	and.b32  	%r468, %r371, %r377;
	shl.b32 	%r469, %r468, 10;
	and.b32  	%r470, %r469, 31744;
	add.s32 	%r471, %r100, %r470;
	shr.u32 	%r472, %r468, 4;
	and.b32  	%r473, %r472, 268435454;
	add.s32 	%r148, %r471, %r473;
	ld.shared.u16 	%rs2, [%r148];
	add.s16 	%rs21, %rs2, 1;
	st.shared.u16 	[%r148], %rs21;
	// begin inline asm
	shr.b32 %r380, %r876, %r430;
	// end inline asm
	and.b32  	%r474, %r371, %r380;
	shl.b32 	%r475, %r474, 10;
	and.b32  	%r476, %r475, 31744;
	add.s32 	%r477, %r100, %r476;
	shr.u32 	%r478, %r474, 4;
	and.b32  	%r479, %r478, 268435454;
	add.s32 	%r149, %r477, %r479;
	ld.shared.u16 	%rs3, [%r149];
	add.s16 	%rs22, %rs3, 1;
	st.shared.u16 	[%r149], %rs22;
	// begin inline asm
	shr.b32 %r383, %r875, %r430;
	// end inline asm
	and.b32  	%r480, %r371, %r383;
	shl.b32 	%r481, %r480, 10;
	and.b32  	%r482, %r481, 31744;
	add.s32 	%r483, %r100, %r482;
	shr.u32 	%r484, %r480, 4;
	and.b32  	%r485, %r484, 268435454;
	add.s32 	%r150, %r483, %r485;
	ld.shared.u16 	%rs4, [%r150];
	add.s16 	%rs23, %rs4, 1;
	st.shared.u16 	[%r150], %rs23;
	// begin inline asm
	shr.b32 %r386, %r874, %r430;
	// end inline asm
	and.b32  	%r486, %r371, %r386;
	shl.b32 	%r487, %r486, 10;
	and.b32  	%r488, %r487, 31744;
	add.s32 	%r489, %r100, %r488;
	shr.u32 	%r490, %r486, 4;
	and.b32  	%r491, %r490, 268435454;
	add.s32 	%r151, %r489, %r491;
	ld.shared.u16 	%rs5, [%r151];
	add.s16 	%rs24, %rs5, 1;
	st.shared.u16 	[%r151], %rs24;
	// begin inline asm
	shr.b32 %r389, %r873, %r430;
	// end inline asm
	and.b32  	%r492, %r371, %r389;
	shl.b32 	%r493, %r492, 10;
	and.b32  	%r494, %r493, 31744;
	add.s32 	%r495, %r100, %r494;
	shr.u32 	%r496, %r492, 4;
	and.b32  	%r497, %r496, 268435454;
	add.s32 	%r152, %r495, %r497;
	ld.shared.u16 	%rs6, [%r152];
	add.s16 	%rs25, %rs6, 1;
	st.shared.u16 	[%r152], %rs25;
	// begin inline asm
	shr.b32 %r392, %r872, %r430;
	// end inline asm
	and.b32  	%r498, %r371, %r392;
	shl.b32 	%r499, %r498, 10;
	and.b32  	%r500, %r499, 31744;
	add.s32 	%r501, %r100, %r500;
	shr.u32 	%r502, %r498, 4;
	and.b32  	%r503, %r502, 268435454;
	add.s32 	%r153, %r501, %r503;
	ld.shared.u16 	%rs7, [%r153];
	add.s16 	%rs26, %rs7, 1;
	st.shared.u16 	[%r153], %rs26;
	// begin inline asm
	shr.b32 %r395, %r871, %r430;
	// end inline asm
	and.b32  	%r504, %r371, %r395;
	shl.b32 	%r505, %r504, 10;
	and.b32  	%r506, %r505, 31744;
	add.s32 	%r507, %r100, %r506;
	shr.u32 	%r508, %r504, 4;
	and.b32  	%r509, %r508, 268435454;
	add.s32 	%r154, %r507, %r509;
	ld.shared.u16 	%rs8, [%r154];
	add.s16 	%rs27, %rs8, 1;
	st.shared.u16 	[%r154], %rs27;
	// begin inline asm
	shr.b32 %r398, %r870, %r430;
	// end inline asm
	and.b32  	%r510, %r371, %r398;
	shl.b32 	%r511, %r510, 10;
	and.b32  	%r512, %r511, 31744;
	add.s32 	%r513, %r100, %r512;
	shr.u32 	%r514, %r510, 4;
	and.b32  	%r515, %r514, 268435454;
	add.s32 	%r155, %r513, %r515;
	ld.shared.u16 	%rs9, [%r155];
	add.s16 	%rs28, %rs9, 1;
	st.shared.u16 	[%r155], %rs28;
	// begin inline asm
	shr.b32 %r401, %r869, %r430;
	// end inline asm
	and.b32  	%r516, %r371, %r401;
	shl.b32 	%r517, %r516, 10;
	and.b32  	%r518, %r517, 31744;
	add.s32 	%r519, %r100, %r518;
	shr.u32 	%r520, %r516, 4;
	and.b32  	%r521, %r520, 268435454;
	add.s32 	%r156, %r519, %r521;
	ld.shared.u16 	%rs10, [%r156];
	add.s16 	%rs29, %rs10, 1;
	st.shared.u16 	[%r156], %rs29;
	// begin inline asm
	shr.b32 %r404, %r868, %r430;
	// end inline asm
	and.b32  	%r522, %r371, %r404;
	shl.b32 	%r523, %r522, 10;
	and.b32  	%r524, %r523, 31744;
	add.s32 	%r525, %r100, %r524;
	shr.u32 	%r526, %r522, 4;
	and.b32  	%r527, %r526, 268435454;
	add.s32 	%r157, %r525, %r527;
	ld.shared.u16 	%rs11, [%r157];
	add.s16 	%rs30, %rs11, 1;
	st.shared.u16 	[%r157], %rs30;
	// begin inline asm
	shr.b32 %r407, %r867, %r430;
	// end inline asm
	and.b32  	%r528, %r371, %r407;
	shl.b32 	%r529, %r528, 10;
	and.b32  	%r530, %r529, 31744;
	add.s32 	%r531, %r100, %r530;
	shr.u32 	%r532, %r528, 4;
	and.b32  	%r533, %r532, 268435454;
	add.s32 	%r158, %r531, %r533;
	ld.shared.u16 	%rs12, [%r158];
	add.s16 	%rs31, %rs12, 1;
	st.shared.u16 	[%r158], %rs31;
	// begin inline asm
	shr.b32 %r410, %r866, %r430;
	// end inline asm
	and.b32  	%r534, %r371, %r410;
	shl.b32 	%r535, %r534, 10;
	and.b32  	%r536, %r535, 31744;
	add.s32 	%r537, %r100, %r536;
	shr.u32 	%r538, %r534, 4;
	and.b32  	%r539, %r538, 268435454;
	add.s32 	%r159, %r537, %r539;
	ld.shared.u16 	%rs13, [%r159];
	add.s16 	%rs32, %rs13, 1;
	st.shared.u16 	[%r159], %rs32;
	// begin inline asm
	shr.b32 %r413, %r865, %r430;
	// end inline asm
	and.b32  	%r540, %r371, %r413;
	shl.b32 	%r541, %r540, 10;
	and.b32  	%r542, %r541, 31744;
	add.s32 	%r543, %r100, %r542;
	shr.u32 	%r544, %r540, 4;
	and.b32  	%r545, %r544, 268435454;
	add.s32 	%r160, %r543, %r545;
	ld.shared.u16 	%rs14, [%r160];
	add.s16 	%rs33, %rs14, 1;
	st.shared.u16 	[%r160], %rs33;
	// begin inline asm
	shr.b32 %r416, %r864, %r430;
	// end inline asm
	and.b32  	%r546, %r371, %r416;
	shl.b32 	%r547, %r546, 10;
	and.b32  	%r548, %r547, 31744;
	add.s32 	%r549, %r100, %r548;
	shr.u32 	%r550, %r546, 4;
	and.b32  	%r551, %r550, 268435454;
	add.s32 	%r161, %r549, %r551;
	ld.shared.u16 	%rs15, [%r161];
	add.s16 	%rs34, %rs15, 1;
	st.shared.u16 	[%r161], %rs34;
	// begin inline asm
	shr.b32 %r419, %r863, %r430;
	// end inline asm
	and.b32  	%r552, %r371, %r419;
	shl.b32 	%r553, %r552, 10;
	and.b32  	%r554, %r553, 31744;
	add.s32 	%r555, %r100, %r554;
	shr.u32 	%r556, %r552, 4;
	and.b32  	%r557, %r556, 268435454;
	add.s32 	%r162, %r555, %r557;
	ld.shared.u16 	%rs16, [%r162];
	add.s16 	%rs35, %rs16, 1;
	st.shared.u16 	[%r162], %rs35;
	// begin inline asm
	shr.b32 %r422, %r862, %r430;
	// end inline asm
	and.b32  	%r558, %r371, %r422;
	shl.b32 	%r559, %r558, 10;
	and.b32  	%r560, %r559, 31744;
	add.s32 	%r561, %r100, %r560;
	shr.u32 	%r562, %r558, 4;
	and.b32  	%r563, %r562, 268435454;
	add.s32 	%r163, %r561, %r563;
	ld.shared.u16 	%rs17, [%r163];
	add.s16 	%rs36, %rs17, 1;
	st.shared.u16 	[%r163], %rs36;
	// begin inline asm
	shr.b32 %r425, %r861, %r430;
	// end inline asm
	and.b32  	%r564, %r371, %r425;
	shl.b32 	%r565, %r564, 10;
	and.b32  	%r566, %r565, 31744;
	add.s32 	%r567, %r100, %r566;
	shr.u32 	%r568, %r564, 4;
	and.b32  	%r569, %r568, 268435454;
	add.s32 	%r164, %r567, %r569;
	ld.shared.u16 	%rs18, [%r164];
	add.s16 	%rs37, %rs18, 1;
	st.shared.u16 	[%r164], %rs37;
	// begin inline asm
	shr.b32 %r428, %r860, %r430;
	// end inline asm
	and.b32  	%r570, %r371, %r428;
	shl.b32 	%r571, %r570, 10;
	and.b32  	%r572, %r571, 31744;
	add.s32 	%r573, %r100, %r572;
	shr.u32 	%r574, %r570, 4;
	and.b32  	%r575, %r574, 268435454;
	add.s32 	%r165, %r573, %r575;
	ld.shared.u16 	%rs19, [%r165];
	add.s16 	%rs38, %rs19, 1;
	st.shared.u16 	[%r165], %rs38;
	bar.sync 	0;
	ld.shared.u32 	%r166, [%r101];
	ld.shared.u32 	%r576, [%r101+4];
	ld.shared.u32 	%r577, [%r101+8];
	ld.shared.u32 	%r578, [%r101+12];
	ld.shared.u32 	%r579, [%r101+16];
	ld.shared.u32 	%r580, [%r101+20];
	ld.shared.u32 	%r581, [%r101+24];
	ld.shared.u32 	%r582, [%r101+28];
	ld.shared.u32 	%r583, [%r101+32];
	ld.shared.u32 	%r584, [%r101+36];
	ld.shared.u32 	%r585, [%r101+40];
	ld.shared.u32 	%r586, [%r101+44];
	ld.shared.u32 	%r587, [%r101+48];
	ld.shared.u32 	%r588, [%r101+52];
	ld.shared.u32 	%r589, [%r101+56];
	ld.shared.u32 	%r590, [%r101+60];
	ld.shared.u32 	%r591, [%r101+64];
	ld.shared.u32 	%r592, [%r101+68];
	ld.shared.u32 	%r593, [%r101+72];
	ld.shared.u32 	%r594, [%r101+76];
	ld.shared.u32 	%r595, [%r101+80];
	ld.shared.u32 	%r596, [%r101+84];
	ld.shared.u32 	%r597, [%r101+88];
	ld.shared.u32 	%r598, [%r101+92];
	ld.shared.u32 	%r599, [%r101+96];
	ld.shared.u32 	%r600, [%r101+100];
	ld.shared.u32 	%r601, [%r101+104];
	ld.shared.u32 	%r602, [%r101+108];
	ld.shared.u32 	%r603, [%r101+112];
	ld.shared.u32 	%r604, [%r101+116];
	ld.shared.u32 	%r605, [%r101+120];
	ld.shared.u32 	%r606, [%r101+124];
	ld.shared.u32 	%r607, [%r101+128];
	add.s32 	%r167, %r576, %r166;
	add.s32 	%r168, %r577, %r167;
	add.s32 	%r169, %r578, %r168;
	add.s32 	%r170, %r579, %r169;
	add.s32 	%r171, %r580, %r170;
	add.s32 	%r172, %r581, %r171;
	add.s32 	%r173, %r582, %r172;
	add.s32 	%r174, %r583, %r173;
	add.s32 	%r175, %r584, %r174;
	add.s32 	%r176, %r585, %r175;
	add.s32 	%r177, %r586, %r176;
	add.s32 	%r178, %r587, %r177;
	add.s32 	%r179, %r588, %r178;
	add.s32 	%r180, %r589, %r179;
	add.s32 	%r181, %r590, %r180;
	add.s32 	%r182, %r591, %r181;
	add.s32 	%r183, %r592, %r182;
	add.s32 	%r184, %r593, %r183;
	add.s32 	%r185, %r594, %r184;
	add.s32 	%r186, %r595, %r185;
	add.s32 	%r187, %r596, %r186;
	add.s32 	%r188, %r597, %r187;
	add.s32 	%r189, %r598, %r188;
	add.s32 	%r190, %r599, %r189;
	add.s32 	%r191, %r600, %r190;
	add.s32 	%r192, %r601, %r191;
	add.s32 	%r193, %r602, %r192;
	add.s32 	%r194, %r603, %r193;
	add.s32 	%r195, %r604, %r194;
	add.s32 	%r196, %r605, %r195;
	add.s32 	%r197, %r606, %r196;
	add.s32 	%r436, %r607, %r197;
	// begin inline asm
	mov.u32 %r431, %laneid;
	// end inline asm
	mov.b32 	%r434, 1;
	mov.b32 	%r461, -1;
	// begin inline asm
	{  .reg .u32 r0;  .reg .pred p;  shfl.sync.up.b32 r0|p, %r436, %r434, %r459, %r461;  @p add.u32 r0, r0, %r436;  mov.u32 %r432, r0;}
	// end inline asm
	mov.b32 	%r440, 2;
	// begin inline asm
	{  .reg .u32 r0;  .reg .pred p;  shfl.sync.up.b32 r0|p, %r432, %r440, %r459, %r461;  @p add.u32 r0, r0, %r432;  mov.u32 %r438, r0;}
	// end inline asm
	mov.b32 	%r446, 4;
	// begin inline asm
	{  .reg .u32 r0;  .reg .pred p;  shfl.sync.up.b32 r0|p, %r438, %r446, %r459, %r461;  @p add.u32 r0, r0, %r438;  mov.u32 %r444, r0;}
	// end inline asm
	mov.b32 	%r452, 8;
	// begin inline asm
	{  .reg .u32 r0;  .reg .pred p;  shfl.sync.up.b32 r0|p, %r444, %r452, %r459, %r461;  @p add.u32 r0, r0, %r444;  mov.u32 %r450, r0;}
	// end inline asm
	mov.b32 	%r458, 16;
	// begin inline asm
	{  .reg .u32 r0;  .reg .pred p;  shfl.sync.up.b32 r0|p, %r450, %r458, %r459, %r461;  @p add.u32 r0, r0, %r450;  mov.u32 %r456, r0;}
	// end inline asm
	setp.ne.s32 	%p41, %r431, 31;
	@%p41 bra 	$L__BB16_79;
	st.shared.u32 	[%r102], %r456;
$L__BB16_79:
	sub.s32 	%r608, %r456, %r436;
	setp.gt.u32 	%p42, %r2, 31;
	setp.eq.s32 	%p43, %r99, 7;
	setp.eq.s32 	%p44, %r99, 6;
	setp.eq.s32 	%p45, %r99, 5;
	setp.eq.s32 	%p46, %r99, 4;
	setp.eq.s32 	%p47, %r99, 3;
	setp.eq.s32 	%p48, %r99, 2;
	setp.eq.s32 	%p49, %r99, 1;
	bar.sync 	0;
	ld.shared.v4.u32 	{%r609, %r610, %r611, %r612}, [_ZZN3cub18CUB_300001_SM_10006detail10radix_sort31DeviceRadixSortSingleTileKernelINS1_5radix10policy_hubIiiyE10Policy1000ELNS0_9SortOrderE0EiiyNS1_21identity_decomposer_tEEEvPKT1_PSA_PKT2_PSE_T3_iiT4_E12temp_storage+33792];
	selp.b32 	%r613, %r609, %r898, %p49;
	add.s32 	%r614, %r610, %r609;
	selp.b32 	%r615, %r614, %r613, %p48;
	add.s32 	%r616, %r614, %r611;
	selp.b32 	%r617, %r616, %r615, %p47;
	add.s32 	%r618, %r616, %r612;
	selp.b32 	%r619, %r618, %r617, %p46;
	ld.shared.v4.u32 	{%r620, %r621, %r622, %r623}, [_ZZN3cub18CUB_300001_SM_10006detail10radix_sort31DeviceRadixSortSingleTileKernelINS1_5radix10policy_hubIiiyE10Policy1000ELNS0_9SortOrderE0EiiyNS1_21identity_decomposer_tEEEvPKT1_PSA_PKT2_PSE_T3_iiT4_E12temp_storage+33808];
	add.s32 	%r624, %r618, %r620;
	selp.b32 	%r625, %r624, %r619, %p45;
	add.s32 	%r626, %r624, %r621;
	selp.b32 	%r627, %r626, %r625, %p44;
	add.s32 	%r628, %r626, %r622;
	selp.b32 	%r898, %r628, %r627, %p43;
	add.s32 	%r202, %r628, %r623;
	setp.ne.s32 	%p50, %r431, 0;
	selp.b32 	%r629, %r608, 0, %p50;
	add.s32 	%r630, %r898, %r629;
	or.pred  	%p51, %p42, %p50;
	selp.b32 	%r899, %r630, %r608, %p42;
	@%p51 bra 	$L__BB16_81;
	shl.b32 	%r899, %r202, 16;
	st.shared.u32 	[_ZZN3cub18CUB_300001_SM_10006detail10radix_sort31DeviceRadixSortSingleTileKernelINS1_5radix10policy_hubIiiyE10Policy1000ELNS0_9SortOrderE0EiiyNS1_21identity_decomposer_tEEEvPKT1_PSA_PKT2_PSE_T3_iiT4_E12temp_storage+33832], %r899;
$L__BB16_81:
	setp.eq.s32 	%p52, %r2, 0;
	bar.sync 	0;
	ld.shared.u32 	%r631, [_ZZN3cub18CUB_300001_SM_10006detail10radix_sort31DeviceRadixSortSingleTileKernelINS1_5radix10policy_hubIiiyE10Policy1000ELNS0_9SortOrderE0EiiyNS1_21identity_decomposer_tEEEvPKT1_PSA_PKT2_PSE_T3_iiT4_E12temp_storage+33832];
	selp.b32 	%r632, 0, %r631, %p52;
	add.s32 	%r633, %r899, %r632;
	add.s32 	%r634, %r166, %r633;
	add.s32 	%r635, %r167, %r633;
	add.s32 	%r636, %r168, %r633;
	add.s32 	%r637, %r169, %r633;
	add.s32 	%r638, %r170, %r633;
	add.s32 	%r639, %r171, %r633;
	add.s32 	%r640, %r172, %r633;
	add.s32 	%r641, %r173, %r633;
	add.s32 	%r642, %r174, %r633;
	add.s32 	%r643, %r175, %r633;
	add.s32 	%r644, %r176, %r633;
	add.s32 	%r645, %r177, %r633;
	add.s32 	%r646, %r178, %r633;
	add.s32 	%r647, %r179, %r633;
	add.s32 	%r648, %r180, %r633;
	add.s32 	%r649, %r181, %r633;
	add.s32 	%r650, %r182, %r633;
	add.s32 	%r651, %r183, %r633;
	add.s32 	%r652, %r184, %r633;
	add.s32 	%r653, %r185, %r633;
	add.s32 	%r654, %r186, %r633;
	add.s32 	%r655, %r187, %r633;
	add.s32 	%r656, %r188, %r633;
	add.s32 	%r657, %r189, %r633;
	add.s32 	%r658, %r190, %r633;
	add.s32 	%r659, %r191, %r633;
	add.s32 	%r660, %r192, %r633;
	add.s32 	%r661, %r193, %r633;
	add.s32 	%r662, %r194, %r633;
	add.s32 	%r663, %r195, %r633;
	add.s32 	%r664, %r196, %r633;
	add.s32 	%r665, %r197, %r633;
	st.shared.u32 	[%r101], %r633;
	st.shared.u32 	[%r101+4], %r634;
	st.shared.u32 	[%r101+8], %r635;
	st.shared.u32 	[%r101+12], %r636;
	st.shared.u32 	[%r101+16], %r637;
	st.shared.u32 	[%r101+20], %r638;
	st.shared.u32 	[%r101+24], %r639;
	st.shared.u32 	[%r101+28], %r640;
	st.shared.u32 	[%r101+32], %r641;
	st.shared.u32 	[%r101+36], %r642;
	st.shared.u32 	[%r101+40], %r643;
	st.shared.u32 	[%r101+44], %r644;
	st.shared.u32 	[%r101+48], %r645;
	st.shared.u32 	[%r101+52], %r646;
	st.shared.u32 	[%r101+56], %r647;
	st.shared.u32 	[%r101+60], %r648;
	st.shared.u32 	[%r101+64], %r649;
	st.shared.u32 	[%r101+68], %r650;
	st.shared.u32 	[%r101+72], %r651;
	st.shared.u32 	[%r101+76], %r652;
	st.shared.u32 	[%r101+80], %r653;
	st.shared.u32 	[%r101+84], %r654;
	st.shared.u32 	[%r101+88], %r655;
	st.shared.u32 	[%r101+92], %r656;
	st.shared.u32 	[%r101+96], %r657;
	st.shared.u32 	[%r101+100], %r658;
	st.shared.u32 	[%r101+104], %r659;
	st.shared.u32 	[%r101+108], %r660;
	st.shared.u32 	[%r101+112], %r661;
	st.shared.u32 	[%r101+116], %r662;
	st.shared.u32 	[%r101+120], %r663;
	st.shared.u32 	[%r101+124], %r664;
	st.shared.u32 	[%r101+128], %r665;
	bar.sync 	0;
	cvt.u32.u16 	%r666, %rs1;
	ld.shared.u16 	%r667, [%r147];
	add.s32 	%r206, %r667, %r666;
	cvt.u32.u16 	%r668, %rs2;
	ld.shared.u16 	%r669, [%r148];
	add.s32 	%r207, %r669, %r668;
	cvt.u32.u16 	%r670, %rs3;
	ld.shared.u16 	%r671, [%r149];
	add.s32 	%r208, %r671, %r670;
	cvt.u32.u16 	%r672, %rs4;
	ld.shared.u16 	%r673, [%r150];
	add.s32 	%r209, %r673, %r672;
	cvt.u32.u16 	%r674, %rs5;
	ld.shared.u16 	%r675, [%r151];
	add.s32 	%r210, %r675, %r674;
	cvt.u32.u16 	%r676, %rs6;
	ld.shared.u16 	%r677, [%r152];
	add.s32 	%r211, %r677, %r676;
	cvt.u32.u16 	%r678, %rs7;
	ld.shared.u16 	%r679, [%r153];
	add.s32 	%r212, %r679, %r678;
	cvt.u32.u16 	%r680, %rs8;
	ld.shared.u16 	%r681, [%r154];
	add.s32 	%r213, %r681, %r680;
	cvt.u32.u16 	%r682, %rs9;
	ld.shared.u16 	%r683, [%r155];
	add.s32 	%r214, %r683, %r682;
	cvt.u32.u16 	%r684, %rs10;
	ld.shared.u16 	%r685, [%r156];
	add.s32 	%r215, %r685, %r684;
	cvt.u32.u16 	%r686, %rs11;
	ld.shared.u16 	%r687, [%r157];
	add.s32 	%r216, %r687, %r686;
	cvt.u32.u16 	%r688, %rs12;
	ld.shared.u16 	%r689, [%r158];
	add.s32 	%r217, %r689, %r688;
	cvt.u32.u16 	%r690, %rs13;
	ld.shared.u16 	%r691, [%r159];
	add.s32 	%r218, %r691, %r690;
	cvt.u32.u16 	%r692, %rs14;
	ld.shared.u16 	%r693, [%r160];
	add.s32 	%r219, %r693, %r692;
	cvt.u32.u16 	%r694, %rs15;
	ld.shared.u16 	%r695, [%r161];
	add.s32 	%r220, %r695, %r694;
	cvt.u32.u16 	%r696, %rs16;
	ld.shared.u16 	%r697, [%r162];
	add.s32 	%r221, %r697, %r696;
	cvt.u32.u16 	%r698, %rs17;
	ld.shared.u16 	%r699, [%r163];
	add.s32 	%r222, %r699, %r698;
	cvt.u32.u16 	%r700, %rs18;
	ld.shared.u16 	%r701, [%r164];
	add.s32 	%r223, %r701, %r700;
	cvt.u32.u16 	%r702, %rs19;
	ld.shared.u16 	%r703, [%r165];
	add.s32 	%r224, %r703, %r702;
	bar.sync 	0;
	setp.lt.s32 	%p53, %r859, %r304;
	@%p53 bra 	$L__BB16_121;
	cvt.u64.u32 	%rd15, %r2;
	shl.b32 	%r704, %r206, 2;
	mov.u32 	%r705, _ZZN3cub18CUB_300001_SM_10006detail10radix_sort31DeviceRadixSortSingleTileKernelINS1_5radix10policy_hubIiiyE10Policy1000ELNS0_9SortOrderE0EiiyNS1_21identity_decomposer_tEEEvPKT1_PSA_PKT2_PSE_T3_iiT4_E12temp_storage;
	add.s32 	%r706, %r705, %r704;
	st.shared.u32 	[%r706], %r878;
	shl.b32 	%r707, %r207, 2;
	add.s32 	%r708, %r705, %r707;
	st.shared.u32 	[%r708], %r877;
	shl.b32 	%r709, %r208, 2;
	add.s32 	%r710, %r705, %r709;
	st.shared.u32 	[%r710], %r876;
	shl.b32 	%r711, %r209, 2;
	add.s32 	%r712, %r705, %r711;
	st.shared.u32 	[%r712], %r875;
	shl.b32 	%r713, %r210, 2;
	add.s32 	%r714, %r705, %r713;
	st.shared.u32 	[%r714], %r874;
	shl.b32 	%r715, %r211, 2;
	add.s32 	%r716, %r705, %r715;
	st.shared.u32 	[%r716], %r873;
	shl.b32 	%r717, %r212, 2;
	add.s32 	%r718, %r705, %r717;
	st.shared.u32 	[%r718], %r872;
	shl.b32 	%r719, %r213, 2;
	add.s32 	%r720, %r705, %r719;
	st.shared.u32 	[%r720], %r871;
	shl.b32 	%r721, %r214, 2;
	add.s32 	%r722, %r705, %r721;
	st.shared.u32 	[%r722], %r870;
	shl.b32 	%r723, %r215, 2;
	add.s32 	%r724, %r705, %r723;
	st.shared.u32 	[%r724], %r869;
	shl.b32 	%r725, %r216, 2;
	add.s32 	%r726, %r705, %r725;
	st.shared.u32 	[%r726], %r868;
	shl.b32 	%r727, %r217, 2;
	add.s32 	%r728, %r705, %r727;
	st.shared.u32 	[%r728], %r867;
	shl.b32 	%r729, %r218, 2;
	add.s32 	%r730, %r705, %r729;
	st.shared.u32 	[%r730], %r866;
	shl.b32 	%r731, %r219, 2;
	add.s32 	%r732, %r705, %r731;
	st.shared.u32 	[%r732], %r865;
	shl.b32 	%r733, %r220, 2;
	add.s32 	%r734, %r705, %r733;
	st.shared.u32 	[%r734], %r864;
	shl.b32 	%r735, %r221, 2;
	add.s32 	%r736, %r705, %r735;
	st.shared.u32 	[%r736], %r863;
	shl.b32 	%r737, %r222, 2;
	add.s32 	%r738, %r705, %r737;
	st.shared.u32 	[%r738], %r862;
	shl.b32 	%r739, %r223, 2;
	add.s32 	%r740, %r705, %r739;
	st.shared.u32 	[%r740], %r861;
	shl.b32 	%r741, %r224, 2;
	add.s32 	%r742, %r705, %r741;
	st.shared.u32 	[%r742], %r860;
	bar.sync 	0;
	mad.lo.s32 	%r225, %r2, -72, %r103;
	ld.shared.u32 	%r226, [%r225];
	ld.shared.u32 	%r227, [%r225+1024];
	ld.shared.u32 	%r228, [%r225+2048];
	ld.shared.u32 	%r229, [%r225+3072];
	ld.shared.u32 	%r230, [%r225+4096];
	ld.shared.u32 	%r231, [%r225+5120];
	ld.shared.u32 	%r232, [%r225+6144];
	ld.shared.u32 	%r233, [%r225+7168];
	ld.shared.u32 	%r234, [%r225+8192];
	ld.shared.u32 	%r235, [%r225+9216];
	ld.shared.u32 	%r236, [%r225+10240];
	ld.shared.u32 	%r237, [%r225+11264];
	ld.shared.u32 	%r238, [%r225+12288];
	ld.shared.u32 	%r239, [%r225+13312];
	ld.shared.u32 	%r240, [%r225+14336];
	ld.shared.u32 	%r241, [%r225+15360];
	ld.shared.u32 	%r242, [%r225+16384];
	ld.shared.u32 	%r243, [%r225+17408];
	ld.shared.u32 	%r244, [%r225+18432];
	bar.sync 	0;
	st.shared.u32 	[%r706], %r897;
	st.shared.u32 	[%r708], %r896;
	st.shared.u32 	[%r710], %r895;
	st.shared.u32 	[%r712], %r894;
	st.shared.u32 	[%r714], %r893;
	st.shared.u32 	[%r716], %r892;
	st.shared.u32 	[%r718], %r891;
	st.shared.u32 	[%r720], %r890;
	st.shared.u32 	[%r722], %r889;
	st.shared.u32 	[%r724], %r888;
	st.shared.u32 	[%r726], %r887;
	st.shared.u32 	[%r728], %r886;
	st.shared.u32 	[%r730], %r885;
	st.shared.u32 	[%r732], %r884;
	st.shared.u32 	[%r734], %r883;
	st.shared.u32 	[%r736], %r882;
	st.shared.u32 	[%r738], %r881;
	st.shared.u32 	[%r740], %r880;
	st.shared.u32 	[%r742], %r879;
	bar.sync 	0;
	ld.shared.u32 	%r245, [%r225+1024];
	ld.shared.u32 	%r246, [%r225+2048];
	ld.shared.u32 	%r247, [%r225+3072];
	ld.shared.u32 	%r248, [%r225+4096];
	ld.shared.u32 	%r249, [%r225+5120];
	ld.shared.u32 	%r250, [%r225+6144];
	ld.shared.u32 	%r251, [%r225+7168];
	ld.shared.u32 	%r252, [%r225+8192];
	ld.shared.u32 	%r253, [%r225+9216];
	ld.shared.u32 	%r254, [%r225+10240];
	ld.shared.u32 	%r255, [%r225+11264];
	ld.shared.u32 	%r256, [%r225+12288];
	ld.shared.u32 	%r257, [%r225+13312];
	ld.shared.u32 	%r258, [%r225+14336];
	ld.shared.u32 	%r259, [%r225+15360];
	ld.shared.u32 	%r260, [%r225+16384];
	ld.shared.u32 	%r261, [%r225+17408];
	ld.shared.u32 	%r262, [%r225+18432];
	setp.gt.u64 	%p54, %rd2, %rd15;
	cvta.to.global.u64 	%rd16, %rd6;
	mul.wide.u32 	%rd17, %r2, 4;
	add.s64 	%rd4, %rd16, %rd17;
	cvta.to.global.u64 	%rd18, %rd8;
	add.s64 	%rd5, %rd18, %rd17;
	@%p54 bra 	$L__BB16_83;
	bra.uni 	$L__BB16_84;
$L__BB16_83:
	xor.b32  	%r743, %r226, -2147483648;
	ld.shared.u32 	%r744, [%r225];
	st.global.u32 	[%rd4], %r743;
	st.global.u32 	[%rd5], %r744;
$L__BB16_84:
	add.s32 	%r745, %r2, 256;
	cvt.u64.u32 	%rd19, %r745;
	setp.le.u64 	%p55, %rd2, %rd19;
	@%p55 bra 	$L__BB16_86;
	xor.b32  	%r746, %r227, -2147483648;
	st.global.u32 	[%rd4+1024], %r746;
	st.global.u32 	[%rd5+1024], %r245;
$L__BB16_86:
	add.s32 	%r747, %r2, 512;
	cvt.u64.u32 	%rd20, %r747;
	setp.le.u64 	%p56, %rd2, %rd20;
	@%p56 bra 	$L__BB16_88;
	xor.b32  	%r748, %r228, -2147483648;
	st.global.u32 	[%rd4+2048], %r748;
	st.global.u32 	[%rd5+2048], %r246;
$L__BB16_88:
	add.s32 	%r749, %r2, 768;
	cvt.u64.u32 	%rd21, %r749;
	setp.le.u64 	%p57, %rd2, %rd21;
	@%p57 bra 	$L__BB16_90;
	xor.b32  	%r750, %r229, -2147483648;
	st.global.u32 	[%rd4+3072], %r750;
	st.global.u32 	[%rd5+3072], %r247;
$L__BB16_90:
	or.b32  	%r751, %r2, 1024;
	cvt.u64.u32 	%rd22, %r751;
	setp.le.u64 	%p58, %rd2, %rd22;
	@%p58 bra 	$L__BB16_92;
	xor.b32  	%r752, %r230, -2147483648;
	st.global.u32 	[%rd4+4096], %r752;
	st.global.u32 	[%rd5+4096], %r248;
$L__BB16_92:
	add.s32 	%r753, %r2, 1280;
	cvt.u64.u32 	%rd23, %r753;
	setp.le.u64 	%p59, %rd2, %rd23;
	@%p59 bra 	$L__BB16_94;
	xor.b32  	%r754, %r231, -2147483648;
	st.global.u32 	[%rd4+5120], %r754;
	st.global.u32 	[%rd5+5120], %r249;
$L__BB16_94:
	add.s32 	%r755, %r2, 1536;
	cvt.u64.u32 	%rd24, %r755;
	setp.le.u64 	%p60, %rd2, %rd24;
	@%p60 bra 	$L__BB16_96;
	xor.b32  	%r756, %r232, -2147483648;
	st.global.u32 	[%rd4+6144], %r756;
	st.global.u32 	[%rd5+6144], %r250;
$L__BB16_96:
	add.s32 	%r757, %r2, 1792;
	cvt.u64.u32 	%rd25, %r757;
	setp.le.u64 	%p61, %rd2, %rd25;
	@%p61 bra 	$L__BB16_98;
	xor.b32  	%r758, %r233, -2147483648;
	st.global.u32 	[%rd4+7168], %r758;
	st.global.u32 	[%rd5+7168], %r251;
$L__BB16_98:
	or.b32  	%r759, %r2, 2048;
	cvt.u64.u32 	%rd26, %r759;
	setp.le.u64 	%p62, %rd2, %rd26;
	@%p62 bra 	$L__BB16_100;
	xor.b32  	%r760, %r234, -2147483648;
	st.global.u32 	[%rd4+8192], %r760;
	st.global.u32 	[%rd5+8192], %r252;
$L__BB16_100:
	add.s32 	%r761, %r2, 2304;
	cvt.u64.u32 	%rd27, %r761;
	setp.le.u64 	%p63, %rd2, %rd27;
	@%p63 bra 	$L__BB16_102;
	xor.b32  	%r762, %r235, -2147483648;
	st.global.u32 	[%rd4+9216], %r762;
	st.global.u32 	[%rd5+9216], %r253;
$L__BB16_102:
	add.s32 	%r763, %r2, 2560;
	cvt.u64.u32 	%rd28, %r763;
	setp.le.u64 	%p64, %rd2, %rd28;
	@%p64 bra 	$L__BB16_104;
	xor.b32  	%r764, %r236, -2147483648;
	st.global.u32 	[%rd4+10240], %r764;
	st.global.u32 	[%rd5+10240], %r254;
$L__BB16_104:
	add.s32 	%r765, %r2, 2816;
	cvt.u64.u32 	%rd29, %r765;
	setp.le.u64 	%p65, %rd2, %rd29;
	@%p65 bra 	$L__BB16_106;
	xor.b32  	%r766, %r237, -2147483648;
	st.global.u32 	[%rd4+11264], %r766;
	st.global.u32 	[%rd5+11264], %r255;
$L__BB16_106:
	or.b32  	%r767, %r2, 3072;
	cvt.u64.u32 	%rd30, %r767;
	setp.le.u64 	%p66, %rd2, %rd30;
	@%p66 bra 	$L__BB16_108;
	xor.b32  	%r768, %r238, -2147483648;
	st.global.u32 	[%rd4+12288], %r768;
	st.global.u32 	[%rd5+12288], %r256;
$L__BB16_108:
	add.s32 	%r769, %r2, 3328;
	cvt.u64.u32 	%rd31, %r769;
	setp.le.u64 	%p67, %rd2, %rd31;
	@%p67 bra 	$L__BB16_110;
	xor.b32  	%r770, %r239, -2147483648;
	st.global.u32 	[%rd4+13312], %r770;
	st.global.u32 	[%rd5+13312], %r257;
$L__BB16_110:
	add.s32 	%r771, %r2, 3584;
	cvt.u64.u32 	%rd32, %r771;
	setp.le.u64 	%p68, %rd2, %rd32;
	@%p68 bra 	$L__BB16_112;
	xor.b32  	%r772, %r240, -2147483648;
	st.global.u32 	[%rd4+14336], %r772;
	st.global.u32 	[%rd5+14336], %r258;
$L__BB16_112:
	add.s32 	%r773, %r2, 3840;
	cvt.u64.u32 	%rd33, %r773;
	setp.le.u64 	%p69, %rd2, %rd33;
	@%p69 bra 	$L__BB16_114;
	xor.b32  	%r774, %r241, -2147483648;
	st.global.u32 	[%rd4+15360], %r774;
	st.global.u32 	[%rd5+15360], %r259;
$L__BB16_114:
	or.b32  	%r775, %r2, 4096;
	cvt.u64.u32 	%rd34, %r775;
	setp.le.u64 	%p70, %rd2, %rd34;
	@%p70 bra 	$L__BB16_116;
	xor.b32  	%r776, %r242, -2147483648;
	st.global.u32 	[%rd4+16384], %r776;
	st.global.u32 	[%rd5+16384], %r260;
$L__BB16_116:
	add.s32 	%r777, %r2, 4352;
	cvt.u64.u32 	%rd35, %r777;
	setp.le.u64 	%p71, %rd2, %rd35;
	@%p71 bra 	$L__BB16_118;
	xor.b32  	%r778, %r243, -2147483648;
	st.global.u32 	[%rd4+17408], %r778;
	st.global.u32 	[%rd5+17408], %r261;
$L__BB16_118:
	add.s32 	%r779, %r2, 4608;
	cvt.u64.u32 	%rd36, %r779;
	setp.le.u64 	%p72, %rd2, %rd36;
	@%p72 bra 	$L__BB16_120;
	xor.b32  	%r780, %r244, -2147483648;
	st.global.u32 	[%rd4+18432], %r780;
	st.global.u32 	[%rd5+18432], %r262;
$L__BB16_120:
	ret;
$L__BB16_121:
	shl.b32 	%r781, %r206, 2;
	mov.u32 	%r782, _ZZN3cub18CUB_300001_SM_10006detail10radix_sort31DeviceRadixSortSingleTileKernelINS1_5radix10policy_hubIiiyE10Policy1000ELNS0_9SortOrderE0EiiyNS1_21identity_decomposer_tEEEvPKT1_PSA_PKT2_PSE_T3_iiT4_E12temp_storage;
	add.s32 	%r783, %r782, %r781;
	st.shared.u32 	[%r783], %r878;
	shl.b32 	%r784, %r207, 2;
	add.s32 	%r785, %r782, %r784;
	st.shared.u32 	[%r785], %r877;
	shl.b32 	%r786, %r208, 2;
	add.s32 	%r787, %r782, %r786;
	st.shared.u32 	[%r787], %r876;
	shl.b32 	%r788, %r209, 2;
	add.s32 	%r789, %r782, %r788;
	st.shared.u32 	[%r789], %r875;
	shl.b32 	%r790, %r210, 2;
	add.s32 	%r791, %r782, %r790;
	st.shared.u32 	[%r791], %r874;
	shl.b32 	%r792, %r211, 2;
	add.s32 	%r793, %r782, %r792;
	st.shared.u32 	[%r793], %r873;
	shl.b32 	%r794, %r212, 2;
	add.s32 	%r795, %r782, %r794;
	st.shared.u32 	[%r795], %r872;
	shl.b32 	%r796, %r213, 2;
	add.s32 	%r797, %r782, %r796;
	st.shared.u32 	[%r797], %r871;
	shl.b32 	%r798, %r214, 2;
	add.s32 	%r799, %r782, %r798;
	st.shared.u32 	[%r799], %r870;
	shl.b32 	%r800, %r215, 2;
	add.s32 	%r801, %r782, %r800;
	st.shared.u32 	[%r801], %r869;
	shl.b32 	%r802, %r216, 2;
	add.s32 	%r803, %r782, %r802;
	st.shared.u32 	[%r803], %r868;
	shl.b32 	%r804, %r217, 2;
	add.s32 	%r805, %r782, %r804;
	st.shared.u32 	[%r805], %r867;
	shl.b32 	%r806, %r218, 2;
	add.s32 	%r807, %r782, %r806;
	st.shared.u32 	[%r807], %r866;
	shl.b32 	%r808, %r219, 2;
	add.s32 	%r809, %r782, %r808;
	st.shared.u32 	[%r809], %r865;
	shl.b32 	%r810, %r220, 2;
	add.s32 	%r811, %r782, %r810;
	st.shared.u32 	[%r811], %r864;
	shl.b32 	%r812, %r221, 2;
	add.s32 	%r813, %r782, %r812;
	st.shared.u32 	[%r813], %r863;
	shl.b32 	%r814, %r222, 2;
	add.s32 	%r815, %r782, %r814;
	st.shared.u32 	[%r815], %r862;
	shl.b32 	%r816, %r223, 2;
	add.s32 	%r817, %r782, %r816;
	st.shared.u32 	[%r817], %r861;
	shl.b32 	%r818, %r224, 2;
	add.s32 	%r819, %r782, %r818;
	st.shared.u32 	[%r819], %r860;
	bar.sync 	0;
	ld.shared.u32 	%r878, [%r103];
	ld.shared.u32 	%r877, [%r103+4];
	ld.shared.u32 	%r876, [%r103+8];
	ld.shared.u32 	%r875, [%r103+12];
	ld.shared.u32 	%r874, [%r103+16];
	ld.shared.u32 	%r873, [%r103+20];
	ld.shared.u32 	%r872, [%r103+24];
	ld.shared.u32 	%r871, [%r103+28];
	ld.shared.u32 	%r870, [%r103+32];
	ld.shared.u32 	%r869, [%r103+36];
	ld.shared.u32 	%r868, [%r103+40];
	ld.shared.u32 	%r867, [%r103+44];
	ld.shared.u32 	%r866, [%r103+48];
	ld.shared.u32 	%r865, [%r103+52];
	ld.shared.u32 	%r864, [%r103+56];
	ld.shared.u32 	%r863, [%r103+60];
	ld.shared.u32 	%r862, [%r103+64];
	ld.shared.u32 	%r861, [%r103+68];
	ld.shared.u32 	%r860, [%r103+72];
	bar.sync 	0;
	st.shared.u32 	[%r783], %r897;
	st.shared.u32 	[%r785], %r896;
	st.shared.u32 	[%r787], %r895;
	st.shared.u32 	[%r789], %r894;
	st.shared.u32 	[%r791], %r893;
	st.shared.u32 	[%r793], %r892;
	st.shared.u32 	[%r795], %r891;
	st.shared.u32 	[%r797], %r890;
	st.shared.u32 	[%r799], %r889;
	st.shared.u32 	[%r801], %r888;
	st.shared.u32 	[%r803], %r887;
	st.shared.u32 	[%r805], %r886;
	st.shared.u32 	[%r807], %r885;
	st.shared.u32 	[%r809], %r884;
	st.shared.u32 	[%r811], %r883;
	st.shared.u32 	[%r813], %r882;
	st.shared.u32 	[%r815], %r881;
	st.shared.u32 	[%r817], %r880;
	st.shared.u32 	[%r819], %r879;
	bar.sync 	0;
	ld.shared.u32 	%r897, [%r103];
	ld.shared.u32 	%r896, [%r103+4];
	ld.shared.u32 	%r895, [%r103+8];
	ld.shared.u32 	%r894, [%r103+12];
	ld.shared.u32 	%r893, [%r103+16];
	ld.shared.u32 	%r892, [%r103+20];
	ld.shared.u32 	%r891, [%r103+24];
	ld.shared.u32 	%r890, [%r103+28];
	ld.shared.u32 	%r889, [%r103+32];
	ld.shared.u32 	%r888, [%r103+36];
	ld.shared.u32 	%r887, [%r103+40];
	ld.shared.u32 	%r886, [%r103+44];
	ld.shared.u32 	%r885, [%r103+48];
	ld.shared.u32 	%r884, [%r103+52];
	ld.shared.u32 	%r883, [%r103+56];
	ld.shared.u32 	%r882, [%r103+60];
	ld.shared.u32 	%r881, [%r103+64];
	ld.shared.u32 	%r880, [%r103+68];
	ld.shared.u32 	%r879, [%r103+72];
	bar.sync 	0;
	add.s32 	%r859, %r859, 6;
	add.s32 	%r858, %r858, -6;
	bra.uni 	$L__BB16_77;

}
	// .globl	_ZN3cub18CUB_300001_SM_10006detail10radix_sort30DeviceRadixSortHistogramKernelINS1_5radix10policy_hubIiiyE10Policy1000ELNS0_9SortOrderE0EiyNS1_21identity_decomposer_tEEEvPT2_PKT1_SA_iiT3_
.visible .entry _ZN3cub18CUB_300001_SM_10006detail10radix_sort30DeviceRadixSortHistogramKernelINS1_5radix10policy_hubIiiyE10Policy1000ELNS0_9SortOrderE0EiyNS1_21identity_decomposer_tEEEvPT2_PKT1_SA_iiT3_(
	.param .u64 .ptr .align 1 _ZN3cub18CUB_300001_SM_10006detail10radix_sort30DeviceRadixSortHistogramKernelINS1_5radix10policy_hubIiiyE10Policy1000ELNS0_9SortOrderE0EiyNS1_21identity_decomposer_tEEEvPT2_PKT1_SA_iiT3__param_0,
	.param .u64 .ptr .align 1 _ZN3cub18CUB_300001_SM_10006detail10radix_sort30DeviceRadixSortHistogramKernelINS1_5radix10policy_hubIiiyE10Policy1000ELNS0_9SortOrderE0EiyNS1_21identity_decomposer_tEEEvPT2_PKT1_SA_iiT3__param_1,
	.param .u64 _ZN3cub18CUB_300001_SM_10006detail10radix_sort30DeviceRadixSortHistogramKernelINS1_5radix10policy_hubIiiyE10Policy1000ELNS0_9SortOrderE0EiyNS1_21identity_decomposer_tEEEvPT2_PKT1_SA_iiT3__param_2,
	.param .u32 _ZN3cub18CUB_300001_SM_10006detail10radix_sort30DeviceRadixSortHistogramKernelINS1_5radix10policy_hubIiiyE10Policy1000ELNS0_9SortOrderE0EiyNS1_21identity_decomposer_tEEEvPT2_PKT1_SA_iiT3__param_3,
	.param .u32 _ZN3cub18CUB_300001_SM_10006detail10radix_sort30DeviceRadixSortHistogramKernelINS1_5radix10policy_hubIiiyE10Policy1000ELNS0_9SortOrderE0EiyNS1_21identity_decomposer_tEEEvPT2_PKT1_SA_iiT3__param_4,
	.param .align 1 .b8 _ZN3cub18CUB_300001_SM_10006detail10radix_sort30DeviceRadixSortHistogramKernelINS1_5radix10policy_hubIiiyE10Policy1000ELNS0_9SortOrderE0EiyNS1_21identity_decomposer_tEEEvPT2_PKT1_SA_iiT3__param_5[1]
)
.maxntid 128
{
	.reg .pred 	%p<91>;
	.reg .b32 	%r<486>;
	.reg .b64 	%rd<137>;
	// demoted variable
	.shared .align 4 .b8 _ZZN3cub18CUB_300001_SM_10006detail10radix_sort30DeviceRadixSortHistogramKernelINS1_5radix10policy_hubIiiyE10Policy1000ELNS0_9SortOrderE0EiyNS1_21identity_decomposer_tEEEvPT2_PKT1_SA_iiT3_E12temp_storage[4096];
	ld.param.u64 	%rd18, [_ZN3cub18CUB_300001_SM_10006detail10radix_sort30DeviceRadixSortHistogramKernelINS1_5radix10policy_hubIiiyE10Policy1000ELNS0_9SortOrderE0EiyNS1_21identity_decomposer_tEEEvPT2_PKT1_SA_iiT3__param_0];
	ld.param.u64 	%rd19, [_ZN3cub18CUB_300001_SM_10006detail10radix_sort30DeviceRadixSortHistogramKernelINS1_5radix10policy_hubIiiyE10Policy1000ELNS0_9SortOrderE0EiyNS1_21identity_decomposer_tEEEvPT2_PKT1_SA_iiT3__param_1];
	ld.param.u64 	%rd17, [_ZN3cub18CUB_300001_SM_10006detail10radix_sort30DeviceRadixSortHistogramKernelINS1_5radix10policy_hubIiiyE10Policy1000ELNS0_9SortOrderE0EiyNS1_21identity_decomposer_tEEEvPT2_PKT1_SA_iiT3__param_2];
	ld.param.u32 	%r174, [_ZN3cub18CUB_300001_SM_10006detail10radix_sort30DeviceRadixSortHistogramKernelINS1_5radix10policy_hubIiiyE10Policy1000ELNS0_9SortOrderE0EiyNS1_21identity_decomposer_tEEEvPT2_PKT1_SA_iiT3__param_3];
	ld.param.u32 	%r175, [_ZN3cub18CUB_300001_SM_10006detail10radix_sort30DeviceRadixSortHistogramKernelINS1_5radix10policy_hubIiiyE10Policy1000ELNS0_9SortOrderE0EiyNS1_21identity_decomposer_tEEEvPT2_PKT1_SA_iiT3__param_4];
	cvta.to.global.u64 	%rd1, %rd19;
	cvta.to.global.u64 	%rd2, %rd18;
	setp.eq.s64 	%p2, %rd17, 0;
	@%p2 bra 	$L__BB17_153;
	sub.s32 	%r176, %r175, %r174;
	add.s32 	%r177, %r176, 7;
	shr.s32 	%r178, %r177, 31;
	shr.u32 	%r179, %r178, 29;
	add.s32 	%r180, %r177, %r179;
	shr.s32 	%r181, %r180, 3;
	mov.u32 	%r182, %tid.x;
	setp.gt.u32 	%p3, %r182, 255;
	setp.lt.s32 	%p4, %r177, 8;
	mov.u32 	%r183, %ctaid.x;
	shl.b32 	%r184, %r183, 11;
	cvt.u64.u32 	%rd3, %r184;
	mov.u32 	%r185, %nctaid.x;
	shl.b32 	%r186, %r185, 11;
	cvt.u64.u32 	%rd4, %r186;
	add.s32 	%r1, %r181, -1;
	and.b32  	%r2, %r181, 15;
	and.b32  	%r3, %r181, 7;
	add.s32 	%r4, %r3, -1;
	and.b32  	%r5, %r181, 3;
	or.pred  	%p1, %p3, %p4;
	shl.b32 	%r187, %r182, 2;
	mov.u32 	%r188, _ZZN3cub18CUB_300001_SM_10006detail10radix_sort30DeviceRadixSortHistogramKernelINS1_5radix10policy_hubIiiyE10Policy1000ELNS0_9SortOrderE0EiyNS1_21identity_decomposer_tEEEvPT2_PKT1_SA_iiT3_E12temp_storage;
	add.s32 	%r6, %r188, %r187;
	and.b32  	%r7, %r181, 268435440;
	cvt.u64.u32 	%rd5, %r182;
	add.s32 	%r8, %r182, 128;
	add.s32 	%r9, %r182, 256;
	add.s32 	%r10, %r182, 384;
	add.s32 	%r11, %r182, 512;
	add.s32 	%r12, %r182, 640;
	add.s32 	%r13, %r182, 768;
	or.b32  	%r14, %r182, 1024;
	add.s32 	%r15, %r182, 1920;
	and.b32  	%r16, %r181, 268435448;
	and.b32  	%r17, %r181, 1;
	neg.s32 	%r18, %r7;
	add.s32 	%r19, %r6, 8192;
	add.s64 	%rd21, %rd17, -1;
	shr.u64 	%rd22, %rd21, 30;
	add.s64 	%rd23, %rd22, 1;
	min.u64 	%rd6, %rd23, %rd17;
	mov.b64 	%rd135, 0;
$L__BB17_2:
	@%p1 bra 	$L__BB17_30;
	setp.lt.u32 	%p5, %r1, 15;
	mov.b32 	%r439, 0;
	@%p5 bra 	$L__BB17_6;
	mov.u32 	%r436, %r19;
	mov.u32 	%r437, %r18;
$L__BB17_5:
	.pragma "nounroll";
	mov.b32 	%r190, 0;
	st.shared.u32 	[%r436+-8192], %r190;
	st.shared.u32 	[%r436+-7168], %r190;
	st.shared.u32 	[%r436+-6144], %r190;
	st.shared.u32 	[%r436+-5120], %r190;
	st.shared.u32 	[%r436+-4096], %r190;
	st.shared.u32 	[%r436+-3072], %r190;
	st.shared.u32 	[%r436+-2048], %r190;
	st.shared.u32 	[%r436+-1024], %r190;
	st.shared.u32 	[%r436], %r190;
	st.shared.u32 	[%r436+1024], %r190;
	st.shared.u32 	[%r436+2048], %r190;
	st.shared.u32 	[%r436+3072], %r190;
	st.shared.u32 	[%r436+4096], %r190;
	st.shared.u32 	[%r436+5120], %r190;
	st.shared.u32 	[%r436+6144], %r190;
	st.shared.u32 	[%r436+7168], %r190;
	add.s32 	%r437, %r437, 16;
	add.s32 	%r436, %r436, 16384;
	setp.ne.s32 	%p6, %r437, 0;
	mov.u32 	%r439, %r7;
	@%p6 bra 	$L__BB17_5;
$L__BB17_6:
	add.s32 	%r25, %r2, -1;
	setp.eq.s32 	%p7, %r2, 0;
	@%p7 bra 	$L__BB17_16;
	setp.lt.u32 	%p8, %r25, 7;
	@%p8 bra 	$L__BB17_9;
	shl.b32 	%r191, %r439, 10;
	add.s32 	%r192, %r6, %r191;
	mov.b32 	%r193, 0;
	st.shared.u32 	[%r192], %r193;
	st.shared.u32 	[%r192+1024], %r193;
	st.shared.u32 	[%r192+2048], %r193;
	st.shared.u32 	[%r192+3072], %r193;
	st.shared.u32 	[%r192+4096], %r193;
	st.shared.u32 	[%r192+5120], %r193;
	st.shared.u32 	[%r192+6144], %r193;
	st.shared.u32 	[%r192+7168], %r193;
	add.s32 	%r439, %r439, 8;
$L__BB17_9:
	setp.eq.s32 	%p9, %r3, 0;
	@%p9 bra 	$L__BB17_16;
	setp.lt.u32 	%p10, %r4, 3;
	@%p10 bra 	$L__BB17_12;
	shl.b32 	%r194, %r439, 10;
	add.s32 	%r195, %r6, %r194;
	mov.b32 	%r196, 0;
	st.shared.u32 	[%r195], %r196;
	st.shared.u32 	[%r195+1024], %r196;
	st.shared.u32 	[%r195+2048], %r196;
	st.shared.u32 	[%r195+3072], %r196;
	add.s32 	%r439, %r439, 4;
$L__BB17_12:
	setp.eq.s32 	%p11, %r5, 0;
	@%p11 bra 	$L__BB17_16;
	setp.eq.s32 	%p12, %r5, 1;
	shl.b32 	%r197, %r439, 10;
	add.s32 	%r30, %r6, %r197;
	mov.b32 	%r198, 0;
	st.shared.u32 	[%r30], %r198;
	@%p12 bra 	$L__BB17_16;
	setp.eq.s32 	%p13, %r5, 2;
	mov.b32 	%r199, 0;
	st.shared.u32 	[%r30+1024], %r199;
	@%p13 bra 	$L__BB17_16;
	mov.b32 	%r200, 0;
	st.shared.u32 	[%r30+2048], %r200;
$L__BB17_16:
	cvt.u32.u64 	%r201, %rd5;
	setp.gt.u32 	%p14, %r201, 127;
	@%p14 bra 	$L__BB17_30;
	setp.lt.u32 	%p15, %r1, 15;
	mov.b32 	%r443, 0;
	@%p15 bra 	$L__BB17_20;
	mov.b32 	%r441, 0;
$L__BB17_19:
	.pragma "nounroll";
	shl.b32 	%r204, %r441, 10;
	add.s32 	%r205, %r6, %r204;
	mov.b32 	%r206, 0;
	st.shared.u32 	[%r205+512], %r206;
	st.shared.u32 	[%r205+1536], %r206;
	st.shared.u32 	[%r205+2560], %r206;
	st.shared.u32 	[%r205+3584], %r206;
	st.shared.u32 	[%r205+4608], %r206;
	st.shared.u32 	[%r205+5632], %r206;
	st.shared.u32 	[%r205+6656], %r206;
	st.shared.u32 	[%r205+7680], %r206;
	st.shared.u32 	[%r205+8704], %r206;
	st.shared.u32 	[%r205+9728], %r206;
	st.shared.u32 	[%r205+10752], %r206;
	st.shared.u32 	[%r205+11776], %r206;
	st.shared.u32 	[%r205+12800], %r206;
	st.shared.u32 	[%r205+13824], %r206;
	st.shared.u32 	[%r205+14848], %r206;
	st.shared.u32 	[%r205+15872], %r206;
	add.s32 	%r441, %r441, 16;
	setp.ne.s32 	%p16, %r441, %r7;
	mov.u32 	%r443, %r7;
	@%p16 bra 	$L__BB17_19;
$L__BB17_20:
	setp.eq.s32 	%p17, %r2, 0;
	@%p17 bra 	$L__BB17_30;
	setp.lt.u32 	%p18, %r25, 7;
	@%p18 bra 	$L__BB17_23;
	shl.b32 	%r207, %r443, 10;
	add.s32 	%r208, %r6, %r207;
	mov.b32 	%r209, 0;
	st.shared.u32 	[%r208+512], %r209;
	st.shared.u32 	[%r208+1536], %r209;
	st.shared.u32 	[%r208+2560], %r209;
	st.shared.u32 	[%r208+3584], %r209;
	st.shared.u32 	[%r208+4608], %r209;
	st.shared.u32 	[%r208+5632], %r209;
	st.shared.u32 	[%r208+6656], %r209;
	st.shared.u32 	[%r208+7680], %r209;
	add.s32 	%r443, %r443, 8;
$L__BB17_23:
	setp.eq.s32 	%p19, %r3, 0;
	@%p19 bra 	$L__BB17_30;
	setp.lt.u32 	%p20, %r4, 3;
	@%p20 bra 	$L__BB17_26;
	shl.b32 	%r210, %r443, 10;
	add.s32 	%r211, %r6, %r210;
	mov.b32 	%r212, 0;
	st.shared.u32 	[%r211+512], %r212;
	st.shared.u32 	[%r211+1536], %r212;
	st.shared.u32 	[%r211+2560], %r212;
	st.shared.u32 	[%r211+3584], %r212;
	add.s32 	%r443, %r443, 4;
$L__BB17_26:
	setp.eq.s32 	%p21, %r5, 0;
	@%p21 bra 	$L__BB17_30;
	setp.eq.s32 	%p22, %r5, 1;
	shl.b32 	%r213, %r443, 10;
	add.s32 	%r38, %r6, %r213;
	mov.b32 	%r214, 0;
	st.shared.u32 	[%r38+512], %r214;
	@%p22 bra 	$L__BB17_30;
	setp.eq.s32 	%p23, %r5, 2;
	mov.b32 	%r215, 0;
	st.shared.u32 	[%r38+1536], %r215;
	@%p23 bra 	$L__BB17_30;
	mov.b32 	%r216, 0;
	st.shared.u32 	[%r38+2560], %r216;
$L__BB17_30:
	bar.sync 	0;
	bar.sync 	0;
	shl.b64 	%rd8, %rd135, 30;
	sub.s64 	%rd24, %rd17, %rd8;
	min.u64 	%rd9, %rd24, 1073741824;
	setp.le.u64 	%p24, %rd9, %rd3;
	@%p24 bra 	$L__BB17_70;
	mov.u64 	%rd136, %rd3;
$L__BB17_32:
	add.s64 	%rd11, %rd136, %rd8;
	sub.s64 	%rd12, %rd17, %rd11;
	setp.lt.u64 	%p25, %rd12, 2048;
	@%p25 bra 	$L__BB17_34;
	add.s64 	%rd27, %rd11, %rd5;
	shl.b64 	%rd28, %rd27, 2;
	add.s64 	%rd29, %rd1, %rd28;
	ld.global.u32 	%r475, [%rd29];
	ld.global.u32 	%r474, [%rd29+512];
	ld.global.u32 	%r473, [%rd29+1024];
	ld.global.u32 	%r472, [%rd29+1536];
	ld.global.u32 	%r471, [%rd29+2048];
	ld.global.u32 	%r470, [%rd29+2560];
	ld.global.u32 	%r469, [%rd29+3072];
	ld.global.u32 	%r468, [%rd29+3584];
	ld.global.u32 	%r467, [%rd29+4096];
	ld.global.u32 	%r466, [%rd29+4608];
	ld.global.u32 	%r465, [%rd29+5120];
	ld.global.u32 	%r464, [%rd29+5632];
	ld.global.u32 	%r463, [%rd29+6144];
	ld.global.u32 	%r462, [%rd29+6656];
	ld.global.u32 	%r461, [%rd29+7168];
	ld.global.u32 	%r460, [%rd29+7680];
	bra.uni 	$L__BB17_66;
$L__BB17_34:
	cvt.u32.u64 	%r218, %rd5;
	cvt.u32.u64 	%r55, %rd12;
	setp.ge.s32 	%p26, %r218, %r55;
	add.s64 	%rd25, %rd11, %rd5;
	shl.b64 	%rd26, %rd25, 2;
	add.s64 	%rd13, %rd1, %rd26;
	mov.b32 	%r475, 2147483647;
	@%p26 bra 	$L__BB17_36;
	ld.global.u32 	%r475, [%rd13];
$L__BB17_36:
	setp.ge.s32 	%p27, %r8, %r55;
	mov.b32 	%r474, 2147483647;
	@%p27 bra 	$L__BB17_38;
	ld.global.u32 	%r474, [%rd13+512];
$L__BB17_38:
	setp.ge.s32 	%p28, %r9, %r55;
	mov.b32 	%r473, 2147483647;
	@%p28 bra 	$L__BB17_40;
	ld.global.u32 	%r473, [%rd13+1024];
$L__BB17_40:
	setp.ge.s32 	%p29, %r10, %r55;
	mov.b32 	%r472, 2147483647;
	@%p29 bra 	$L__BB17_42;
	ld.global.u32 	%r472, [%rd13+1536];
$L__BB17_42:
	setp.ge.s32 	%p30, %r11, %r55;
	mov.b32 	%r471, 2147483647;
	@%p30 bra 	$L__BB17_44;
	ld.global.u32 	%r471, [%rd13+2048];
$L__BB17_44:
	setp.ge.s32 	%p31, %r12, %r55;
	mov.b32 	%r470, 2147483647;
	@%p31 bra 	$L__BB17_46;
	ld.global.u32 	%r470, [%rd13+2560];
$L__BB17_46:
	setp.ge.s32 	%p32, %r13, %r55;
	mov.b32 	%r469, 2147483647;
	@%p32 bra 	$L__BB17_48;
	ld.global.u32 	%r469, [%rd13+3072];
$L__BB17_48:
	mov.u32 	%r226, %tid.x;
	add.s32 	%r227, %r226, 896;
	setp.ge.s32 	%p33, %r227, %r55;
	mov.b32 	%r468, 2147483647;
	@%p33 bra 	$L__BB17_50;
	ld.global.u32 	%r468, [%rd13+3584];
$L__BB17_50:
	setp.ge.s32 	%p34, %r14, %r55;
	mov.b32 	%r467, 2147483647;
	@%p34 bra 	$L__BB17_52;
	ld.global.u32 	%r467, [%rd13+4096];
$L__BB17_52:
	add.s32 	%r231, %r226, 1152;
	setp.ge.s32 	%p35, %r231, %r55;
	mov.b32 	%r466, 2147483647;
	@%p35 bra 	$L__BB17_54;
	ld.global.u32 	%r466, [%rd13+4608];
$L__BB17_54:
	add.s32 	%r234, %r226, 1280;
	setp.ge.s32 	%p36, %r234, %r55;
	mov.b32 	%r465, 2147483647;
	@%p36 bra 	$L__BB17_56;
	ld.global.u32 	%r465, [%rd13+5120];
$L__BB17_56:
	add.s32 	%r237, %r226, 1408;
	setp.ge.s32 	%p37, %r237, %r55;
	mov.b32 	%r464, 2147483647;
	@%p37 bra 	$L__BB17_58;
	ld.global.u32 	%r464, [%rd13+5632];
$L__BB17_58:
	add.s32 	%r240, %r226, 1536;
	setp.ge.s32 	%p38, %r240, %r55;
	mov.b32 	%r463, 2147483647;
	@%p38 bra 	$L__BB17_60;
	ld.global.u32 	%r463, [%rd13+6144];
$L__BB17_60:
	add.s32 	%r243, %r226, 1664;
	setp.ge.s32 	%p39, %r243, %r55;
	mov.b32 	%r462, 2147483647;
	@%p39 bra 	$L__BB17_62;
	ld.global.u32 	%r462, [%rd13+6656];
$L__BB17_62:
	add.s32 	%r246, %r226, 1792;
	setp.ge.s32 	%p40, %r246, %r55;
	mov.b32 	%r461, 2147483647;
	@%p40 bra 	$L__BB17_64;
	ld.global.u32 	%r461, [%rd13+7168];
$L__BB17_64:
	setp.ge.s32 	%p41, %r15, %r55;
	mov.b32 	%r460, 2147483647;
	@%p41 bra 	$L__BB17_66;
	ld.global.u32 	%r460, [%rd13+7680];
$L__BB17_66:
	setp.le.s32 	%p42, %r175, %r174;
	@%p42 bra 	$L__BB17_69;
	xor.b32  	%r103, %r460, -2147483648;
	xor.b32  	%r104, %r461, -2147483648;
	xor.b32  	%r105, %r462, -2147483648;
	xor.b32  	%r106, %r463, -2147483648;
	xor.b32  	%r107, %r464, -2147483648;
	xor.b32  	%r108, %r465, -2147483648;
	xor.b32  	%r109, %r466, -2147483648;
	xor.b32  	%r110, %r467, -2147483648;
	xor.b32  	%r111, %r468, -2147483648;
	xor.b32  	%r112, %r469, -2147483648;
	xor.b32  	%r113, %r470, -2147483648;
	xor.b32  	%r114, %r471, -2147483648;
	xor.b32  	%r115, %r472, -2147483648;
	xor.b32  	%r116, %r473, -2147483648;
	xor.b32  	%r117, %r474, -2147483648;
	xor.b32  	%r118, %r475, -2147483648;
	mov.b32 	%r476, 0;
	mov.u32 	%r477, %r174;
$L__BB17_68:
	sub.s32 	%r249, %r175, %r477;
	shl.b32 	%r250, %r476, 10;
	mov.u32 	%r251, _ZZN3cub18CUB_300001_SM_10006detail10radix_sort30DeviceRadixSortHistogramKernelINS1_5radix10policy_hubIiiyE10Policy1000ELNS0_9SortOrderE0EiyNS1_21identity_decomposer_tEEEvPT2_PKT1_SA_iiT3_E12temp_storage;
	add.s32 	%r252, %r251, %r250;
	min.s32 	%r253, %r249, 8;
	mov.b32 	%r254, -1;
	shl.b32 	%r255, %r254, %r253;
	not.b32 	%r256, %r255;
	shr.u32 	%r257, %r118, %r477;
	and.b32  	%r258, %r257, %r256;
	shl.b32 	%r259, %r258, 2;
	add.s32 	%r260, %r252, %r259;
	atom.shared.add.u32 	%r261, [%r260], 1;
	shr.u32 	%r262, %r117, %r477;
	and.b32  	%r263, %r262, %r256;
	shl.b32 	%r264, %r263, 2;
	add.s32 	%r265, %r252, %r264;
	atom.shared.add.u32 	%r266, [%r265], 1;
	shr.u32 	%r267, %r116, %r477;
	and.b32  	%r268, %r267, %r256;
	shl.b32 	%r269, %r268, 2;
	add.s32 	%r270, %r252, %r269;
	atom.shared.add.u32 	%r271, [%r270], 1;
	shr.u32 	%r272, %r115, %r477;
	and.b32  	%r273, %r272, %r256;
	shl.b32 	%r274, %r273, 2;
	add.s32 	%r275, %r252, %r274;
	atom.shared.add.u32 	%r276, [%r275], 1;
	shr.u32 	%r277, %r114, %r477;
	and.b32  	%r278, %r277, %r256;
	shl.b32 	%r279, %r278, 2;
	add.s32 	%r280, %r252, %r279;
	atom.shared.add.u32 	%r281, [%r280], 1;
	shr.u32 	%r282, %r113, %r477;
	and.b32  	%r283, %r282, %r256;
	shl.b32 	%r284, %r283, 2;
	add.s32 	%r285, %r252, %r284;
	atom.shared.add.u32 	%r286, [%r285], 1;
	shr.u32 	%r287, %r112, %r477;
	and.b32  	%r288, %r287, %r256;
	shl.b32 	%r289, %r288, 2;
	add.s32 	%r290, %r252, %r289;
	atom.shared.add.u32 	%r291, [%r290], 1;
	shr.u32 	%r292, %r111, %r477;
	and.b32  	%r293, %r292, %r256;
	shl.b32 	%r294, %r293, 2;
	add.s32 	%r295, %r252, %r294;
	atom.shared.add.u32 	%r296, [%r295], 1;
	shr.u32 	%r297, %r110, %r477;
	and.b32  	%r298, %r297, %r256;
	shl.b32 	%r299, %r298, 2;
	add.s32 	%r300, %r252, %r299;
	atom.shared.add.u32 	%r301, [%r300], 1;
	shr.u32 	%r302, %r109, %r477;
	and.b32  	%r303, %r302, %r256;
	shl.b32 	%r304, %r303, 2;
	add.s32 	%r305, %r252, %r304;
	atom.shared.add.u32 	%r306, [%r305], 1;
	shr.u32 	%r307, %r108, %r477;
	and.b32  	%r308, %r307, %r256;
	shl.b32 	%r309, %r308, 2;
	add.s32 	%r310, %r252, %r309;
	atom.shared.add.u32 	%r311, [%r310], 1;
	shr.u32 	%r312, %r107, %r477;
	and.b32  	%r313, %r312, %r256;
	shl.b32 	%r314, %r313, 2;
	add.s32 	%r315, %r252, %r314;
	atom.shared.add.u32 	%r316, [%r315], 1;
	shr.u32 	%r317, %r106, %r477;
	and.b32  	%r318, %r317, %r256;
	shl.b32 	%r319, %r318, 2;
	add.s32 	%r320, %r252, %r319;
	atom.shared.add.u32 	%r321, [%r320], 1;
	shr.u32 	%r322, %r105, %r477;
	and.b32  	%r323, %r322, %r256;
	shl.b32 	%r324, %r323, 2;
	add.s32 	%r325, %r252, %r324;
	atom.shared.add.u32 	%r326, [%r325], 1;
	shr.u32 	%r327, %r104, %r477;
	and.b32  	%r328, %r327, %r256;
	shl.b32 	%r329, %r328, 2;
	add.s32 	%r330, %r252, %r329;
	atom.shared.add.u32 	%r331, [%r330], 1;
	shr.u32 	%r332, %r103, %r477;
	and.b32  	%r333, %r332, %r256;
	shl.b32 	%r334, %r333, 2;
	add.s32 	%r335, %r252, %r334;
	atom.shared.add.u32 	%r336, [%r335], 1;
	add.s32 	%r477, %r477, 8;
	add.s32 	%r476, %r476, 1;
	setp.lt.s32 	%p43, %r477, %r175;
	@%p43 bra 	$L__BB17_68;
$L__BB17_69:
	add.s64 	%rd136, %rd136, %rd4;
	setp.lt.u64 	%p44, %rd136, %rd9;
	@%p44 bra 	$L__BB17_32;
$L__BB17_70:
	bar.sync 	0;
	@%p1 bra 	$L__BB17_152;
	setp.lt.u32 	%p45, %r1, 7;
	mov.b32 	%r480, 0;
	@%p45 bra 	$L__BB17_90;
	mov.b32 	%r478, 0;
$L__BB17_73:
	.pragma "nounroll";
	shl.b32 	%r339, %r478, 10;
	add.s32 	%r124, %r6, %r339;
	ld.shared.u32 	%r125, [%r124];
	setp.eq.s32 	%p46, %r125, 0;
	@%p46 bra 	$L__BB17_75;
	cvt.u32.u64 	%r340, %rd5;
	shl.b32 	%r341, %r478, 8;
	add.s32 	%r342, %r341, %r340;
	mul.wide.u32 	%rd30, %r342, 8;
	add.s64 	%rd31, %rd2, %rd30;
	cvt.u64.u32 	%rd32, %r125;
	atom.global.add.u64 	%rd33, [%rd31], %rd32;
$L__BB17_75:
	ld.shared.u32 	%r126, [%r124+1024];
	setp.eq.s32 	%p47, %r126, 0;
	@%p47 bra 	$L__BB17_77;
	cvt.u32.u64 	%r343, %rd5;
	shl.b32 	%r344, %r478, 8;
	add.s32 	%r345, %r344, %r343;
	add.s32 	%r346, %r345, 256;
	mul.wide.u32 	%rd34, %r346, 8;
	add.s64 	%rd35, %rd2, %rd34;
	cvt.u64.u32 	%rd36, %r126;
	atom.global.add.u64 	%rd37, [%rd35], %rd36;
$L__BB17_77:
	ld.shared.u32 	%r127, [%r124+2048];
	setp.eq.s32 	%p48, %r127, 0;
	@%p48 bra 	$L__BB17_79;
	cvt.u32.u64 	%r347, %rd5;
	shl.b32 	%r348, %r478, 8;
	add.s32 	%r349, %r348, %r347;
	add.s32 	%r350, %r349, 512;
	mul.wide.u32 	%rd38, %r350, 8;
	add.s64 	%rd39, %rd2, %rd38;
	cvt.u64.u32 	%rd40, %r127;
	atom.global.add.u64 	%rd41, [%rd39], %rd40;
$L__BB17_79:
	ld.shared.u32 	%r128, [%r124+3072];
	setp.eq.s32 	%p49, %r128, 0;
	@%p49 bra 	$L__BB17_81;
	cvt.u32.u64 	%r351, %rd5;
	shl.b32 	%r352, %r478, 8;
	add.s32 	%r353, %r352, %r351;
	add.s32 	%r354, %r353, 768;
	mul.wide.u32 	%rd42, %r354, 8;
	add.s64 	%rd43, %rd2, %rd42;
	cvt.u64.u32 	%rd44, %r128;
	atom.global.add.u64 	%rd45, [%rd43], %rd44;
$L__BB17_81:
	ld.shared.u32 	%r129, [%r124+4096];
	setp.eq.s32 	%p50, %r129, 0;
	@%p50 bra 	$L__BB17_83;
	cvt.u32.u64 	%r355, %rd5;
	shl.b32 	%r356, %r478, 8;
	add.s32 	%r357, %r356, %r355;
	add.s32 	%r358, %r357, 1024;
	mul.wide.u32 	%rd46, %r358, 8;
	add.s64 	%rd47, %rd2, %rd46;
	cvt.u64.u32 	%rd48, %r129;
	atom.global.add.u64 	%rd49, [%rd47], %rd48;
$L__BB17_83:
	ld.shared.u32 	%r130, [%r124+5120];
	setp.eq.s32 	%p51, %r130, 0;
	@%p51 bra 	$L__BB17_85;
	cvt.u32.u64 	%r359, %rd5;
	shl.b32 	%r360, %r478, 8;
	add.s32 	%r361, %r360, %r359;
	add.s32 	%r362, %r361, 1280;
	mul.wide.u32 	%rd50, %r362, 8;
	add.s64 	%rd51, %rd2, %rd50;
	cvt.u64.u32 	%rd52, %r130;
	atom.global.add.u64 	%rd53, [%rd51], %rd52;
$L__BB17_85:
	ld.shared.u32 	%r131, [%r124+6144];
	setp.eq.s32 	%p52, %r131, 0;
	@%p52 bra 	$L__BB17_87;
	cvt.u32.u64 	%r363, %rd5;
	shl.b32 	%r364, %r478, 8;
	add.s32 	%r365, %r364, %r363;
	add.s32 	%r366, %r365, 1536;
	mul.wide.u32 	%rd54, %r366, 8;
	add.s64 	%rd55, %rd2, %rd54;
	cvt.u64.u32 	%rd56, %r131;
	atom.global.add.u64 	%rd57, [%rd55], %rd56;
$L__BB17_87:
	ld.shared.u32 	%r132, [%r124+7168];
	setp.eq.s32 	%p53, %r132, 0;
	@%p53 bra 	$L__BB17_89;
	cvt.u32.u64 	%r367, %rd5;
	shl.b32 	%r368, %r478, 8;
	add.s32 	%r369, %r368, %r367;
	add.s32 	%r370, %r369, 1792;
	mul.wide.u32 	%rd58, %r370, 8;
	add.s64 	%rd59, %rd2, %rd58;
	cvt.u64.u32 	%rd60, %r132;
	atom.global.add.u64 	%rd61, [%rd59], %rd60;
$L__BB17_89:
	add.s32 	%r478, %r478, 8;
	setp.ne.s32 	%p54, %r478, %r16;
	mov.u32 	%r480, %r16;
	@%p54 bra 	$L__BB17_73;
$L__BB17_90:
	add.s32 	%r135, %r5, -1;
	setp.eq.s32 	%p55, %r3, 0;
	@%p55 bra 	$L__BB17_111;
	setp.lt.u32 	%p56, %r4, 3;
	@%p56 bra 	$L__BB17_101;
	shl.b32 	%r371, %r480, 10;
	add.s32 	%r136, %r6, %r371;
	ld.shared.u32 	%r137, [%r136];
	setp.eq.s32 	%p57, %r137, 0;
	@%p57 bra 	$L__BB17_94;
	cvt.u32.u64 	%r372, %rd5;
	shl.b32 	%r373, %r480, 8;
	add.s32 	%r374, %r373, %r372;
	mul.wide.u32 	%rd62, %r374, 8;
	add.s64 	%rd63, %rd2, %rd62;
	cvt.u64.u32 	%rd64, %r137;
	atom.global.add.u64 	%rd65, [%rd63], %rd64;
$L__BB17_94:
	ld.shared.u32 	%r138, [%r136+1024];
	setp.eq.s32 	%p58, %r138, 0;
	@%p58 bra 	$L__BB17_96;
	cvt.u32.u64 	%r375, %rd5;
	shl.b32 	%r376, %r480, 8;
	add.s32 	%r377, %r376, %r375;
	add.s32 	%r378, %r377, 256;
	mul.wide.u32 	%rd66, %r378, 8;
	add.s64 	%rd67, %rd2, %rd66;
	cvt.u64.u32 	%rd68, %r138;
	atom.global.add.u64 	%rd69, [%rd67], %rd68;
$L__BB17_96:
	ld.shared.u32 	%r139, [%r136+2048];
	setp.eq.s32 	%p59, %r139, 0;
	@%p59 bra 	$L__BB17_98;
	cvt.u32.u64 	%r379, %rd5;
	shl.b32 	%r380, %r480, 8;
	add.s32 	%r381, %r380, %r379;
	add.s32 	%r382, %r381, 512;
	mul.wide.u32 	%rd70, %r382, 8;
	add.s64 	%rd71, %rd2, %rd70;
	cvt.u64.u32 	%rd72, %r139;
	atom.global.add.u64 	%rd73, [%rd71], %rd72;
$L__BB17_98:
	ld.shared.u32 	%r140, [%r136+3072];
	setp.eq.s32 	%p60, %r140, 0;
	@%p60 bra 	$L__BB17_100;
	cvt.u32.u64 	%r383, %rd5;
	shl.b32 	%r384, %r480, 8;
	add.s32 	%r385, %r384, %r383;
	add.s32 	%r386, %r385, 768;
	mul.wide.u32 	%rd74, %r386, 8;
	add.s64 	%rd75, %rd2, %rd74;
	cvt.u64.u32 	%rd76, %r140;
	atom.global.add.u64 	%rd77, [%rd75], %rd76;
$L__BB17_100:
	add.s32 	%r480, %r480, 4;
$L__BB17_101:
	setp.eq.s32 	%p61, %r5, 0;
	@%p61 bra 	$L__BB17_111;
	setp.eq.s32 	%p62, %r135, 0;
	@%p62 bra 	$L__BB17_108;
	shl.b32 	%r387, %r480, 10;
	add.s32 	%r143, %r6, %r387;
	ld.shared.u32 	%r144, [%r143];
	setp.eq.s32 	%p63, %r144, 0;
	@%p63 bra 	$L__BB17_105;
	cvt.u32.u64 	%r388, %rd5;
	shl.b32 	%r389, %r480, 8;
	add.s32 	%r390, %r389, %r388;
	mul.wide.u32 	%rd78, %r390, 8;
	add.s64 	%rd79, %rd2, %rd78;
	cvt.u64.u32 	%rd80, %r144;
	atom.global.add.u64 	%rd81, [%rd79], %rd80;
$L__BB17_105:
	ld.shared.u32 	%r145, [%r143+1024];
	setp.eq.s32 	%p64, %r145, 0;
	@%p64 bra 	$L__BB17_107;
	cvt.u32.u64 	%r391, %rd5;
	shl.b32 	%r392, %r480, 8;
	add.s32 	%r393, %r392, %r391;
	add.s32 	%r394, %r393, 256;
	mul.wide.u32 	%rd82, %r394, 8;
	add.s64 	%rd83, %rd2, %rd82;
	cvt.u64.u32 	%rd84, %r145;
	atom.global.add.u64 	%rd85, [%rd83], %rd84;
$L__BB17_107:
	add.s32 	%r480, %r480, 2;
$L__BB17_108:
	setp.eq.s32 	%p65, %r17, 0;
	@%p65 bra 	$L__BB17_111;
	shl.b32 	%r395, %r480, 10;
	add.s32 	%r396, %r6, %r395;
	ld.shared.u32 	%r148, [%r396];
	setp.eq.s32 	%p66, %r148, 0;
	@%p66 bra 	$L__BB17_111;
	cvt.u32.u64 	%r397, %rd5;
	shl.b32 	%r398, %r480, 8;
	add.s32 	%r399, %r398, %r397;
	mul.wide.u32 	%rd86, %r399, 8;
	add.s64 	%rd87, %rd2, %rd86;
	cvt.u64.u32 	%rd88, %r148;
	atom.global.add.u64 	%rd89, [%rd87], %rd88;
$L__BB17_111:
	cvt.u32.u64 	%r400, %rd5;
	setp.gt.u32 	%p67, %r400, 127;
	@%p67 bra 	$L__BB17_152;
	setp.lt.u32 	%p68, %r1, 7;
	mov.b32 	%r484, 0;
	@%p68 bra 	$L__BB17_131;
	mov.b32 	%r482, 0;
$L__BB17_114:
	.pragma "nounroll";
	shl.b32 	%r404, %r482, 10;
	add.s32 	%r150, %r6, %r404;
	ld.shared.u32 	%r151, [%r150+512];
	setp.eq.s32 	%p69, %r151, 0;
	shl.b32 	%r405, %r482, 8;
	add.s32 	%r406, %r405, %r400;
	mul.wide.u32 	%rd90, %r406, 8;
	add.s64 	%rd15, %rd2, %rd90;
	@%p69 bra 	$L__BB17_116;
	cvt.u64.u32 	%rd91, %r151;
	atom.global.add.u64 	%rd92, [%rd15+1024], %rd91;
$L__BB17_116:
	ld.shared.u32 	%r152, [%r150+1536];
	setp.eq.s32 	%p70, %r152, 0;
	@%p70 bra 	$L__BB17_118;
	cvt.u64.u32 	%rd93, %r152;
	atom.global.add.u64 	%rd94, [%rd15+3072], %rd93;
$L__BB17_118:
	ld.shared.u32 	%r153, [%r150+2560];
	setp.eq.s32 	%p71, %r153, 0;
	@%p71 bra 	$L__BB17_120;
	cvt.u64.u32 	%rd95, %r153;
	atom.global.add.u64 	%rd96, [%rd15+5120], %rd95;
$L__BB17_120:
	ld.shared.u32 	%r154, [%r150+3584];
	setp.eq.s32 	%p72, %r154, 0;
	@%p72 bra 	$L__BB17_122;
	cvt.u64.u32 	%rd97, %r154;
	atom.global.add.u64 	%rd98, [%rd15+7168], %rd97;
$L__BB17_122:
	ld.shared.u32 	%r155, [%r150+4608];
	setp.eq.s32 	%p73, %r155, 0;
	@%p73 bra 	$L__BB17_124;
	cvt.u64.u32 	%rd99, %r155;
	atom.global.add.u64 	%rd100, [%rd15+9216], %rd99;
$L__BB17_124:
	ld.shared.u32 	%r156, [%r150+5632];
	setp.eq.s32 	%p74, %r156, 0;
	@%p74 bra 	$L__BB17_126;
	cvt.u64.u32 	%rd101, %r156;
	atom.global.add.u64 	%rd102, [%rd15+11264], %rd101;
$L__BB17_126:
	ld.shared.u32 	%r157, [%r150+6656];
	setp.eq.s32 	%p75, %r157, 0;
	@%p75 bra 	$L__BB17_128;
	cvt.u64.u32 	%rd103, %r157;
	atom.global.add.u64 	%rd104, [%rd15+13312], %rd103;
$L__BB17_128:
	ld.shared.u32 	%r158, [%r150+7680];
	setp.eq.s32 	%p76, %r158, 0;
	@%p76 bra 	$L__BB17_130;
	cvt.u64.u32 	%rd105, %r158;
	atom.global.add.u64 	%rd106, [%rd15+15360], %rd105;
$L__BB17_130:
	add.s32 	%r482, %r482, 8;
	setp.ne.s32 	%p77, %r482, %r16;
	mov.u32 	%r484, %r16;
	@%p77 bra 	$L__BB17_114;
$L__BB17_131:
	setp.eq.s32 	%p78, %r3, 0;
	@%p78 bra 	$L__BB17_152;
	setp.lt.u32 	%p79, %r4, 3;
	@%p79 bra 	$L__BB17_142;
	shl.b32 	%r407, %r484, 10;
	add.s32 	%r161, %r6, %r407;
	ld.shared.u32 	%r162, [%r161+512];
	setp.eq.s32 	%p80, %r162, 0;
	@%p80 bra 	$L__BB17_135;
	shl.b32 	%r409, %r484, 8;
	add.s32 	%r410, %r409, %r400;
	mul.wide.u32 	%rd107, %r410, 8;
	add.s64 	%rd108, %rd2, %rd107;
	cvt.u64.u32 	%rd109, %r162;
	atom.global.add.u64 	%rd110, [%rd108+1024], %rd109;
$L__BB17_135:
	ld.shared.u32 	%r163, [%r161+1536];
	setp.eq.s32 	%p81, %r163, 0;
	@%p81 bra 	$L__BB17_137;
	shl.b32 	%r412, %r484, 8;
	add.s32 	%r413, %r412, %r400;
	add.s32 	%r414, %r413, 256;
	mul.wide.u32 	%rd111, %r414, 8;
	add.s64 	%rd112, %rd2, %rd111;
	cvt.u64.u32 	%rd113, %r163;
	atom.global.add.u64 	%rd114, [%rd112+1024], %rd113;
$L__BB17_137:
	ld.shared.u32 	%r164, [%r161+2560];
	setp.eq.s32 	%p82, %r164, 0;
	@%p82 bra 	$L__BB17_139;
	shl.b32 	%r416, %r484, 8;
	add.s32 	%r417, %r416, %r400;
	add.s32 	%r418, %r417, 512;
	mul.wide.u32 	%rd115, %r418, 8;
	add.s64 	%rd116, %rd2, %rd115;
	cvt.u64.u32 	%rd117, %r164;
	atom.global.add.u64 	%rd118, [%rd116+1024], %rd117;
$L__BB17_139:
	ld.shared.u32 	%r165, [%r161+3584];
	setp.eq.s32 	%p83, %r165, 0;
	@%p83 bra 	$L__BB17_141;
	shl.b32 	%r420, %r484, 8;
	add.s32 	%r421, %r420, %r400;
	add.s32 	%r422, %r421, 768;
	mul.wide.u32 	%rd119, %r422, 8;
	add.s64 	%rd120, %rd2, %rd119;
	cvt.u64.u32 	%rd121, %r165;
	atom.global.add.u64 	%rd122, [%rd120+1024], %rd121;
$L__BB17_141:
	add.s32 	%r484, %r484, 4;
$L__BB17_142:
	setp.eq.s32 	%p84, %r5, 0;
	@%p84 bra 	$L__BB17_152;
	setp.eq.s32 	%p85, %r135, 0;
	@%p85 bra 	$L__BB17_149;
	shl.b32 	%r423, %r484, 10;
	add.s32 	%r168, %r6, %r423;
	ld.shared.u32 	%r169, [%r168+512];
	setp.eq.s32 	%p86, %r169, 0;
	@%p86 bra 	$L__BB17_146;
	shl.b32 	%r425, %r484, 8;
	add.s32 	%r426, %r425, %r400;
	mul.wide.u32 	%rd123, %r426, 8;
	add.s64 	%rd124, %rd2, %rd123;
	cvt.u64.u32 	%rd125, %r169;
	atom.global.add.u64 	%rd126, [%rd124+1024], %rd125;
$L__BB17_146:
	ld.shared.u32 	%r170, [%r168+1536];
	setp.eq.s32 	%p87, %r170, 0;
	@%p87 bra 	$L__BB17_148;
	shl.b32 	%r428, %r484, 8;
	add.s32 	%r429, %r428, %r400;
	add.s32 	%r430, %r429, 256;
	mul.wide.u32 	%rd127, %r430, 8;
	add.s64 	%rd128, %rd2, %rd127;
	cvt.u64.u32 	%rd129, %r170;
	atom.global.add.u64 	%rd130, [%rd128+1024], %rd129;
$L__BB17_148:
	add.s32 	%r484, %r484, 2;
$L__BB17_149:
	setp.eq.s32 	%p88, %r17, 0;
	@%p88 bra 	$L__BB17_152;
	shl.b32 	%r431, %r484, 10;
	add.s32 	%r432, %r6, %r431;
	ld.shared.u32 	%r173, [%r432+512];
	setp.eq.s32 	%p89, %r173, 0;
	@%p89 bra 	$L__BB17_152;
	shl.b32 	%r434, %r484, 8;
	add.s32 	%r435, %r434, %r400;
	mul.wide.u32 	%rd131, %r435, 8;
	add.s64 	%rd132, %rd2, %rd131;
	cvt.u64.u32 	%rd133, %r173;
	atom.global.add.u64 	%rd134, [%rd132+1024], %rd133;
$L__BB17_152:
	bar.sync 	0;
	add.s64 	%rd135, %rd135, 1;
	setp.ne.s64 	%p90, %rd135, %rd6;
	@%p90 bra 	$L__BB17_2;
$L__BB17_153:
	ret;

}
	// .globl	_ZN3cub18CUB_300001_SM_10006detail10radix_sort33DeviceRadixSortExclusiveSumKernelINS1_5radix10policy_hubIiiyE10Policy1000EyEEvPT0_
.visible .entry _ZN3cub18CUB_300001_SM_10006detail10radix_sort33DeviceRadixSortExclusiveSumKernelINS1_5radix10policy_hubIiiyE10Policy1000EyEEvPT0_(
	.param .u64 .ptr .align 1 _ZN3cub18CUB_300001_SM_10006detail10radix_sort33DeviceRadixSortExclusiveSumKernelINS1_5radix10policy_hubIiiyE10Policy1000EyEEvPT0__param_0
)
{
	.reg .pred 	%p<4>;
	.reg .b32 	%r<28>;
	.reg .b64 	%rd<54>;
	// demoted variable
	.shared .align 16 .b8 _ZZN3cub18CUB_300001_SM_10006detail10radix_sort33DeviceRadixSortExclusiveSumKernelINS1_5radix10policy_hubIiiyE10Policy1000EyEEvPT0_E12temp_storage[2336];
	ld.param.u64 	%rd5, [_ZN3cub18CUB_300001_SM_10006detail10radix_sort33DeviceRadixSortExclusiveSumKernelINS1_5radix10policy_hubIiiyE10Policy1000EyEEvPT0__param_0];
	cvta.to.global.u64 	%rd6, %rd5;
	mov.u32 	%r3, %ctaid.x;
	shl.b32 	%r4, %r3, 8;
	mov.u32 	%r1, %tid.x;
	setp.gt.u32 	%p1, %r1, 255;
	add.s32 	%r5, %r4, %r1;
	mul.wide.s32 	%rd7, %r5, 8;
	add.s64 	%rd1, %rd6, %rd7;
	@%p1 bra 	$L__BB18_2;
	ld.global.u64 	%rd53, [%rd1];
$L__BB18_2:
	shr.u32 	%r6, %r1, 3;
	add.s32 	%r7, %r6, %r1;
	shl.b32 	%r8, %r7, 3;
	mov.u32 	%r9, _ZZN3cub18CUB_300001_SM_10006detail10radix_sort33DeviceRadixSortExclusiveSumKernelINS1_5radix10policy_hubIiiyE10Policy1000EyEEvPT0_E12temp_storage;
	add.s32 	%r10, %r9, %r8;
	add.s32 	%r2, %r10, 16;
	st.shared.u64 	[%r10+16], %rd53;
	bar.sync 	0;
	setp.gt.u32 	%p2, %r1, 31;
	@%p2 bra 	$L__BB18_4;
	mad.lo.s32 	%r27, %r1, 72, %r9;
	ld.shared.u64 	%rd23, [%r27+16];
	ld.shared.u64 	%rd24, [%r27+24];
	ld.shared.u64 	%rd25, [%r27+32];
	ld.shared.u64 	%rd26, [%r27+40];
	ld.shared.u64 	%rd27, [%r27+48];
	ld.shared.u64 	%rd28, [%r27+56];
	ld.shared.u64 	%rd29, [%r27+64];
	ld.shared.u64 	%rd30, [%r27+72];
	add.s64 	%rd31, %rd24, %rd23;
	add.s64 	%rd32, %rd31, %rd25;
	add.s64 	%rd33, %rd32, %rd26;
	add.s64 	%rd34, %rd33, %rd27;
	add.s64 	%rd35, %rd34, %rd28;
	add.s64 	%rd36, %rd35, %rd29;
	add.s64 	%rd10, %rd36, %rd30;
	mov.b32 	%r11, 1;
	mov.b32 	%r24, 0;
	mov.b32 	%r25, -1;
	// begin inline asm
	{  .reg .u64 r0;  .reg .u32 lo;  .reg .u32 hi;  .reg .pred p;  mov.b64 {lo, hi}, %rd10;  shfl.sync.up.b32 lo|p, lo, %r11, %r24, %r25;  shfl.sync.up.b32 hi|p, hi, %r11, %r24, %r25;  mov.b64 r0, {lo, hi};  @p add.u64 r0, r0, %rd10;  mov.u64 %rd8, r0;}
	// end inline asm
	mov.b32 	%r14, 2;
	// begin inline asm
	{  .reg .u64 r0;  .reg .u32 lo;  .reg .u32 hi;  .reg .pred p;  mov.b64 {lo, hi}, %rd8;  shfl.sync.up.b32 lo|p, lo, %r14, %r24, %r25;  shfl.sync.up.b32 hi|p, hi, %r14, %r24, %r25;  mov.b64 r0, {lo, hi};  @p add.u64 r0, r0, %rd8;  mov.u64 %rd11, r0;}
	// end inline asm
	mov.b32 	%r17, 4;
	// begin inline asm
	{  .reg .u64 r0;  .reg .u32 lo;  .reg .u32 hi;  .reg .pred p;  mov.b64 {lo, hi}, %rd11;  shfl.sync.up.b32 lo|p, lo, %r17, %r24, %r25;  shfl.sync.up.b32 hi|p, hi, %r17, %r24, %r25;  mov.b64 r0, {lo, hi};  @p add.u64 r0, r0, %rd11;  mov.u64 %rd14, r0;}
	// end inline asm
	mov.b32 	%r20, 8;
	// begin inline asm
	{  .reg .u64 r0;  .reg .u32 lo;  .reg .u32 hi;  .reg .pred p;  mov.b64 {lo, hi}, %rd14;  shfl.sync.up.b32 lo|p, lo, %r20, %r24, %r25;  shfl.sync.up.b32 hi|p, hi, %r20, %r24, %r25;  mov.b64 r0, {lo, hi};  @p add.u64 r0, r0, %rd14;  mov.u64 %rd17, r0;}
	// end inline asm
	mov.b32 	%r23, 16;
	// begin inline asm
	{  .reg .u64 r0;  .reg .u32 lo;  .reg .u32 hi;  .reg .pred p;  mov.b64 {lo, hi}, %rd17;  shfl.sync.up.b32 lo|p, lo, %r23, %r24, %r25;  shfl.sync.up.b32 hi|p, hi, %r23, %r24, %r25;  mov.b64 r0, {lo, hi};  @p add.u64 r0, r0, %rd17;  mov.u64 %rd20, r0;}
	// end inline asm
	sub.s64 	%rd37, %rd20, %rd10;
	ld.shared.u64 	%rd38, [%r27+16];
	ld.shared.u64 	%rd39, [%r27+24];
	ld.shared.u64 	%rd40, [%r27+32];
	ld.shared.u64 	%rd41, [%r27+40];
	ld.shared.u64 	%rd42, [%r27+48];
	ld.shared.u64 	%rd43, [%r27+56];
	ld.shared.u64 	%rd44, [%r27+64];
	add.s64 	%rd45, %rd38, %rd37;
	add.s64 	%rd46, %rd39, %rd45;
	add.s64 	%rd47, %rd40, %rd46;
	add.s64 	%rd48, %rd41, %rd47;
	add.s64 	%rd49, %rd42, %rd48;
	add.s64 	%rd50, %rd43, %rd49;
	add.s64 	%rd51, %rd44, %rd50;
	st.shared.u64 	[%r27+16], %rd37;
	st.shared.u64 	[%r27+24], %rd45;
	st.shared.u64 	[%r27+32], %rd46;
	st.shared.u64 	[%r27+40], %rd47;
	st.shared.u64 	[%r27+48], %rd48;
	st.shared.u64 	[%r27+56], %rd49;
	st.shared.u64 	[%r27+64], %rd50;
	st.shared.u64 	[%r27+72], %rd51;
$L__BB18_4:
	setp.gt.u32 	%p3, %r1, 255;
	bar.sync 	0;
	@%p3 bra 	$L__BB18_6;
	ld.shared.u64 	%rd52, [%r2];
	st.global.u64 	[%rd1], %rd52;
$L__BB18_6:
	ret;

}
	// .globl	_ZN3cub18CUB_300001_SM_10006detail10radix_sort29DeviceRadixSortOnesweepKernelINS1_5radix10policy_hubIiiyE10Policy1000ELNS0_9SortOrderE0EiiyiiNS1_21identity_decomposer_tEEEvPT5_SB_PT3_PKSC_PT1_PKSG_PT2_PKSK_T4_iiT6_
.visible .entry _ZN3cub18CUB_300001_SM_10006detail10radix_sort29DeviceRadixSortOnesweepKernelINS1_5radix10policy_hubIiiyE10Policy1000ELNS0_9SortOrderE0EiiyiiNS1_21identity_decomposer_tEEEvPT5_SB_PT3_PKSC_PT1_PKSG_PT2_PKSK_T4_iiT6_(
	.param .u64 .ptr .align 1 _ZN3cub18CUB_300001_SM_10006detail10radix_sort29DeviceRadixSortOnesweepKernelINS1_5radix10policy_hubIiiyE10Policy1000ELNS0_9SortOrderE0EiiyiiNS1_21identity_decomposer_tEEEvPT5_SB_PT3_PKSC_PT1_PKSG_PT2_PKSK_T4_iiT6__param_0,
	.param .u64 .ptr .align 1 _ZN3cub18CUB_300001_SM_10006detail10radix_sort29DeviceRadixSortOnesweepKernelINS1_5radix10policy_hubIiiyE10Policy1000ELNS0_9SortOrderE0EiiyiiNS1_21identity_decomposer_tEEEvPT5_SB_PT3_PKSC_PT1_PKSG_PT2_PKSK_T4_iiT6__param_1,
	.param .u64 .ptr .align 1 _ZN3cub18CUB_300001_SM_10006detail10radix_sort29DeviceRadixSortOnesweepKernelINS1_5radix10policy_hubIiiyE10Policy1000ELNS0_9SortOrderE0EiiyiiNS1_21identity_decomposer_tEEEvPT5_SB_PT3_PKSC_PT1_PKSG_PT2_PKSK_T4_iiT6__param_2,
	.param .u64 .ptr .align 1 _ZN3cub18CUB_300001_SM_10006detail10radix_sort29DeviceRadixSortOnesweepKernelINS1_5radix10policy_hubIiiyE10Policy1000ELNS0_9SortOrderE0EiiyiiNS1_21identity_decomposer_tEEEvPT5_SB_PT3_PKSC_PT1_PKSG_PT2_PKSK_T4_iiT6__param_3,
	.param .u64 .ptr .align 1 _ZN3cub18CUB_300001_SM_10006detail10radix_sort29DeviceRadixSortOnesweepKernelINS1_5radix10policy_hubIiiyE10Policy1000ELNS0_9SortOrderE0EiiyiiNS1_21identity_decomposer_tEEEvPT5_SB_PT3_PKSC_PT1_PKSG_PT2_PKSK_T4_iiT6__param_4,
	.param .u64 .ptr .align 1 _ZN3cub18CUB_300001_SM_10006detail10radix_sort29DeviceRadixSortOnesweepKernelINS1_5radix10policy_hubIiiyE10Policy1000ELNS0_9SortOrderE0EiiyiiNS1_21identity_decomposer_tEEEvPT5_SB_PT3_PKSC_PT1_PKSG_PT2_PKSK_T4_iiT6__param_5,
	.param .u64 .ptr .align 1 _ZN3cub18CUB_300001_SM_10006detail10radix_sort29DeviceRadixSortOnesweepKernelINS1_5radix10policy_hubIiiyE10Policy1000ELNS0_9SortOrderE0EiiyiiNS1_21identity_decomposer_tEEEvPT5_SB_PT3_PKSC_PT1_PKSG_PT2_PKSK_T4_iiT6__param_6,
	.param .u64 .ptr .align 1 _ZN3cub18CUB_300001_SM_10006detail10radix_sort29DeviceRadixSortOnesweepKernelINS1_5radix10policy_hubIiiyE10Policy1000ELNS0_9SortOrderE0EiiyiiNS1_21identity_decomposer_tEEEvPT5_SB_PT3_PKSC_PT1_PKSG_PT2_PKSK_T4_iiT6__param_7,
	.param .u32 _ZN3cub18CUB_300001_SM_10006detail10radix_sort29DeviceRadixSortOnesweepKernelINS1_5radix10policy_hubIiiyE10Policy1000ELNS0_9SortOrderE0EiiyiiNS1_21identity_decomposer_tEEEvPT5_SB_PT3_PKSC_PT1_PKSG_PT2_PKSK_T4_iiT6__param_8,
	.param .u32 _ZN3cub18CUB_300001_SM_10006detail10radix_sort29DeviceRadixSortOnesweepKernelINS1_5radix10policy_hubIiiyE10Policy1000ELNS0_9SortOrderE0EiiyiiNS1_21identity_decomposer_tEEEvPT5_SB_PT3_PKSC_PT1_PKSG_PT2_PKSK_T4_iiT6__param_9,
	.param .u32 _ZN3cub18CUB_300001_SM_10006detail10radix_sort29DeviceRadixSortOnesweepKernelINS1_5radix10policy_hubIiiyE10Policy1000ELNS0_9SortOrderE0EiiyiiNS1_21identity_decomposer_tEEEvPT5_SB_PT3_PKSC_PT1_PKSG_PT2_PKSK_T4_iiT6__param_10,
	.param .align 1 .b8 _ZN3cub18CUB_300001_SM_10006detail10radix_sort29DeviceRadixSortOnesweepKernelINS1_5radix10policy_hubIiiyE10Policy1000ELNS0_9SortOrderE0EiiyiiNS1_21identity_decomposer_tEEEvPT5_SB_PT3_PKSC_PT1_PKSG_PT2_PKSK_T4_iiT6__param_11[1]
)
.maxntid 384
{
	.reg .pred 	%p<205>;
	.reg .b32 	%r<2283>;
	.reg .b64 	%rd<457>;
	// demoted variable
	.shared .align 16 .b8 _ZZN3cub18CUB_300001_SM_10006detail10radix_sort29DeviceRadixSortOnesweepKernelINS1_5radix10policy_hubIiiyE10Policy1000ELNS0_9SortOrderE0EiiyiiNS1_21identity_decomposer_tEEEvPT5_SB_PT3_PKSC_PT1_PKSG_PT2_PKSK_T4_iiT6_E1s[28160];
	ld.param.u64 	%rd43, [_ZN3cub18CUB_300001_SM_10006detail10radix_sort29DeviceRadixSortOnesweepKernelINS1_5radix10policy_hubIiiyE10Policy1000ELNS0_9SortOrderE0EiiyiiNS1_21identity_decomposer_tEEEvPT5_SB_PT3_PKSC_PT1_PKSG_PT2_PKSK_T4_iiT6__param_0];
	ld.param.u64 	%rd44, [_ZN3cub18CUB_300001_SM_10006detail10radix_sort29DeviceRadixSortOnesweepKernelINS1_5radix10policy_hubIiiyE10Policy1000ELNS0_9SortOrderE0EiiyiiNS1_21identity_decomposer_tEEEvPT5_SB_PT3_PKSC_PT1_PKSG_PT2_PKSK_T4_iiT6__param_1];
	ld.param.u64 	%rd47, [_ZN3cub18CUB_300001_SM_10006detail10radix_sort29DeviceRadixSortOnesweepKernelINS1_5radix10policy_hubIiiyE10Policy1000ELNS0_9SortOrderE0EiiyiiNS1_21identity_decomposer_tEEEvPT5_SB_PT3_PKSC_PT1_PKSG_PT2_PKSK_T4_iiT6__param_4];
	ld.param.u64 	%rd50, [_ZN3cub18CUB_300001_SM_10006detail10radix_sort29DeviceRadixSortOnesweepKernelINS1_5radix10policy_hubIiiyE10Policy1000ELNS0_9SortOrderE0EiiyiiNS1_21identity_decomposer_tEEEvPT5_SB_PT3_PKSC_PT1_PKSG_PT2_PKSK_T4_iiT6__param_5];
	cvta.to.global.u64 	%rd1, %rd47;
	cvta.to.global.u64 	%rd2, %rd43;
	cvta.to.global.u64 	%rd3, %rd50;
	mov.u32 	%r1, %tid.x;
	// begin inline asm
	mov.u32 %r443, %laneid;
	// end inline asm
	setp.ne.s32 	%p1, %r1, 0;
	@%p1 bra 	$L__BB19_2;
	cvta.to.global.u64 	%rd51, %rd44;
	atom.global.add.u32 	%r444, [%rd51], 1;
	st.shared.u32 	[_ZZN3cub18CUB_300001_SM_10006detail10radix_sort29DeviceRadixSortOnesweepKernelINS1_5radix10policy_hubIiiyE10Policy1000ELNS0_9SortOrderE0EiiyiiNS1_21identity_decomposer_tEEEvPT5_SB_PT3_PKSC_PT1_PKSG_PT2_PKSK_T4_iiT6_E1s+26112], %r444;
$L__BB19_2:
	ld.param.u32 	%r2078, [_ZN3cub18CUB_300001_SM_10006detail10radix_sort29DeviceRadixSortOnesweepKernelINS1_5radix10policy_hubIiiyE10Policy1000ELNS0_9SortOrderE0EiiyiiNS1_21identity_decomposer_tEEEvPT5_SB_PT3_PKSC_PT1_PKSG_PT2_PKSK_T4_iiT6__param_8];
	bar.sync 	0;
	ld.shared.u32 	%r3, [_ZZN3cub18CUB_300001_SM_10006detail10radix_sort29DeviceRadixSortOnesweepKernelINS1_5radix10policy_hubIiiyE10Policy1000ELNS0_9SortOrderE0EiiyiiNS1_21identity_decomposer_tEEEvPT5_SB_PT3_PKSC_PT1_PKSG_PT2_PKSK_T4_iiT6_E1s+26112];
	mul.lo.s32 	%r445, %r3, 6528;
	add.s32 	%r4, %r445, 6528;
	setp.gt.s32 	%p2, %r4, %r2078;
	cvt.s64.s32 	%rd4, %r445;
	@%p2 bra 	$L__BB19_4;
	and.b32  	%r446, %r1, 31;
	and.b32  	%r447, %r1, 992;
	mul.lo.s32 	%r448, %r447, 17;
	or.b32  	%r449, %r448, %r446;
	cvt.u64.u32 	%rd52, %r449;
	add.s64 	%rd53, %rd52, %rd4;
	shl.b64 	%rd54, %rd53, 2;
	add.s64 	%rd55, %rd3, %rd54;
	ld.global.u32 	%r2165, [%rd55];
	ld.global.u32 	%r2164, [%rd55+128];
	ld.global.u32 	%r2163, [%rd55+256];
	ld.global.u32 	%r2162, [%rd55+384];
	ld.global.u32 	%r2161, [%rd55+512];
	ld.global.u32 	%r2160, [%rd55+640];
	ld.global.u32 	%r2159, [%rd55+768];
	ld.global.u32 	%r2158, [%rd55+896];
	ld.global.u32 	%r2157, [%rd55+1024];
	ld.global.u32 	%r2156, [%rd55+1152];
	ld.global.u32 	%r2155, [%rd55+1280];
	ld.global.u32 	%r2154, [%rd55+1408];
	ld.global.u32 	%r2153, [%rd55+1536];
	ld.global.u32 	%r2152, [%rd55+1664];
	ld.global.u32 	%r2151, [%rd55+1792];
	ld.global.u32 	%r2150, [%rd55+1920];
	ld.global.u32 	%r2149, [%rd55+2048];
	bra.uni 	$L__BB19_38;
$L__BB19_4:
	ld.param.u32 	%r2079, [_ZN3cub18CUB_300001_SM_10006detail10radix_sort29DeviceRadixSortOnesweepKernelINS1_5radix10policy_hubIiiyE10Policy1000ELNS0_9SortOrderE0EiiyiiNS1_21identity_decomposer_tEEEvPT5_SB_PT3_PKSC_PT1_PKSG_PT2_PKSK_T4_iiT6__param_8];
	cvt.u32.u64 	%r451, %rd4;
	sub.s32 	%r22, %r2079, %r451;
	and.b32  	%r452, %r1, 31;
	and.b32  	%r453, %r1, 992;
	mul.lo.s32 	%r454, %r453, 17;
	or.b32  	%r23, %r454, %r452;
	setp.ge.s32 	%p3, %r23, %r22;
	cvt.u64.u32 	%rd56, %r23;
	add.s64 	%rd57, %rd56, %rd4;
	shl.b64 	%rd58, %rd57, 2;
	add.s64 	%rd5, %rd3, %rd58;
	mov.b32 	%r2165, 2147483647;
	@%p3 bra 	$L__BB19_6;
	ld.global.u32 	%r2165, [%rd5];
$L__BB19_6:
	add.s32 	%r456, %r23, 32;
	setp.ge.s32 	%p4, %r456, %r22;
	mov.b32 	%r2164, 2147483647;
	@%p4 bra 	$L__BB19_8;
	ld.global.u32 	%r2164, [%rd5+128];
$L__BB19_8:
	add.s32 	%r458, %r23, 64;
	setp.ge.s32 	%p5, %r458, %r22;
	mov.b32 	%r2163, 2147483647;
	@%p5 bra 	$L__BB19_10;
	ld.global.u32 	%r2163, [%rd5+256];
$L__BB19_10:
	add.s32 	%r460, %r23, 96;
	setp.ge.s32 	%p6, %r460, %r22;
	mov.b32 	%r2162, 2147483647;
	@%p6 bra 	$L__BB19_12;
	ld.global.u32 	%r2162, [%rd5+384];
$L__BB19_12:
	add.s32 	%r462, %r23, 128;
	setp.ge.s32 	%p7, %r462, %r22;
	mov.b32 	%r2161, 2147483647;
	@%p7 bra 	$L__BB19_14;
	ld.global.u32 	%r2161, [%rd5+512];
$L__BB19_14:
	add.s32 	%r464, %r23, 160;
	setp.ge.s32 	%p8, %r464, %r22;
	mov.b32 	%r2160, 2147483647;
	@%p8 bra 	$L__BB19_16;
	ld.global.u32 	%r2160, [%rd5+640];
$L__BB19_16:
	add.s32 	%r466, %r23, 192;
	setp.ge.s32 	%p9, %r466, %r22;
	mov.b32 	%r2159, 2147483647;
	@%p9 bra 	$L__BB19_18;
	ld.global.u32 	%r2159, [%rd5+768];
$L__BB19_18:
	add.s32 	%r468, %r23, 224;
	setp.ge.s32 	%p10, %r468, %r22;
	mov.b32 	%r2158, 2147483647;
	@%p10 bra 	$L__BB19_20;
	ld.global.u32 	%r2158, [%rd5+896];
$L__BB19_20:
	add.s32 	%r470, %r23, 256;
	setp.ge.s32 	%p11, %r470, %r22;
	mov.b32 	%r2157, 2147483647;
	@%p11 bra 	$L__BB19_22;
	ld.global.u32 	%r2157, [%rd5+1024];
$L__BB19_22:
	add.s32 	%r472, %r23, 288;
	setp.ge.s32 	%p12, %r472, %r22;
	mov.b32 	%r2156, 2147483647;
	@%p12 bra 	$L__BB19_24;
	ld.global.u32 	%r2156, [%rd5+1152];
$L__BB19_24:
	add.s32 	%r474, %r23, 320;
	setp.ge.s32 	%p13, %r474, %r22;
	mov.b32 	%r2155, 2147483647;
	@%p13 bra 	$L__BB19_26;
	ld.global.u32 	%r2155, [%rd5+1280];
$L__BB19_26:
	add.s32 	%r476, %r23, 352;
	setp.ge.s32 	%p14, %r476, %r22;
	mov.b32 	%r2154, 2147483647;
	@%p14 bra 	$L__BB19_28;
	ld.global.u32 	%r2154, [%rd5+1408];
$L__BB19_28:
	add.s32 	%r478, %r23, 384;
	setp.ge.s32 	%p15, %r478, %r22;
	mov.b32 	%r2153, 2147483647;
	@%p15 bra 	$L__BB19_30;
	ld.global.u32 	%r2153, [%rd5+1536];
$L__BB19_30:
	add.s32 	%r480, %r23, 416;
	setp.ge.s32 	%p16, %r480, %r22;
	mov.b32 	%r2152, 2147483647;
	@%p16 bra 	$L__BB19_32;
	ld.global.u32 	%r2152, [%rd5+1664];
$L__BB19_32:
	add.s32 	%r482, %r23, 448;
	setp.ge.s32 	%p17, %r482, %r22;
	mov.b32 	%r2151, 2147483647;
	@%p17 bra 	$L__BB19_34;
	ld.global.u32 	%r2151, [%rd5+1792];
$L__BB19_34:
	add.s32 	%r484, %r23, 480;
	setp.ge.s32 	%p18, %r484, %r22;
	mov.b32 	%r2150, 2147483647;
	@%p18 bra 	$L__BB19_36;
	ld.global.u32 	%r2150, [%rd5+1920];
$L__BB19_36:
	add.s32 	%r486, %r23, 512;
	setp.ge.s32 	%p19, %r486, %r22;
	mov.b32 	%r2149, 2147483647;
	@%p19 bra 	$L__BB19_38;
	ld.global.u32 	%r2149, [%rd5+2048];
$L__BB19_38:
	ld.param.u32 	%r2131, [_ZN3cub18CUB_300001_SM_10006detail10radix_sort29DeviceRadixSortOnesweepKernelINS1_5radix10policy_hubIiiyE10Policy1000ELNS0_9SortOrderE0EiiyiiNS1_21identity_decomposer_tEEEvPT5_SB_PT3_PKSC_PT1_PKSG_PT2_PKSK_T4_iiT6__param_10];
	mov.b32 	%r487, -1;
	shl.b32 	%r488, %r487, %r2131;
	not.b32 	%r74, %r488;
	shr.u32 	%r75, %r1, 5;
	shl.b32 	%r489, %r75, 10;
	mov.u32 	%r490, _ZZN3cub18CUB_300001_SM_10006detail10radix_sort29DeviceRadixSortOnesweepKernelINS1_5radix10policy_hubIiiyE10Policy1000ELNS0_9SortOrderE0EiiyiiNS1_21identity_decomposer_tEEEvPT5_SB_PT3_PKSC_PT1_PKSG_PT2_PKSK_T4_iiT6_E1s;
	add.s32 	%r76, %r490, %r489;
	setp.gt.s32 	%p20, %r443, 255;
	@%p20 bra 	$L__BB19_51;
	max.s32 	%r491, %r443, 224;
	sub.s32 	%r492, %r491, %r443;
	add.s32 	%r493, %r492, 31;
	shr.u32 	%r494, %r493, 5;
	add.s32 	%r77, %r494, 1;
	and.b32  	%r78, %r77, 15;
	setp.lt.u32 	%p21, %r493, 480;
	mov.u32 	%r2169, %r443;
	@%p21 bra 	$L__BB19_42;
	and.b32  	%r495, %r77, 268435440;
	neg.s32 	%r2167, %r495;
	shl.b32 	%r497, %r443, 2;
	add.s32 	%r498, %r489, %r497;
	add.s32 	%r500, %r498, %r490;
	add.s32 	%r2166, %r500, 1024;
	mov.u32 	%r2169, %r443;
$L__BB19_41:
	.pragma "nounroll";
	mov.b32 	%r501, 0;
	st.shared.u32 	[%r2166+-1024], %r501;
	st.shared.u32 	[%r2166+-896], %r501;
	st.shared.u32 	[%r2166+-768], %r501;
	st.shared.u32 	[%r2166+-640], %r501;
	st.shared.u32 	[%r2166+-512], %r501;
	st.shared.u32 	[%r2166+-384], %r501;
	st.shared.u32 	[%r2166+-256], %r501;
	st.shared.u32 	[%r2166+-128], %r501;
	st.shared.u32 	[%r2166], %r501;
	st.shared.u32 	[%r2166+128], %r501;
	st.shared.u32 	[%r2166+256], %r501;
	st.shared.u32 	[%r2166+384], %r501;
	st.shared.u32 	[%r2166+512], %r501;
	st.shared.u32 	[%r2166+640], %r501;
	st.shared.u32 	[%r2166+768], %r501;
	st.shared.u32 	[%r2166+896], %r501;
	add.s32 	%r2169, %r2169, 512;
	add.s32 	%r2167, %r2167, 16;
	add.s32 	%r2166, %r2166, 2048;
	setp.ne.s32 	%p22, %r2167, 0;
	@%p22 bra 	$L__BB19_41;
$L__BB19_42:
	setp.eq.s32 	%p23, %r78, 0;
	@%p23 bra 	$L__BB19_51;
	and.b32  	%r88, %r77, 7;
	setp.lt.u32 	%p24, %r78, 8;
	@%p24 bra 	$L__BB19_45;
	shl.b32 	%r502, %r2169, 2;
	add.s32 	%r503, %r76, %r502;
	mov.b32 	%r504, 0;
	st.shared.u32 	[%r503], %r504;
	st.shared.u32 	[%r503+128], %r504;
	st.shared.u32 	[%r503+256], %r504;
	st.shared.u32 	[%r503+384], %r504;
	st.shared.u32 	[%r503+512], %r504;
	st.shared.u32 	[%r503+640], %r504;
	st.shared.u32 	[%r503+768], %r504;
	st.shared.u32 	[%r503+896], %r504;
	add.s32 	%r2169, %r2169, 256;
$L__BB19_45:
	setp.eq.s32 	%p25, %r88, 0;
	@%p25 bra 	$L__BB19_51;
	and.b32  	%r91, %r77, 3;
	setp.lt.u32 	%p26, %r88, 4;
	@%p26 bra 	$L__BB19_48;
	shl.b32 	%r505, %r2169, 2;
	add.s32 	%r506, %r76, %r505;
	mov.b32 	%r507, 0;
	st.shared.u32 	[%r506], %r507;
	st.shared.u32 	[%r506+128], %r507;
	st.shared.u32 	[%r506+256], %r507;
	st.shared.u32 	[%r506+384], %r507;
	add.s32 	%r2169, %r2169, 128;
$L__BB19_48:
	setp.eq.s32 	%p27, %r91, 0;
	@%p27 bra 	$L__BB19_51;
	shl.b32 	%r509, %r2169, 2;
	add.s32 	%r510, %r489, %r509;
	add.s32 	%r2173, %r490, %r510;
	neg.s32 	%r2172, %r91;
$L__BB19_50:
	.pragma "nounroll";
	mov.b32 	%r512, 0;
	st.shared.u32 	[%r2173], %r512;
	add.s32 	%r2173, %r2173, 128;
	add.s32 	%r2172, %r2172, 1;
	setp.ne.s32 	%p28, %r2172, 0;
	@%p28 bra 	$L__BB19_50;
$L__BB19_51:
	ld.param.u32 	%r2094, [_ZN3cub18CUB_300001_SM_10006detail10radix_sort29DeviceRadixSortOnesweepKernelINS1_5radix10policy_hubIiiyE10Policy1000ELNS0_9SortOrderE0EiiyiiNS1_21identity_decomposer_tEEEvPT5_SB_PT3_PKSC_PT1_PKSG_PT2_PKSK_T4_iiT6__param_9];
	bar.warp.sync 	-1;
	xor.b32  	%r514, %r2165, -2147483648;
	shr.u32 	%r515, %r514, %r2094;
	and.b32  	%r100, %r515, %r74;
	shl.b32 	%r516, %r100, 2;
	add.s32 	%r517, %r76, %r516;
	atom.shared.add.u32 	%r518, [%r517], 1;
	xor.b32  	%r2227, %r2164, -2147483648;
	shr.u32 	%r520, %r2227, %r2094;
	and.b32  	%r521, %r520, %r74;
	shl.b32 	%r522, %r521, 2;
	add.s32 	%r523, %r76, %r522;
	atom.shared.add.u32 	%r524, [%r523], 1;
	xor.b32  	%r2226, %r2163, -2147483648;
	shr.u32 	%r526, %r2226, %r2094;
	and.b32  	%r527, %r526, %r74;
	shl.b32 	%r528, %r527, 2;
	add.s32 	%r529, %r76, %r528;
	atom.shared.add.u32 	%r530, [%r529], 1;
	xor.b32  	%r2225, %r2162, -2147483648;
	shr.u32 	%r532, %r2225, %r2094;
	and.b32  	%r533, %r532, %r74;
	shl.b32 	%r534, %r533, 2;
	add.s32 	%r535, %r76, %r534;
	atom.shared.add.u32 	%r536, [%r535], 1;
	xor.b32  	%r537, %r2161, -2147483648;
	shr.u32 	%r538, %r537, %r2094;
	and.b32  	%r539, %r538, %r74;
	shl.b32 	%r540, %r539, 2;
	add.s32 	%r541, %r76, %r540;
	atom.shared.add.u32 	%r542, [%r541], 1;
	xor.b32  	%r543, %r2160, -2147483648;
	shr.u32 	%r544, %r543, %r2094;
	and.b32  	%r545, %r544, %r74;
	shl.b32 	%r546, %r545, 2;
	add.s32 	%r547, %r76, %r546;
	atom.shared.add.u32 	%r548, [%r547], 1;
	xor.b32  	%r549, %r2159, -2147483648;
	shr.u32 	%r550, %r549, %r2094;
	and.b32  	%r551, %r550, %r74;
	shl.b32 	%r552, %r551, 2;
	add.s32 	%r553, %r76, %r552;
	atom.shared.add.u32 	%r554, [%r553], 1;
	xor.b32  	%r555, %r2158, -2147483648;
	shr.u32 	%r556, %r555, %r2094;
	and.b32  	%r557, %r556, %r74;
	shl.b32 	%r558, %r557, 2;
	add.s32 	%r559, %r76, %r558;
	atom.shared.add.u32 	%r560, [%r559], 1;
	xor.b32  	%r561, %r2157, -2147483648;
	shr.u32 	%r562, %r561, %r2094;
	and.b32  	%r563, %r562, %r74;
	shl.b32 	%r564, %r563, 2;
	add.s32 	%r565, %r76, %r564;
	atom.shared.add.u32 	%r566, [%r565], 1;
	xor.b32  	%r567, %r2156, -2147483648;
	shr.u32 	%r568, %r567, %r2094;
	and.b32  	%r569, %r568, %r74;
	shl.b32 	%r570, %r569, 2;
	add.s32 	%r571, %r76, %r570;
	atom.shared.add.u32 	%r572, [%r571], 1;
	xor.b32  	%r573, %r2155, -2147483648;
	shr.u32 	%r574, %r573, %r2094;
	and.b32  	%r575, %r574, %r74;
	shl.b32 	%r576, %r575, 2;
	add.s32 	%r577, %r76, %r576;
	atom.shared.add.u32 	%r578, [%r577], 1;
	xor.b32  	%r579, %r2154, -2147483648;
	shr.u32 	%r580, %r579, %r2094;
	and.b32  	%r581, %r580, %r74;
	shl.b32 	%r582, %r581, 2;
	add.s32 	%r583, %r76, %r582;
	atom.shared.add.u32 	%r584, [%r583], 1;
	xor.b32  	%r585, %r2153, -2147483648;
	shr.u32 	%r586, %r585, %r2094;
	and.b32  	%r587, %r586, %r74;
	shl.b32 	%r588, %r587, 2;
	add.s32 	%r589, %r76, %r588;
	atom.shared.add.u32 	%r590, [%r589], 1;
	xor.b32  	%r591, %r2152, -2147483648;
	shr.u32 	%r592, %r591, %r2094;
	and.b32  	%r593, %r592, %r74;
	shl.b32 	%r594, %r593, 2;
	add.s32 	%r595, %r76, %r594;
	atom.shared.add.u32 	%r596, [%r595], 1;
	xor.b32  	%r597, %r2151, -2147483648;
	shr.u32 	%r598, %r597, %r2094;
	and.b32  	%r599, %r598, %r74;
	shl.b32 	%r600, %r599, 2;
	add.s32 	%r601, %r76, %r600;
	atom.shared.add.u32 	%r602, [%r601], 1;
	xor.b32  	%r603, %r2150, -2147483648;
	shr.u32 	%r604, %r603, %r2094;
	and.b32  	%r605, %r604, %r74;
	shl.b32 	%r606, %r605, 2;
	add.s32 	%r607, %r76, %r606;
	atom.shared.add.u32 	%r608, [%r607], 1;
	xor.b32  	%r2212, %r2149, -2147483648;
	shr.u32 	%r610, %r2212, %r2094;
	and.b32  	%r611, %r610, %r74;
	shl.b32 	%r612, %r611, 2;
	add.s32 	%r613, %r76, %r612;
	atom.shared.add.u32 	%r614, [%r613], 1;
	bar.sync 	0;
	setp.gt.u32 	%p29, %r1, 255;
	shl.b32 	%r615, %r1, 2;
	add.s32 	%r101, %r490, %r615;
	mov.b32 	%r2174, 0;
	@%p29 bra 	$L__BB19_53;
	ld.shared.u32 	%r617, [%r101];
	mov.b32 	%r618, 0;
	st.shared.u32 	[%r101], %r618;
	ld.shared.u32 	%r619, [%r101+1024];
	st.shared.u32 	[%r101+1024], %r617;
	add.s32 	%r620, %r619, %r617;
	ld.shared.u32 	%r621, [%r101+2048];
	st.shared.u32 	[%r101+2048], %r620;
	add.s32 	%r622, %r621, %r620;
	ld.shared.u32 	%r623, [%r101+3072];
	st.shared.u32 	[%r101+3072], %r622;
	add.s32 	%r624, %r623, %r622;
	ld.shared.u32 	%r625, [%r101+4096];
	st.shared.u32 	[%r101+4096], %r624;
	add.s32 	%r626, %r625, %r624;
	ld.shared.u32 	%r627, [%r101+5120];
	st.shared.u32 	[%r101+5120], %r626;
	add.s32 	%r628, %r627, %r626;
	ld.shared.u32 	%r629, [%r101+6144];
	st.shared.u32 	[%r101+6144], %r628;
	add.s32 	%r630, %r629, %r628;
	ld.shared.u32 	%r631, [%r101+7168];
	st.shared.u32 	[%r101+7168], %r630;
	add.s32 	%r632, %r631, %r630;
	ld.shared.u32 	%r633, [%r101+8192];
	st.shared.u32 	[%r101+8192], %r632;
	add.s32 	%r634, %r633, %r632;
	ld.shared.u32 	%r635, [%r101+9216];
	st.shared.u32 	[%r101+9216], %r634;
	add.s32 	%r636, %r635, %r634;
	ld.shared.u32 	%r637, [%r101+10240];
	st.shared.u32 	[%r101+10240], %r636;
	add.s32 	%r638, %r637, %r636;
	ld.shared.u32 	%r639, [%r101+11264];
	st.shared.u32 	[%r101+11264], %r638;
	add.s32 	%r2174, %r639, %r638;
$L__BB19_53:
	setp.gt.u32 	%p30, %r1, 255;
	shl.b32 	%r640, %r3, 8;
	add.s32 	%r641, %r640, %r1;
	mul.wide.s32 	%rd59, %r641, 4;
	add.s64 	%rd6, %rd2, %rd59;
	@%p30 bra 	$L__BB19_55;
	or.b32  	%r642, %r2174, 1073741824;
	st.volatile.global.u32 	[%rd6], %r642;
$L__BB19_55:
	ld.param.u64 	%rd442, [_ZN3cub18CUB_300001_SM_10006detail10radix_sort29DeviceRadixSortOnesweepKernelINS1_5radix10policy_hubIiiyE10Policy1000ELNS0_9SortOrderE0EiiyiiNS1_21identity_decomposer_tEEEvPT5_SB_PT3_PKSC_PT1_PKSG_PT2_PKSK_T4_iiT6__param_7];
	xor.b32  	%r2223, %r2160, -2147483648;
	xor.b32  	%r2224, %r2161, -2147483648;
	xor.b32  	%r2222, %r2159, -2147483648;
	xor.b32  	%r2221, %r2158, -2147483648;
	xor.b32  	%r2228, %r2165, -2147483648;
	xor.b32  	%r2218, %r2155, -2147483648;
	xor.b32  	%r2220, %r2157, -2147483648;
	xor.b32  	%r2217, %r2154, -2147483648;
	xor.b32  	%r2219, %r2156, -2147483648;
	xor.b32  	%r2215, %r2152, -2147483648;
	xor.b32  	%r2216, %r2153, -2147483648;
	xor.b32  	%r2213, %r2150, -2147483648;
	xor.b32  	%r2214, %r2151, -2147483648;
	setp.lt.u32 	%p31, %r1, 256;
	setp.eq.s32 	%p32, %r2174, 6528;
	and.pred  	%p33, %p31, %p32;
	selp.u32 	%r643, 1, 0, %p33;
	{ 
	.reg .pred 	%p1; 
	.reg .pred 	%p2; 
	setp.ne.u32 	%p1, %r643, 0; 
	bar.red.or.pred 	%p2, 0, %p1; 
	selp.u32 	%r644, 1, 0, %p2; 
	}
	setp.eq.s32 	%p34, %r644, 0;
	and.b32  	%r645, %r1, 992;
	and.b32  	%r646, %r1, 31;
	mul.lo.s32 	%r647, %r645, 17;
	or.b32  	%r648, %r647, %r646;
	cvt.u64.u32 	%rd7, %r648;
	mul.lo.s32 	%r649, %r3, 6528;
	cvt.s64.s32 	%rd60, %r649;
	add.s64 	%rd61, %rd7, %rd60;
	cvta.to.global.u64 	%rd62, %rd442;
	shl.b64 	%rd63, %rd61, 2;
	add.s64 	%rd8, %rd62, %rd63;
	cvt.u64.u32 	%rd9, %r1;
	@%p34 bra 	$L__BB19_175;
	setp.gt.u32 	%p35, %r1, 255;
	shl.b32 	%r650, %r1, 3;
	mov.u32 	%r651, _ZZN3cub18CUB_300001_SM_10006detail10radix_sort29DeviceRadixSortOnesweepKernelINS1_5radix10policy_hubIiiyE10Policy1000ELNS0_9SortOrderE0EiiyiiNS1_21identity_decomposer_tEEEvPT5_SB_PT3_PKSC_PT1_PKSG_PT2_PKSK_T4_iiT6_E1s;
	add.s32 	%r652, %r651, %r650;
	add.s32 	%r121, %r652, 26112;
	@%p35 bra 	$L__BB19_64;
	ld.param.u64 	%rd436, [_ZN3cub18CUB_300001_SM_10006detail10radix_sort29DeviceRadixSortOnesweepKernelINS1_5radix10policy_hubIiiyE10Policy1000ELNS0_9SortOrderE0EiiyiiNS1_21identity_decomposer_tEEEvPT5_SB_PT3_PKSC_PT1_PKSG_PT2_PKSK_T4_iiT6__param_3];
	cvta.to.global.u64 	%rd64, %rd436;
	shl.b64 	%rd65, %rd9, 3;
	add.s64 	%rd66, %rd64, %rd65;
	ld.global.u64 	%rd67, [%rd66];
	setp.gt.u32 	%p36, %r1, %r100;
	selp.b64 	%rd68, 6528, 0, %p36;
	sub.s64 	%rd455, %rd67, %rd68;
	st.shared.u64 	[%r121], %rd455;
	setp.lt.s32 	%p37, %r3, 1;
	mov.u32 	%r2178, %r2174;
	@%p37 bra 	$L__BB19_63;
	mov.b32 	%r2176, -1;
	mov.u32 	%r2175, %r3;
	mov.u32 	%r2178, %r2174;
$L__BB19_59:
	ld.param.u64 	%rd429, [_ZN3cub18CUB_300001_SM_10006detail10radix_sort29DeviceRadixSortOnesweepKernelINS1_5radix10policy_hubIiiyE10Policy1000ELNS0_9SortOrderE0EiiyiiNS1_21identity_decomposer_tEEEvPT5_SB_PT3_PKSC_PT1_PKSG_PT2_PKSK_T4_iiT6__param_0];
	add.s32 	%r125, %r2175, -1;
	shl.b32 	%r654, %r125, 8;
	add.s32 	%r655, %r654, %r1;
	cvta.to.global.u64 	%rd69, %rd429;
	mul.wide.s32 	%rd70, %r655, 4;
	add.s64 	%rd11, %rd69, %rd70;
$L__BB19_60:
	membar.cta;
	ld.volatile.global.u32 	%r126, [%rd11];
	setp.eq.s32 	%p38, %r126, 0;
	@%p38 bra 	$L__BB19_60;
	and.b32  	%r656, %r126, 1073741823;
	add.s32 	%r2178, %r656, %r2178;
	setp.gt.s32 	%p39, %r126, -1;
	vote.sync.ballot.b32 	%r2176, %p39, %r2176;
	setp.gt.u32 	%p41, %r2175, 1;
	and.pred  	%p42, %p39, %p41;
	mov.u32 	%r2175, %r125;
	@%p42 bra 	$L__BB19_59;
	ld.shared.u64 	%rd455, [%r121];
$L__BB19_63:
	or.b32  	%r657, %r2178, -2147483648;
	st.volatile.global.u32 	[%rd6], %r657;
	sub.s32 	%r658, %r2178, %r2174;
	cvt.s64.s32 	%rd71, %r658;
	add.s64 	%rd72, %rd455, %rd71;
	st.shared.u64 	[%r121], %rd72;
$L__BB19_64:
	ld.param.u32 	%r2080, [_ZN3cub18CUB_300001_SM_10006detail10radix_sort29DeviceRadixSortOnesweepKernelINS1_5radix10policy_hubIiiyE10Policy1000ELNS0_9SortOrderE0EiiyiiNS1_21identity_decomposer_tEEEvPT5_SB_PT3_PKSC_PT1_PKSG_PT2_PKSK_T4_iiT6__param_8];
	ld.param.u64 	%rd432, [_ZN3cub18CUB_300001_SM_10006detail10radix_sort29DeviceRadixSortOnesweepKernelINS1_5radix10policy_hubIiiyE10Policy1000ELNS0_9SortOrderE0EiiyiiNS1_21identity_decomposer_tEEEvPT5_SB_PT3_PKSC_PT1_PKSG_PT2_PKSK_T4_iiT6__param_2];
	setp.gt.u32 	%p43, %r1, 255;
	setp.lt.s32 	%p44, %r4, %r2080;
	setp.eq.s64 	%p45, %rd432, 0;
	or.pred  	%p46, %p45, %p44;
	or.pred  	%p47, %p43, %p46;
	@%p47 bra 	$L__BB19_66;
	ld.param.u64 	%rd433, [_ZN3cub18CUB_300001_SM_10006detail10radix_sort29DeviceRadixSortOnesweepKernelINS1_5radix10policy_hubIiiyE10Policy1000ELNS0_9SortOrderE0EiiyiiNS1_21identity_decomposer_tEEEvPT5_SB_PT3_PKSC_PT1_PKSG_PT2_PKSK_T4_iiT6__param_2];
	ld.shared.u64 	%rd73, [%r121];
	setp.gt.u32 	%p48, %r1, %r100;
	selp.b64 	%rd74, 6528, 0, %p48;
	cvt.s64.s32 	%rd75, %r2174;
	add.s64 	%rd76, %rd74, %rd75;
	add.s64 	%rd77, %rd76, %rd73;
	cvta.to.global.u64 	%rd78, %rd433;
	shl.b64 	%rd79, %rd9, 3;
	add.s64 	%rd80, %rd78, %rd79;
	st.global.u64 	[%rd80], %rd77;
$L__BB19_66:
	ld.param.u32 	%r2081, [_ZN3cub18CUB_300001_SM_10006detail10radix_sort29DeviceRadixSortOnesweepKernelINS1_5radix10policy_hubIiiyE10Policy1000ELNS0_9SortOrderE0EiiyiiNS1_21identity_decomposer_tEEEvPT5_SB_PT3_PKSC_PT1_PKSG_PT2_PKSK_T4_iiT6__param_8];
	setp.gt.s32 	%p49, %r4, %r2081;
	bar.sync 	0;
	shl.b32 	%r659, %r100, 3;
	add.s32 	%r661, %r651, %r659;
	ld.shared.u64 	%rd14, [%r661+26112];
	@%p49 bra 	$L__BB19_68;
	add.s64 	%rd81, %rd14, %rd7;
	shl.b64 	%rd82, %rd81, 2;
	add.s64 	%rd83, %rd1, %rd82;
	st.global.u32 	[%rd83], %r2165;
	st.global.u32 	[%rd83+128], %r2164;
	st.global.u32 	[%rd83+256], %r2163;
	st.global.u32 	[%rd83+384], %r2162;
	st.global.u32 	[%rd83+512], %r2161;
	st.global.u32 	[%rd83+640], %r2160;
	st.global.u32 	[%rd83+768], %r2159;
	st.global.u32 	[%rd83+896], %r2158;
	st.global.u32 	[%rd83+1024], %r2157;
	st.global.u32 	[%rd83+1152], %r2156;
	st.global.u32 	[%rd83+1280], %r2155;
	st.global.u32 	[%rd83+1408], %r2154;
	st.global.u32 	[%rd83+1536], %r2153;
	st.global.u32 	[%rd83+1664], %r2152;
	st.global.u32 	[%rd83+1792], %r2151;
	st.global.u32 	[%rd83+1920], %r2150;
	st.global.u32 	[%rd83+2048], %r2149;
	bra.uni 	$L__BB19_102;
$L__BB19_68:
	ld.param.u32 	%r2082, [_ZN3cub18CUB_300001_SM_10006detail10radix_sort29DeviceRadixSortOnesweepKernelINS1_5radix10policy_hubIiiyE10Policy1000ELNS0_9SortOrderE0EiiyiiNS1_21identity_decomposer_tEEEvPT5_SB_PT3_PKSC_PT1_PKSG_PT2_PKSK_T4_iiT6__param_8];
	cvt.u32.u64 	%r662, %rd7;
	mad.lo.s32 	%r130, %r3, -6528, %r2082;
	setp.ge.s32 	%p50, %r662, %r130;
	add.s64 	%rd84, %rd14, %rd7;
	shl.b64 	%rd85, %rd84, 2;
	add.s64 	%rd15, %rd1, %rd85;
	@%p50 bra 	$L__BB19_70;
	st.global.u32 	[%rd15], %r2165;
$L__BB19_70:
	add.s32 	%r664, %r662, 32;
	setp.ge.s32 	%p51, %r664, %r130;
	@%p51 bra 	$L__BB19_72;
	st.global.u32 	[%rd15+128], %r2164;
$L__BB19_72:
	add.s32 	%r666, %r662, 64;
	setp.ge.s32 	%p52, %r666, %r130;
	@%p52 bra 	$L__BB19_74;
	st.global.u32 	[%rd15+256], %r2163;
$L__BB19_74:
	add.s32 	%r668, %r662, 96;
	setp.ge.s32 	%p53, %r668, %r130;
	@%p53 bra 	$L__BB19_76;
	st.global.u32 	[%rd15+384], %r2162;
$L__BB19_76:
	add.s32 	%r670, %r662, 128;
	setp.ge.s32 	%p54, %r670, %r130;
	@%p54 bra 	$L__BB19_78;
	st.global.u32 	[%rd15+512], %r2161;
$L__BB19_78:
	add.s32 	%r672, %r662, 160;
	setp.ge.s32 	%p55, %r672, %r130;
	@%p55 bra 	$L__BB19_80;
	st.global.u32 	[%rd15+640], %r2160;
$L__BB19_80:
	add.s32 	%r674, %r662, 192;
	setp.ge.s32 	%p56, %r674, %r130;
	@%p56 bra 	$L__BB19_82;
	st.global.u32 	[%rd15+768], %r2159;
$L__BB19_82:
	add.s32 	%r676, %r662, 224;
	setp.ge.s32 	%p57, %r676, %r130;
	@%p57 bra 	$L__BB19_84;
	st.global.u32 	[%rd15+896], %r2158;
$L__BB19_84:
	add.s32 	%r678, %r662, 256;
	setp.ge.s32 	%p58, %r678, %r130;
	@%p58 bra 	$L__BB19_86;
	st.global.u32 	[%rd15+1024], %r2157;
$L__BB19_86:
	add.s32 	%r680, %r662, 288;
	setp.ge.s32 	%p59, %r680, %r130;
	@%p59 bra 	$L__BB19_88;
	st.global.u32 	[%rd15+1152], %r2156;
$L__BB19_88:
	add.s32 	%r682, %r662, 320;
	setp.ge.s32 	%p60, %r682, %r130;
	@%p60 bra 	$L__BB19_90;
	st.global.u32 	[%rd15+1280], %r2155;
$L__BB19_90:
	add.s32 	%r684, %r662, 352;
	setp.ge.s32 	%p61, %r684, %r130;
	@%p61 bra 	$L__BB19_92;
	st.global.u32 	[%rd15+1408], %r2154;
$L__BB19_92:
	add.s32 	%r686, %r662, 384;
	setp.ge.s32 	%p62, %r686, %r130;
	@%p62 bra 	$L__BB19_94;
	st.global.u32 	[%rd15+1536], %r2153;
$L__BB19_94:
	add.s32 	%r688, %r662, 416;
	setp.ge.s32 	%p63, %r688, %r130;
	@%p63 bra 	$L__BB19_96;
	st.global.u32 	[%rd15+1664], %r2152;
$L__BB19_96:
	add.s32 	%r690, %r662, 448;
	setp.ge.s32 	%p64, %r690, %r130;
	@%p64 bra 	$L__BB19_98;
	st.global.u32 	[%rd15+1792], %r2151;
$L__BB19_98:
	add.s32 	%r692, %r662, 480;
	setp.ge.s32 	%p65, %r692, %r130;
	@%p65 bra 	$L__BB19_100;
	st.global.u32 	[%rd15+1920], %r2150;
$L__BB19_100:
	add.s32 	%r694, %r662, 512;
	setp.ge.s32 	%p66, %r694, %r130;
	@%p66 bra 	$L__BB19_102;
	st.global.u32 	[%rd15+2048], %r2149;
$L__BB19_102:
	ld.param.u32 	%r2083, [_ZN3cub18CUB_300001_SM_10006detail10radix_sort29DeviceRadixSortOnesweepKernelINS1_5radix10policy_hubIiiyE10Policy1000ELNS0_9SortOrderE0EiiyiiNS1_21identity_decomposer_tEEEvPT5_SB_PT3_PKSC_PT1_PKSG_PT2_PKSK_T4_iiT6__param_8];
	setp.gt.s32 	%p67, %r4, %r2083;
	@%p67 bra 	$L__BB19_104;
	ld.global.u32 	%r2211, [%rd8];
	ld.global.u32 	%r2210, [%rd8+128];
	ld.global.u32 	%r2209, [%rd8+256];
	ld.global.u32 	%r2208, [%rd8+384];
	ld.global.u32 	%r2207, [%rd8+512];
	ld.global.u32 	%r2206, [%rd8+640];
	ld.global.u32 	%r2205, [%rd8+768];
	ld.global.u32 	%r2204, [%rd8+896];
	ld.global.u32 	%r2203, [%rd8+1024];
	ld.global.u32 	%r2202, [%rd8+1152];
	ld.global.u32 	%r2201, [%rd8+1280];
	ld.global.u32 	%r2200, [%rd8+1408];
	ld.global.u32 	%r2199, [%rd8+1536];
	ld.global.u32 	%r2198, [%rd8+1664];
	ld.global.u32 	%r2197, [%rd8+1792];
	ld.global.u32 	%r2196, [%rd8+1920];
	ld.global.u32 	%r2195, [%rd8+2048];
	bra.uni 	$L__BB19_138;
$L__BB19_104:
	ld.param.u32 	%r2084, [_ZN3cub18CUB_300001_SM_10006detail10radix_sort29DeviceRadixSortOnesweepKernelINS1_5radix10policy_hubIiiyE10Policy1000ELNS0_9SortOrderE0EiiyiiNS1_21identity_decomposer_tEEEvPT5_SB_PT3_PKSC_PT1_PKSG_PT2_PKSK_T4_iiT6__param_8];
	cvt.u32.u64 	%r696, %rd7;
	sub.s32 	%r148, %r2084, %r649;
	setp.ge.s32 	%p68, %r696, %r148;
	@%p68 bra 	$L__BB19_106;
	ld.global.u32 	%r2211, [%rd8];
$L__BB19_106:
	add.s32 	%r700, %r696, 32;
	setp.ge.s32 	%p69, %r700, %r148;
	@%p69 bra 	$L__BB19_108;
	ld.global.u32 	%r2210, [%rd8+128];
$L__BB19_108:
	add.s32 	%r703, %r696, 64;
	setp.ge.s32 	%p70, %r703, %r148;
	@%p70 bra 	$L__BB19_110;
	ld.global.u32 	%r2209, [%rd8+256];
$L__BB19_110:
	add.s32 	%r706, %r696, 96;
	setp.ge.s32 	%p71, %r706, %r148;
	@%p71 bra 	$L__BB19_112;
	ld.global.u32 	%r2208, [%rd8+384];
$L__BB19_112:
	add.s32 	%r709, %r696, 128;
	setp.ge.s32 	%p72, %r709, %r148;
	@%p72 bra 	$L__BB19_114;
	ld.global.u32 	%r2207, [%rd8+512];
$L__BB19_114:
	add.s32 	%r712, %r696, 160;
	setp.ge.s32 	%p73, %r712, %r148;
	@%p73 bra 	$L__BB19_116;
	ld.global.u32 	%r2206, [%rd8+640];
$L__BB19_116:
	add.s32 	%r715, %r696, 192;
	setp.ge.s32 	%p74, %r715, %r148;
	@%p74 bra 	$L__BB19_118;
	ld.global.u32 	%r2205, [%rd8+768];
$L__BB19_118:
	add.s32 	%r718, %r696, 224;
	setp.ge.s32 	%p75, %r718, %r148;
	@%p75 bra 	$L__BB19_120;
	ld.global.u32 	%r2204, [%rd8+896];
$L__BB19_120:
	add.s32 	%r721, %r696, 256;
	setp.ge.s32 	%p76, %r721, %r148;
	@%p76 bra 	$L__BB19_122;
	ld.global.u32 	%r2203, [%rd8+1024];
$L__BB19_122:
	add.s32 	%r724, %r696, 288;
	setp.ge.s32 	%p77, %r724, %r148;
	@%p77 bra 	$L__BB19_124;
	ld.global.u32 	%r2202, [%rd8+1152];
$L__BB19_124:
	add.s32 	%r727, %r696, 320;
	setp.ge.s32 	%p78, %r727, %r148;
	@%p78 bra 	$L__BB19_126;
	ld.global.u32 	%r2201, [%rd8+1280];
$L__BB19_126:
	add.s32 	%r730, %r696, 352;
	setp.ge.s32 	%p79, %r730, %r148;
	@%p79 bra 	$L__BB19_128;
	ld.global.u32 	%r2200, [%rd8+1408];
$L__BB19_128:
	add.s32 	%r733, %r696, 384;
	setp.ge.s32 	%p80, %r733, %r148;
	@%p80 bra 	$L__BB19_130;
	ld.global.u32 	%r2199, [%rd8+1536];
$L__BB19_130:
	add.s32 	%r736, %r696, 416;
	setp.ge.s32 	%p81, %r736, %r148;
	@%p81 bra 	$L__BB19_132;
	ld.global.u32 	%r2198, [%rd8+1664];
$L__BB19_132:
	add.s32 	%r739, %r696, 448;
	setp.ge.s32 	%p82, %r739, %r148;
	@%p82 bra 	$L__BB19_134;
	ld.global.u32 	%r2197, [%rd8+1792];
$L__BB19_134:
	add.s32 	%r742, %r696, 480;
	setp.ge.s32 	%p83, %r742, %r148;
	@%p83 bra 	$L__BB19_136;
	ld.global.u32 	%r2196, [%rd8+1920];
$L__BB19_136:
	add.s32 	%r745, %r696, 512;
	setp.ge.s32 	%p84, %r745, %r148;
	@%p84 bra 	$L__BB19_138;
	ld.global.u32 	%r2195, [%rd8+2048];
$L__BB19_138:
	ld.param.u32 	%r2085, [_ZN3cub18CUB_300001_SM_10006detail10radix_sort29DeviceRadixSortOnesweepKernelINS1_5radix10policy_hubIiiyE10Policy1000ELNS0_9SortOrderE0EiiyiiNS1_21identity_decomposer_tEEEvPT5_SB_PT3_PKSC_PT1_PKSG_PT2_PKSK_T4_iiT6__param_8];
	mad.lo.s32 	%r746, %r3, 6528, 6528;
	setp.gt.s32 	%p85, %r746, %r2085;
	@%p85 bra 	$L__BB19_140;
	ld.param.u64 	%rd439, [_ZN3cub18CUB_300001_SM_10006detail10radix_sort29DeviceRadixSortOnesweepKernelINS1_5radix10policy_hubIiiyE10Policy1000ELNS0_9SortOrderE0EiiyiiNS1_21identity_decomposer_tEEEvPT5_SB_PT3_PKSC_PT1_PKSG_PT2_PKSK_T4_iiT6__param_6];
	add.s64 	%rd86, %rd14, %rd7;
	cvta.to.global.u64 	%rd87, %rd439;
	shl.b64 	%rd88, %rd86, 2;
	add.s64 	%rd89, %rd87, %rd88;
	st.global.u32 	[%rd89], %r2211;
	st.global.u32 	[%rd89+128], %r2210;
	st.global.u32 	[%rd89+256], %r2209;
	st.global.u32 	[%rd89+384], %r2208;
	st.global.u32 	[%rd89+512], %r2207;
	st.global.u32 	[%rd89+640], %r2206;
	st.global.u32 	[%rd89+768], %r2205;
	st.global.u32 	[%rd89+896], %r2204;
	st.global.u32 	[%rd89+1024], %r2203;
	st.global.u32 	[%rd89+1152], %r2202;
	st.global.u32 	[%rd89+1280], %r2201;
	st.global.u32 	[%rd89+1408], %r2200;
	st.global.u32 	[%rd89+1536], %r2199;
	st.global.u32 	[%rd89+1664], %r2198;
	st.global.u32 	[%rd89+1792], %r2197;
	st.global.u32 	[%rd89+1920], %r2196;
	st.global.u32 	[%rd89+2048], %r2195;
	bra.uni 	$L__BB19_174;
$L__BB19_140:
	ld.param.u32 	%r2086, [_ZN3cub18CUB_300001_SM_10006detail10radix_sort29DeviceRadixSortOnesweepKernelINS1_5radix10policy_hubIiiyE10Policy1000ELNS0_9SortOrderE0EiiyiiNS1_21identity_decomposer_tEEEvPT5_SB_PT3_PKSC_PT1_PKSG_PT2_PKSK_T4_iiT6__param_8];
	ld.param.u64 	%rd440, [_ZN3cub18CUB_300001_SM_10006detail10radix_sort29DeviceRadixSortOnesweepKernelINS1_5radix10policy_hubIiiyE10Policy1000ELNS0_9SortOrderE0EiiyiiNS1_21identity_decomposer_tEEEvPT5_SB_PT3_PKSC_PT1_PKSG_PT2_PKSK_T4_iiT6__param_6];
	cvt.u32.u64 	%r747, %rd7;
	mad.lo.s32 	%r199, %r3, -6528, %r2086;
	setp.ge.s32 	%p86, %r747, %r199;
	add.s64 	%rd90, %rd14, %rd7;
	cvta.to.global.u64 	%rd91, %rd440;
	shl.b64 	%rd92, %rd90, 2;
	add.s64 	%rd16, %rd91, %rd92;
	@%p86 bra 	$L__BB19_142;
	st.global.u32 	[%rd16], %r2211;
$L__BB19_142:
	add.s32 	%r749, %r747, 32;
	setp.ge.s32 	%p87, %r749, %r199;
	@%p87 bra 	$L__BB19_144;
	st.global.u32 	[%rd16+128], %r2210;
$L__BB19_144:
	add.s32 	%r751, %r747, 64;
	setp.ge.s32 	%p88, %r751, %r199;
	@%p88 bra 	$L__BB19_146;
	st.global.u32 	[%rd16+256], %r2209;
$L__BB19_146:
	add.s32 	%r753, %r747, 96;
	setp.ge.s32 	%p89, %r753, %r199;
	@%p89 bra 	$L__BB19_148;
	st.global.u32 	[%rd16+384], %r2208;
$L__BB19_148:
	add.s32 	%r755, %r747, 128;
	setp.ge.s32 	%p90, %r755, %r199;
	@%p90 bra 	$L__BB19_150;
	st.global.u32 	[%rd16+512], %r2207;
$L__BB19_150:
	add.s32 	%r757, %r747, 160;
	setp.ge.s32 	%p91, %r757, %r199;
	@%p91 bra 	$L__BB19_152;
	st.global.u32 	[%rd16+640], %r2206;
$L__BB19_152:
	add.s32 	%r759, %r747, 192;
	setp.ge.s32 	%p92, %r759, %r199;
	@%p92 bra 	$L__BB19_154;
	st.global.u32 	[%rd16+768], %r2205;
$L__BB19_154:
	add.s32 	%r761, %r747, 224;
	setp.ge.s32 	%p93, %r761, %r199;
	@%p93 bra 	$L__BB19_156;
	st.global.u32 	[%rd16+896], %r2204;
$L__BB19_156:
	add.s32 	%r763, %r747, 256;
	setp.ge.s32 	%p94, %r763, %r199;
	@%p94 bra 	$L__BB19_158;
	st.global.u32 	[%rd16+1024], %r2203;
$L__BB19_158:
	add.s32 	%r765, %r747, 288;
	setp.ge.s32 	%p95, %r765, %r199;
	@%p95 bra 	$L__BB19_160;
	st.global.u32 	[%rd16+1152], %r2202;
$L__BB19_160:
	add.s32 	%r767, %r747, 320;
	setp.ge.s32 	%p96, %r767, %r199;
	@%p96 bra 	$L__BB19_162;
	st.global.u32 	[%rd16+1280], %r2201;
$L__BB19_162:
	add.s32 	%r769, %r747, 352;
	setp.ge.s32 	%p97, %r769, %r199;
	@%p97 bra 	$L__BB19_164;
	st.global.u32 	[%rd16+1408], %r2200;
$L__BB19_164:
	add.s32 	%r771, %r747, 384;
	setp.ge.s32 	%p98, %r771, %r199;
	@%p98 bra 	$L__BB19_166;
	st.global.u32 	[%rd16+1536], %r2199;
$L__BB19_166:
	add.s32 	%r773, %r747, 416;
	setp.ge.s32 	%p99, %r773, %r199;
	@%p99 bra 	$L__BB19_168;
	st.global.u32 	[%rd16+1664], %r2198;
$L__BB19_168:
	add.s32 	%r775, %r747, 448;
	setp.ge.s32 	%p100, %r775, %r199;
	@%p100 bra 	$L__BB19_170;
	st.global.u32 	[%rd16+1792], %r2197;
$L__BB19_170:
	add.s32 	%r777, %r747, 480;
	setp.ge.s32 	%p101, %r777, %r199;
	@%p101 bra 	$L__BB19_172;
	st.global.u32 	[%rd16+1920], %r2196;
$L__BB19_172:
	add.s32 	%r779, %r747, 512;
	setp.ge.s32 	%p102, %r779, %r199;
	@%p102 bra 	$L__BB19_174;
	st.global.u32 	[%rd16+2048], %r2195;
$L__BB19_174:
	// begin inline asm
	exit;
	// end inline asm
	mov.u32 	%r2212, %r2149;
	mov.u32 	%r2213, %r2150;
	mov.u32 	%r2214, %r2151;
	mov.u32 	%r2215, %r2152;
	mov.u32 	%r2216, %r2153;
	mov.u32 	%r2217, %r2154;
	mov.u32 	%r2218, %r2155;
	mov.u32 	%r2219, %r2156;
	mov.u32 	%r2220, %r2157;
	mov.u32 	%r2221, %r2158;
	mov.u32 	%r2222, %r2159;
	mov.u32 	%r2223, %r2160;
	mov.u32 	%r2224, %r2161;
	mov.u32 	%r2225, %r2162;
	mov.u32 	%r2226, %r2163;
	mov.u32 	%r2227, %r2164;
	mov.u32 	%r2228, %r2165;
$L__BB19_175:
	mul.hi.u32 	%r780, %r1, 357913942;
	add.s32 	%r781, %r780, %r1;
	shl.b32 	%r782, %r781, 2;
	mov.u32 	%r783, _ZZN3cub18CUB_300001_SM_10006detail10radix_sort29DeviceRadixSortOnesweepKernelINS1_5radix10policy_hubIiiyE10Policy1000ELNS0_9SortOrderE0EiiyiiNS1_21identity_decomposer_tEEEvPT5_SB_PT3_PKSC_PT1_PKSG_PT2_PKSK_T4_iiT6_E1s;
	add.s32 	%r784, %r783, %r782;
	add.s32 	%r217, %r784, 13328;
	st.shared.u32 	[%r784+13328], %r2174;
	bar.sync 	0;
	setp.gt.u32 	%p103, %r1, 31;
	@%p103 bra 	$L__BB19_177;
	mad.lo.s32 	%r816, %r1, 52, %r783;
	ld.shared.u32 	%r817, [%r816+13328];
	ld.shared.u32 	%r818, [%r816+13332];
	ld.shared.u32 	%r819, [%r816+13336];
	ld.shared.u32 	%r820, [%r816+13340];
	ld.shared.u32 	%r821, [%r816+13344];
	ld.shared.u32 	%r822, [%r816+13348];
	ld.shared.u32 	%r823, [%r816+13352];
	ld.shared.u32 	%r824, [%r816+13356];
	ld.shared.u32 	%r825, [%r816+13360];
	ld.shared.u32 	%r826, [%r816+13364];
	ld.shared.u32 	%r827, [%r816+13368];
	ld.shared.u32 	%r828, [%r816+13372];
	add.s32 	%r829, %r818, %r817;
	add.s32 	%r830, %r829, %r819;
	add.s32 	%r831, %r830, %r820;
	add.s32 	%r832, %r831, %r821;
	add.s32 	%r833, %r832, %r822;
	add.s32 	%r834, %r833, %r823;
	add.s32 	%r835, %r834, %r824;
	add.s32 	%r836, %r835, %r825;
	add.s32 	%r837, %r836, %r826;
	add.s32 	%r838, %r837, %r827;
	add.s32 	%r789, %r838, %r828;
	mov.b32 	%r787, 1;
	mov.b32 	%r812, 0;
	mov.b32 	%r814, -1;
	// begin inline asm
	{  .reg .s32 r0;  .reg .pred p;  shfl.sync.up.b32 r0|p, %r789, %r787, %r812, %r814;  @p add.s32 r0, r0, %r789;  mov.s32 %r785, r0;}
	// end inline asm
	mov.b32 	%r793, 2;
	// begin inline asm
	{  .reg .s32 r0;  .reg .pred p;  shfl.sync.up.b32 r0|p, %r785, %r793, %r812, %r814;  @p add.s32 r0, r0, %r785;  mov.s32 %r791, r0;}
	// end inline asm
	mov.b32 	%r799, 4;
	// begin inline asm
	{  .reg .s32 r0;  .reg .pred p;  shfl.sync.up.b32 r0|p, %r791, %r799, %r812, %r814;  @p add.s32 r0, r0, %r791;  mov.s32 %r797, r0;}
	// end inline asm
	mov.b32 	%r805, 8;
	// begin inline asm
	{  .reg .s32 r0;  .reg .pred p;  shfl.sync.up.b32 r0|p, %r797, %r805, %r812, %r814;  @p add.s32 r0, r0, %r797;  mov.s32 %r803, r0;}
	// end inline asm
	mov.b32 	%r811, 16;
	// begin inline asm
	{  .reg .s32 r0;  .reg .pred p;  shfl.sync.up.b32 r0|p, %r803, %r811, %r812, %r814;  @p add.s32 r0, r0, %r803;  mov.s32 %r809, r0;}
	// end inline asm
	sub.s32 	%r839, %r809, %r789;
	add.s32 	%r840, %r817, %r839;
	add.s32 	%r841, %r818, %r840;
	add.s32 	%r842, %r819, %r841;
	add.s32 	%r843, %r820, %r842;
	add.s32 	%r844, %r821, %r843;
	add.s32 	%r845, %r822, %r844;
	add.s32 	%r846, %r823, %r845;
	add.s32 	%r847, %r824, %r846;
	add.s32 	%r848, %r825, %r847;
	add.s32 	%r849, %r826, %r848;
	add.s32 	%r850, %r827, %r849;
	st.shared.u32 	[%r816+13328], %r839;
	st.shared.u32 	[%r816+13332], %r840;
	st.shared.u32 	[%r816+13336], %r841;
	st.shared.u32 	[%r816+13340], %r842;
	st.shared.u32 	[%r816+13344], %r843;
	st.shared.u32 	[%r816+13348], %r844;
	st.shared.u32 	[%r816+13352], %r845;
	st.shared.u32 	[%r816+13356], %r846;
	st.shared.u32 	[%r816+13360], %r847;
	st.shared.u32 	[%r816+13364], %r848;
	st.shared.u32 	[%r816+13368], %r849;
	st.shared.u32 	[%r816+13372], %r850;
$L__BB19_177:
	setp.gt.u32 	%p104, %r1, 255;
	bar.sync 	0;
	ld.shared.u32 	%r218, [%r217];
	@%p104 bra 	$L__BB19_179;
	shl.b32 	%r851, %r1, 2;
	add.s32 	%r853, %r783, %r851;
	ld.shared.u32 	%r854, [%r853];
	add.s32 	%r855, %r854, %r218;
	st.shared.u32 	[%r853], %r855;
	ld.shared.u32 	%r856, [%r853+1024];
	add.s32 	%r857, %r856, %r218;
	st.shared.u32 	[%r853+1024], %r857;
	ld.shared.u32 	%r858, [%r853+2048];
	add.s32 	%r859, %r858, %r218;
	st.shared.u32 	[%r853+2048], %r859;
	ld.shared.u32 	%r860, [%r853+3072];
	add.s32 	%r861, %r860, %r218;
	st.shared.u32 	[%r853+3072], %r861;
	ld.shared.u32 	%r862, [%r853+4096];
	add.s32 	%r863, %r862, %r218;
	st.shared.u32 	[%r853+4096], %r863;
	ld.shared.u32 	%r864, [%r853+5120];
	add.s32 	%r865, %r864, %r218;
	st.shared.u32 	[%r853+5120], %r865;
	ld.shared.u32 	%r866, [%r853+6144];
	add.s32 	%r867, %r866, %r218;
	st.shared.u32 	[%r853+6144], %r867;
	ld.shared.u32 	%r868, [%r853+7168];
	add.s32 	%r869, %r868, %r218;
	st.shared.u32 	[%r853+7168], %r869;
	ld.shared.u32 	%r870, [%r853+8192];
	add.s32 	%r871, %r870, %r218;
	st.shared.u32 	[%r853+8192], %r871;
	ld.shared.u32 	%r872, [%r853+9216];
	add.s32 	%r873, %r872, %r218;
	st.shared.u32 	[%r853+9216], %r873;
	ld.shared.u32 	%r874, [%r853+10240];
	add.s32 	%r875, %r874, %r218;
	st.shared.u32 	[%r853+10240], %r875;
	ld.shared.u32 	%r876, [%r853+11264];
	add.s32 	%r877, %r876, %r218;
	st.shared.u32 	[%r853+11264], %r877;
$L__BB19_179:
	ld.param.u32 	%r2132, [_ZN3cub18CUB_300001_SM_10006detail10radix_sort29DeviceRadixSortOnesweepKernelINS1_5radix10policy_hubIiiyE10Policy1000ELNS0_9SortOrderE0EiiyiiNS1_21identity_decomposer_tEEEvPT5_SB_PT3_PKSC_PT1_PKSG_PT2_PKSK_T4_iiT6__param_10];
	ld.param.u32 	%r2095, [_ZN3cub18CUB_300001_SM_10006detail10radix_sort29DeviceRadixSortOnesweepKernelINS1_5radix10policy_hubIiiyE10Policy1000ELNS0_9SortOrderE0EiiyiiNS1_21identity_decomposer_tEEEvPT5_SB_PT3_PKSC_PT1_PKSG_PT2_PKSK_T4_iiT6__param_9];
	shl.b32 	%r904, %r1, 5;
	and.b32  	%r905, %r904, 31744;
	add.s32 	%r219, %r783, %r905;
	bar.sync 	0;
	// begin inline asm
	mov.u32 %r878, %lanemask_le;
	// end inline asm
	shr.u32 	%r907, %r2228, %r2095;
	mov.b32 	%r908, -1;
	shl.b32 	%r909, %r908, %r2132;
	not.b32 	%r221, %r909;
	and.b32  	%r901, %r907, %r221;
	mov.b32 	%r881, 1;
	// begin inline asm
	{
    .reg .pred p;
    and.b32 %r879, %r901, %r881;    setp.ne.u32 p, %r879, 0;
    vote.ballot.sync.b32 %r879, p, 0xffffffff;
    @!p not.b32 %r879, %r879;
}

	// end inline asm
	mov.b32 	%r884, 2;
	// begin inline asm
	{
    .reg .pred p;
    and.b32 %r882, %r901, %r884;    setp.ne.u32 p, %r882, 0;
    vote.ballot.sync.b32 %r882, p, 0xffffffff;
    @!p not.b32 %r882, %r882;
}

	// end inline asm
	and.b32  	%r910, %r882, %r879;
	mov.b32 	%r887, 4;
	// begin inline asm
	{
    .reg .pred p;
    and.b32 %r885, %r901, %r887;    setp.ne.u32 p, %r885, 0;
    vote.ballot.sync.b32 %r885, p, 0xffffffff;
    @!p not.b32 %r885, %r885;
}

	// end inline asm
	and.b32  	%r911, %r885, %r910;
	mov.b32 	%r890, 8;
	// begin inline asm
	{
    .reg .pred p;
    and.b32 %r888, %r901, %r890;    setp.ne.u32 p, %r888, 0;
    vote.ballot.sync.b32 %r888, p, 0xffffffff;
    @!p not.b32 %r888, %r888;
}

	// end inline asm
	and.b32  	%r912, %r888, %r911;
	mov.b32 	%r893, 16;
	// begin inline asm
	{
    .reg .pred p;
    and.b32 %r891, %r901, %r893;    setp.ne.u32 p, %r891, 0;
    vote.ballot.sync.b32 %r891, p, 0xffffffff;
    @!p not.b32 %r891, %r891;
}

	// end inline asm
	and.b32  	%r913, %r891, %r912;
	mov.b32 	%r896, 32;
	// begin inline asm
	{
    .reg .pred p;
    and.b32 %r894, %r901, %r896;    setp.ne.u32 p, %r894, 0;
    vote.ballot.sync.b32 %r894, p, 0xffffffff;
    @!p not.b32 %r894, %r894;
}

	// end inline asm
	and.b32  	%r914, %r894, %r913;
	mov.b32 	%r899, 64;
	// begin inline asm
	{
    .reg .pred p;
    and.b32 %r897, %r901, %r899;    setp.ne.u32 p, %r897, 0;
    vote.ballot.sync.b32 %r897, p, 0xffffffff;
    @!p not.b32 %r897, %r897;
}

	// end inline asm
	and.b32  	%r915, %r897, %r914;
	mov.b32 	%r902, 128;
	// begin inline asm
	{
    .reg .pred p;
    and.b32 %r900, %r901, %r902;    setp.ne.u32 p, %r900, 0;
    vote.ballot.sync.b32 %r900, p, 0xffffffff;
    @!p not.b32 %r900, %r900;
}

	// end inline asm
	and.b32  	%r916, %r900, %r915;
	clz.b32 	%r917, %r916;
	sub.s32 	%r223, 31, %r917;
	and.b32  	%r918, %r878, %r916;
	popc.b32 	%r224, %r918;
	setp.ne.s32 	%p105, %r443, %r223;
	mov.b32 	%r2229, 0;
	@%p105 bra 	$L__BB19_181;
	shl.b32 	%r919, %r901, 2;
	add.s32 	%r920, %r219, %r919;
	atom.shared.add.u32 	%r2229, [%r920], %r224;
$L__BB19_181:
	ld.param.u32 	%r2096, [_ZN3cub18CUB_300001_SM_10006detail10radix_sort29DeviceRadixSortOnesweepKernelINS1_5radix10policy_hubIiiyE10Policy1000ELNS0_9SortOrderE0EiiyiiNS1_21identity_decomposer_tEEEvPT5_SB_PT3_PKSC_PT1_PKSG_PT2_PKSK_T4_iiT6__param_9];
	shfl.sync.idx.b32	%r946|%p106, %r2229, %r223, 31, -1;
	add.s32 	%r227, %r224, %r946;
	shr.u32 	%r947, %r2227, %r2096;
	and.b32  	%r943, %r947, %r221;
	mov.b32 	%r923, 1;
	// begin inline asm
	{
    .reg .pred p;
    and.b32 %r921, %r943, %r923;    setp.ne.u32 p, %r921, 0;
    vote.ballot.sync.b32 %r921, p, 0xffffffff;
    @!p not.b32 %r921, %r921;
}

	// end inline asm
	mov.b32 	%r926, 2;
	// begin inline asm
	{
    .reg .pred p;
    and.b32 %r924, %r943, %r926;    setp.ne.u32 p, %r924, 0;
    vote.ballot.sync.b32 %r924, p, 0xffffffff;
    @!p not.b32 %r924, %r924;
}

	// end inline asm
	and.b32  	%r948, %r924, %r921;
	mov.b32 	%r929, 4;
	// begin inline asm
	{
    .reg .pred p;
    and.b32 %r927, %r943, %r929;    setp.ne.u32 p, %r927, 0;
    vote.ballot.sync.b32 %r927, p, 0xffffffff;
    @!p not.b32 %r927, %r927;
}

	// end inline asm
	and.b32  	%r949, %r927, %r948;
	mov.b32 	%r932, 8;
	// begin inline asm
	{
    .reg .pred p;
    and.b32 %r930, %r943, %r932;    setp.ne.u32 p, %r930, 0;
    vote.ballot.sync.b32 %r930, p, 0xffffffff;
    @!p not.b32 %r930, %r930;
}

	// end inline asm
	and.b32  	%r950, %r930, %r949;
	mov.b32 	%r935, 16;
	// begin inline asm
	{
    .reg .pred p;
    and.b32 %r933, %r943, %r935;    setp.ne.u32 p, %r933, 0;
    vote.ballot.sync.b32 %r933, p, 0xffffffff;
    @!p not.b32 %r933, %r933;
}

	// end inline asm
	and.b32  	%r951, %r933, %r950;
	mov.b32 	%r938, 32;
	// begin inline asm
	{
    .reg .pred p;
    and.b32 %r936, %r943, %r938;    setp.ne.u32 p, %r936, 0;
    vote.ballot.sync.b32 %r936, p, 0xffffffff;
    @!p not.b32 %r936, %r936;
}

	// end inline asm
	and.b32  	%r952, %r936, %r951;
	mov.b32 	%r941, 64;
	// begin inline asm
	{
    .reg .pred p;
    and.b32 %r939, %r943, %r941;    setp.ne.u32 p, %r939, 0;
    vote.ballot.sync.b32 %r939, p, 0xffffffff;
    @!p not.b32 %r939, %r939;
}

	// end inline asm
	and.b32  	%r953, %r939, %r952;
	mov.b32 	%r944, 128;
	// begin inline asm
	{
    .reg .pred p;
    and.b32 %r942, %r943, %r944;    setp.ne.u32 p, %r942, 0;
    vote.ballot.sync.b32 %r942, p, 0xffffffff;
    @!p not.b32 %r942, %r942;
}

	// end inline asm
	and.b32  	%r954, %r942, %r953;
	clz.b32 	%r955, %r954;
	sub.s32 	%r229, 31, %r955;
	and.b32  	%r956, %r878, %r954;
	popc.b32 	%r230, %r956;
	setp.ne.s32 	%p107, %r443, %r229;
	mov.b32 	%r2230, 0;
	@%p107 bra 	$L__BB19_183;
	shl.b32 	%r957, %r943, 2;
	add.s32 	%r958, %r219, %r957;
	atom.shared.add.u32 	%r2230, [%r958], %r230;
$L__BB19_183:
	ld.param.u32 	%r2097, [_ZN3cub18CUB_300001_SM_10006detail10radix_sort29DeviceRadixSortOnesweepKernelINS1_5radix10policy_hubIiiyE10Policy1000ELNS0_9SortOrderE0EiiyiiNS1_21identity_decomposer_tEEEvPT5_SB_PT3_PKSC_PT1_PKSG_PT2_PKSK_T4_iiT6__param_9];
	shfl.sync.idx.b32	%r984|%p108, %r2230, %r229, 31, -1;
	add.s32 	%r233, %r230, %r984;
	shr.u32 	%r985, %r2226, %r2097;
	and.b32  	%r981, %r985, %r221;
	mov.b32 	%r961, 1;
	// begin inline asm
	{
    .reg .pred p;
    and.b32 %r959, %r981, %r961;    setp.ne.u32 p, %r959, 0;
    vote.ballot.sync.b32 %r959, p, 0xffffffff;
    @!p not.b32 %r959, %r959;
}

	// end inline asm
	mov.b32 	%r964, 2;
	// begin inline asm
	{
    .reg .pred p;
    and.b32 %r962, %r981, %r964;    setp.ne.u32 p, %r962, 0;
    vote.ballot.sync.b32 %r962, p, 0xffffffff;
    @!p not.b32 %r962, %r962;
}

	// end inline asm
	and.b32  	%r986, %r962, %r959;
	mov.b32 	%r967, 4;
	// begin inline asm
	{
    .reg .pred p;
    and.b32 %r965, %r981, %r967;    setp.ne.u32 p, %r965, 0;
    vote.ballot.sync.b32 %r965, p, 0xffffffff;
    @!p not.b32 %r965, %r965;
}

	// end inline asm
	and.b32  	%r987, %r965, %r986;
	mov.b32 	%r970, 8;
	// begin inline asm
	{
    .reg .pred p;
    and.b32 %r968, %r981, %r970;    setp.ne.u32 p, %r968, 0;
    vote.ballot.sync.b32 %r968, p, 0xffffffff;
    @!p not.b32 %r968, %r968;
}

	// end inline asm
	and.b32  	%r988, %r968, %r987;
	mov.b32 	%r973, 16;
	// begin inline asm
	{
    .reg .pred p;
    and.b32 %r971, %r981, %r973;    setp.ne.u32 p, %r971, 0;
    vote.ballot.sync.b32 %r971, p, 0xffffffff;
    @!p not.b32 %r971, %r971;
}

	// end inline asm
	and.b32  	%r989, %r971, %r988;
	mov.b32 	%r976, 32;
	// begin inline asm
	{
    .reg .pred p;
    and.b32 %r974, %r981, %r976;    setp.ne.u32 p, %r974, 0;
    vote.ballot.sync.b32 %r974, p, 0xffffffff;
    @!p not.b32 %r974, %r974;
}

	// end inline asm
	and.b32  	%r990, %r974, %r989;
	mov.b32 	%r979, 64;
	// begin inline asm
	{
    .reg .pred p;
    and.b32 %r977, %r981, %r979;    setp.ne.u32 p, %r977, 0;
    vote.ballot.sync.b32 %r977, p, 0xffffffff;
    @!p not.b32 %r977, %r977;
}

	// end inline asm
	and.b32  	%r991, %r977, %r990;
	mov.b32 	%r982, 128;
	// begin inline asm
	{
    .reg .pred p;
    and.b32 %r980, %r981, %r982;    setp.ne.u32 p, %r980, 0;
    vote.ballot.sync.b32 %r980, p, 0xffffffff;
    @!p not.b32 %r980, %r980;
}

	// end inline asm
	and.b32  	%r992, %r980, %r991;
	clz.b32 	%r993, %r992;
	sub.s32 	%r235, 31, %r993;
	and.b32  	%r994, %r878, %r992;
	popc.b32 	%r236, %r994;
	setp.ne.s32 	%p109, %r443, %r235;
	mov.b32 	%r2231, 0;
	@%p109 bra 	$L__BB19_185;
	shl.b32 	%r995, %r981, 2;
	add.s32 	%r996, %r219, %r995;
	atom.shared.add.u32 	%r2231, [%r996], %r236;
$L__BB19_185:
	ld.param.u32 	%r2098, [_ZN3cub18CUB_300001_SM_10006detail10radix_sort29DeviceRadixSortOnesweepKernelINS1_5radix10policy_hubIiiyE10Policy1000ELNS0_9SortOrderE0EiiyiiNS1_21identity_decomposer_tEEEvPT5_SB_PT3_PKSC_PT1_PKSG_PT2_PKSK_T4_iiT6__param_9];
	shfl.sync.idx.b32	%r1022|%p110, %r2231, %r235, 31, -1;
	add.s32 	%r239, %r236, %r1022;
	shr.u32 	%r1023, %r2225, %r2098;
	and.b32  	%r1019, %r1023, %r221;
	mov.b32 	%r999, 1;
	// begin inline asm
	{
    .reg .pred p;
    and.b32 %r997, %r1019, %r999;    setp.ne.u32 p, %r997, 0;
    vote.ballot.sync.b32 %r997, p, 0xffffffff;
    @!p not.b32 %r997, %r997;
}

	// end inline asm
	mov.b32 	%r1002, 2;
	// begin inline asm
	{
    .reg .pred p;
    and.b32 %r1000, %r1019, %r1002;    setp.ne.u32 p, %r1000, 0;
    vote.ballot.sync.b32 %r1000, p, 0xffffffff;
    @!p not.b32 %r1000, %r1000;
}

	// end inline asm
	and.b32  	%r1024, %r1000, %r997;
	mov.b32 	%r1005, 4;
	// begin inline asm
	{
    .reg .pred p;
    and.b32 %r1003, %r1019, %r1005;    setp.ne.u32 p, %r1003, 0;
    vote.ballot.sync.b32 %r1003, p, 0xffffffff;
    @!p not.b32 %r1003, %r1003;
}

	// end inline asm
	and.b32  	%r1025, %r1003, %r1024;
	mov.b32 	%r1008, 8;
	// begin inline asm
	{
    .reg .pred p;
    and.b32 %r1006, %r1019, %r1008;    setp.ne.u32 p, %r1006, 0;
    vote.ballot.sync.b32 %r1006, p, 0xffffffff;
    @!p not.b32 %r1006, %r1006;
}

	// end inline asm
	and.b32  	%r1026, %r1006, %r1025;
	mov.b32 	%r1011, 16;
	// begin inline asm
	{
    .reg .pred p;
    and.b32 %r1009, %r1019, %r1011;    setp.ne.u32 p, %r1009, 0;
    vote.ballot.sync.b32 %r1009, p, 0xffffffff;
    @!p not.b32 %r1009, %r1009;
}

	// end inline asm
	and.b32  	%r1027, %r1009, %r1026;
	mov.b32 	%r1014, 32;
	// begin inline asm
	{
    .reg .pred p;
    and.b32 %r1012, %r1019, %r1014;    setp.ne.u32 p, %r1012, 0;
    vote.ballot.sync.b32 %r1012, p, 0xffffffff;
    @!p not.b32 %r1012, %r1012;
}

	// end inline asm
	and.b32  	%r1028, %r1012, %r1027;
	mov.b32 	%r1017, 64;
	// begin inline asm
	{
    .reg .pred p;
    and.b32 %r1015, %r1019, %r1017;    setp.ne.u32 p, %r1015, 0;
    vote.ballot.sync.b32 %r1015, p, 0xffffffff;
    @!p not.b32 %r1015, %r1015;
}

	// end inline asm
	and.b32  	%r1029, %r1015, %r1028;
	mov.b32 	%r1020, 128;
	// begin inline asm
	{
    .reg .pred p;
    and.b32 %r1018, %r1019, %r1020;    setp.ne.u32 p, %r1018, 0;
    vote.ballot.sync.b32 %r1018, p, 0xffffffff;
    @!p not.b32 %r1018, %r1018;
}

	// end inline asm
	and.b32  	%r1030, %r1018, %r1029;
	clz.b32 	%r1031, %r1030;
	sub.s32 	%r241, 31, %r1031;
	and.b32  	%r1032, %r878, %r1030;
	popc.b32 	%r242, %r1032;
	setp.ne.s32 	%p111, %r443, %r241;
	mov.b32 	%r2232, 0;
	@%p111 bra 	$L__BB19_187;
	shl.b32 	%r1033, %r1019, 2;
	add.s32 	%r1034, %r219, %r1033;
	atom.shared.add.u32 	%r2232, [%r1034], %r242;
$L__BB19_187:
	ld.param.u32 	%r2099, [_ZN3cub18CUB_300001_SM_10006detail10radix_sort29DeviceRadixSortOnesweepKernelINS1_5radix10policy_hubIiiyE10Policy1000ELNS0_9SortOrderE0EiiyiiNS1_21identity_decomposer_tEEEvPT5_SB_PT3_PKSC_PT1_PKSG_PT2_PKSK_T4_iiT6__param_9];
	shfl.sync.idx.b32	%r1060|%p112, %r2232, %r241, 31, -1;
	add.s32 	%r245, %r242, %r1060;
	shr.u32 	%r1061, %r2224, %r2099;
	and.b32  	%r1057, %r1061, %r221;
	mov.b32 	%r1037, 1;
	// begin inline asm
	{
    .reg .pred p;
    and.b32 %r1035, %r1057, %r1037;    setp.ne.u32 p, %r1035, 0;
    vote.ballot.sync.b32 %r1035, p, 0xffffffff;
    @!p not.b32 %r1035, %r1035;
}

	// end inline asm
	mov.b32 	%r1040, 2;
	// begin inline asm
	{
    .reg .pred p;
    and.b32 %r1038, %r1057, %r1040;    setp.ne.u32 p, %r1038, 0;
    vote.ballot.sync.b32 %r1038, p, 0xffffffff;
    @!p not.b32 %r1038, %r1038;
}

	// end inline asm
	and.b32  	%r1062, %r1038, %r1035;
	mov.b32 	%r1043, 4;
	// begin inline asm
	{
    .reg .pred p;
    and.b32 %r1041, %r1057, %r1043;    setp.ne.u32 p, %r1041, 0;
    vote.ballot.sync.b32 %r1041, p, 0xffffffff;
    @!p not.b32 %r1041, %r1041;
}

	// end inline asm
	and.b32  	%r1063, %r1041, %r1062;
	mov.b32 	%r1046, 8;
	// begin inline asm
	{
    .reg .pred p;
    and.b32 %r1044, %r1057, %r1046;    setp.ne.u32 p, %r1044, 0;
    vote.ballot.sync.b32 %r1044, p, 0xffffffff;
    @!p not.b32 %r1044, %r1044;
}

	// end inline asm
	and.b32  	%r1064, %r1044, %r1063;
	mov.b32 	%r1049, 16;
	// begin inline asm
	{
    .reg .pred p;
    and.b32 %r1047, %r1057, %r1049;    setp.ne.u32 p, %r1047, 0;
    vote.ballot.sync.b32 %r1047, p, 0xffffffff;
    @!p not.b32 %r1047, %r1047;
}

	// end inline asm
	and.b32  	%r1065, %r1047, %r1064;
	mov.b32 	%r1052, 32;
	// begin inline asm
	{
    .reg .pred p;
    and.b32 %r1050, %r1057, %r1052;    setp.ne.u32 p, %r1050, 0;
    vote.ballot.sync.b32 %r1050, p, 0xffffffff;
    @!p not.b32 %r1050, %r1050;
}

	// end inline asm
	and.b32  	%r1066, %r1050, %r1065;
	mov.b32 	%r1055, 64;
	// begin inline asm
	{
    .reg .pred p;
    and.b32 %r1053, %r1057, %r1055;    setp.ne.u32 p, %r1053, 0;
    vote.ballot.sync.b32 %r1053, p, 0xffffffff;
    @!p not.b32 %r1053, %r1053;
}

	// end inline asm
	and.b32  	%r1067, %r1053, %r1066;
	mov.b32 	%r1058, 128;
	// begin inline asm
	{
    .reg .pred p;
    and.b32 %r1056, %r1057, %r1058;    setp.ne.u32 p, %r1056, 0;
    vote.ballot.sync.b32 %r1056, p, 0xffffffff;
    @!p not.b32 %r1056, %r1056;
}

	// end inline asm
	and.b32  	%r1068, %r1056, %r1067;
	clz.b32 	%r1069, %r1068;
	sub.s32 	%r247, 31, %r1069;
	and.b32  	%r1070, %r878, %r1068;
	popc.b32 	%r248, %r1070;
	setp.ne.s32 	%p113, %r443, %r247;
	mov.b32 	%r2233, 0;
	@%p113 bra 	$L__BB19_189;
	shl.b32 	%r1071, %r1057, 2;
	add.s32 	%r1072, %r219, %r1071;
	atom.shared.add.u32 	%r2233, [%r1072], %r248;
$L__BB19_189:
	ld.param.u32 	%r2100, [_ZN3cub18CUB_300001_SM_10006detail10radix_sort29DeviceRadixSortOnesweepKernelINS1_5radix10policy_hubIiiyE10Policy1000ELNS0_9SortOrderE0EiiyiiNS1_21identity_decomposer_tEEEvPT5_SB_PT3_PKSC_PT1_PKSG_PT2_PKSK_T4_iiT6__param_9];
	shfl.sync.idx.b32	%r1098|%p114, %r2233, %r247, 31, -1;
	add.s32 	%r251, %r248, %r1098;
	shr.u32 	%r1099, %r2223, %r2100;
	and.b32  	%r1095, %r1099, %r221;
	mov.b32 	%r1075, 1;
	// begin inline asm
	{
    .reg .pred p;
    and.b32 %r1073, %r1095, %r1075;    setp.ne.u32 p, %r1073, 0;
    vote.ballot.sync.b32 %r1073, p, 0xffffffff;
    @!p not.b32 %r1073, %r1073;
}

	// end inline asm
	mov.b32 	%r1078, 2;
	// begin inline asm
	{
    .reg .pred p;
    and.b32 %r1076, %r1095, %r1078;    setp.ne.u32 p, %r1076, 0;
    vote.ballot.sync.b32 %r1076, p, 0xffffffff;
    @!p not.b32 %r1076, %r1076;
}

	// end inline asm
	and.b32  	%r1100, %r1076, %r1073;
	mov.b32 	%r1081, 4;
	// begin inline asm
	{
    .reg .pred p;
    and.b32 %r1079, %r1095, %r1081;    setp.ne.u32 p, %r1079, 0;
    vote.ballot.sync.b32 %r1079, p, 0xffffffff;
    @!p not.b32 %r1079, %r1079;
}

	// end inline asm
	and.b32  	%r1101, %r1079, %r1100;
	mov.b32 	%r1084, 8;
	// begin inline asm
	{
    .reg .pred p;
    and.b32 %r1082, %r1095, %r1084;    setp.ne.u32 p, %r1082, 0;
    vote.ballot.sync.b32 %r1082, p, 0xffffffff;
    @!p not.b32 %r1082, %r1082;
}

	// end inline asm
	and.b32  	%r1102, %r1082, %r1101;
	mov.b32 	%r1087, 16;
	// begin inline asm
	{
    .reg .pred p;
    and.b32 %r1085, %r1095, %r1087;    setp.ne.u32 p, %r1085, 0;
    vote.ballot.sync.b32 %r1085, p, 0xffffffff;
    @!p not.b32 %r1085, %r1085;
}

	// end inline asm
	and.b32  	%r1103, %r1085, %r1102;
	mov.b32 	%r1090, 32;
	// begin inline asm
	{
    .reg .pred p;
    and.b32 %r1088, %r1095, %r1090;    setp.ne.u32 p, %r1088, 0;
    vote.ballot.sync.b32 %r1088, p, 0xffffffff;
    @!p not.b32 %r1088, %r1088;
}

	// end inline asm
	and.b32  	%r1104, %r1088, %r1103;
	mov.b32 	%r1093, 64;
	// begin inline asm
	{
    .reg .pred p;
    and.b32 %r1091, %r1095, %r1093;    setp.ne.u32 p, %r1091, 0;
    vote.ballot.sync.b32 %r1091, p, 0xffffffff;
    @!p not.b32 %r1091, %r1091;
}

	// end inline asm
	and.b32  	%r1105, %r1091, %r1104;
	mov.b32 	%r1096, 128;
	// begin inline asm
	{
    .reg .pred p;
    and.b32 %r1094, %r1095, %r1096;    setp.ne.u32 p, %r1094, 0;
    vote.ballot.sync.b32 %r1094, p, 0xffffffff;
    @!p not.b32 %r1094, %r1094;
}

	// end inline asm
	and.b32  	%r1106, %r1094, %r1105;
	clz.b32 	%r1107, %r1106;
	sub.s32 	%r253, 31, %r1107;
	and.b32  	%r1108, %r878, %r1106;
	popc.b32 	%r254, %r1108;
	setp.ne.s32 	%p115, %r443, %r253;
	mov.b32 	%r2234, 0;
	@%p115 bra 	$L__BB19_191;
	shl.b32 	%r1109, %r1095, 2;
	add.s32 	%r1110, %r219, %r1109;
	atom.shared.add.u32 	%r2234, [%r1110], %r254;
$L__BB19_191:
	ld.param.u32 	%r2101, [_ZN3cub18CUB_300001_SM_10006detail10radix_sort29DeviceRadixSortOnesweepKernelINS1_5radix10policy_hubIiiyE10Policy1000ELNS0_9SortOrderE0EiiyiiNS1_21identity_decomposer_tEEEvPT5_SB_PT3_PKSC_PT1_PKSG_PT2_PKSK_T4_iiT6__param_9];
	shfl.sync.idx.b32	%r1136|%p116, %r2234, %r253, 31, -1;
	add.s32 	%r257, %r254, %r1136;
	shr.u32 	%r1137, %r2222, %r2101;
	and.b32  	%r1133, %r1137, %r221;
	mov.b32 	%r1113, 1;
	// begin inline asm
	{
    .reg .pred p;
    and.b32 %r1111, %r1133, %r1113;    setp.ne.u32 p, %r1111, 0;
    vote.ballot.sync.b32 %r1111, p, 0xffffffff;
    @!p not.b32 %r1111, %r1111;
}

	// end inline asm
	mov.b32 	%r1116, 2;
	// begin inline asm
	{
    .reg .pred p;
    and.b32 %r1114, %r1133, %r1116;    setp.ne.u32 p, %r1114, 0;
    vote.ballot.sync.b32 %r1114, p, 0xffffffff;
    @!p not.b32 %r1114, %r1114;
}

	// end inline asm
	and.b32  	%r1138, %r1114, %r1111;
	mov.b32 	%r1119, 4;
	// begin inline asm
	{
    .reg .pred p;
    and.b32 %r1117, %r1133, %r1119;    setp.ne.u32 p, %r1117, 0;
    vote.ballot.sync.b32 %r1117, p, 0xffffffff;
    @!p not.b32 %r1117, %r1117;
}

	// end inline asm
	and.b32  	%r1139, %r1117, %r1138;
	mov.b32 	%r1122, 8;
	// begin inline asm
	{
    .reg .pred p;
    and.b32 %r1120, %r1133, %r1122;    setp.ne.u32 p, %r1120, 0;
    vote.ballot.sync.b32 %r1120, p, 0xffffffff;
    @!p not.b32 %r1120, %r1120;
}

	// end inline asm
	and.b32  	%r1140, %r1120, %r1139;
	mov.b32 	%r1125, 16;
	// begin inline asm
	{
    .reg .pred p;
    and.b32 %r1123, %r1133, %r1125;    setp.ne.u32 p, %r1123, 0;
    vote.ballot.sync.b32 %r1123, p, 0xffffffff;
    @!p not.b32 %r1123, %r1123;
}

	// end inline asm
	and.b32  	%r1141, %r1123, %r1140;
	mov.b32 	%r1128, 32;
	// begin inline asm
	{
    .reg .pred p;
    and.b32 %r1126, %r1133, %r1128;    setp.ne.u32 p, %r1126, 0;
    vote.ballot.sync.b32 %r1126, p, 0xffffffff;
    @!p not.b32 %r1126, %r1126;
}

	// end inline asm
	and.b32  	%r1142, %r1126, %r1141;
	mov.b32 	%r1131, 64;
	// begin inline asm
	{
    .reg .pred p;
    and.b32 %r1129, %r1133, %r1131;    setp.ne.u32 p, %r1129, 0;
    vote.ballot.sync.b32 %r1129, p, 0xffffffff;
    @!p not.b32 %r1129, %r1129;
}

	// end inline asm
	and.b32  	%r1143, %r1129, %r1142;
	mov.b32 	%r1134, 128;
	// begin inline asm
	{
    .reg .pred p;
    and.b32 %r1132, %r1133, %r1134;    setp.ne.u32 p, %r1132, 0;
    vote.ballot.sync.b32 %r1132, p, 0xffffffff;
    @!p not.b32 %r1132, %r1132;
}

	// end inline asm
	and.b32  	%r1144, %r1132, %r1143;
	clz.b32 	%r1145, %r1144;
	sub.s32 	%r259, 31, %r1145;
	and.b32  	%r1146, %r878, %r1144;
	popc.b32 	%r260, %r1146;
	setp.ne.s32 	%p117, %r443, %r259;
	mov.b32 	%r2235, 0;
	@%p117 bra 	$L__BB19_193;
	shl.b32 	%r1147, %r1133, 2;
	add.s32 	%r1148, %r219, %r1147;
	atom.shared.add.u32 	%r2235, [%r1148], %r260;
$L__BB19_193:
	ld.param.u32 	%r2102, [_ZN3cub18CUB_300001_SM_10006detail10radix_sort29DeviceRadixSortOnesweepKernelINS1_5radix10policy_hubIiiyE10Policy1000ELNS0_9SortOrderE0EiiyiiNS1_21identity_decomposer_tEEEvPT5_SB_PT3_PKSC_PT1_PKSG_PT2_PKSK_T4_iiT6__param_9];
	shfl.sync.idx.b32	%r1174|%p118, %r2235, %r259, 31, -1;
	add.s32 	%r263, %r260, %r1174;
	shr.u32 	%r1175, %r2221, %r2102;
	and.b32  	%r1171, %r1175, %r221;
	mov.b32 	%r1151, 1;
	// begin inline asm
	{
    .reg .pred p;
    and.b32 %r1149, %r1171, %r1151;    setp.ne.u32 p, %r1149, 0;
    vote.ballot.sync.b32 %r1149, p, 0xffffffff;
    @!p not.b32 %r1149, %r1149;
}

	// end inline asm
	mov.b32 	%r1154, 2;
	// begin inline asm
	{
    .reg .pred p;
    and.b32 %r1152, %r1171, %r1154;    setp.ne.u32 p, %r1152, 0;
    vote.ballot.sync.b32 %r1152, p, 0xffffffff;
    @!p not.b32 %r1152, %r1152;
}

	// end inline asm
	and.b32  	%r1176, %r1152, %r1149;
	mov.b32 	%r1157, 4;
	// begin inline asm
	{
    .reg .pred p;
    and.b32 %r1155, %r1171, %r1157;    setp.ne.u32 p, %r1155, 0;
    vote.ballot.sync.b32 %r1155, p, 0xffffffff;
    @!p not.b32 %r1155, %r1155;
}

	// end inline asm
	and.b32  	%r1177, %r1155, %r1176;
	mov.b32 	%r1160, 8;
	// begin inline asm
	{
    .reg .pred p;
    and.b32 %r1158, %r1171, %r1160;    setp.ne.u32 p, %r1158, 0;
    vote.ballot.sync.b32 %r1158, p, 0xffffffff;
    @!p not.b32 %r1158, %r1158;
}

	// end inline asm
	and.b32  	%r1178, %r1158, %r1177;
	mov.b32 	%r1163, 16;
	// begin inline asm
	{
    .reg .pred p;
    and.b32 %r1161, %r1171, %r1163;    setp.ne.u32 p, %r1161, 0;
    vote.ballot.sync.b32 %r1161, p, 0xffffffff;
    @!p not.b32 %r1161, %r1161;
}

	// end inline asm
	and.b32  	%r1179, %r1161, %r1178;
	mov.b32 	%r1166, 32;
	// begin inline asm
	{
    .reg .pred p;
    and.b32 %r1164, %r1171, %r1166;    setp.ne.u32 p, %r1164, 0;
    vote.ballot.sync.b32 %r1164, p, 0xffffffff;
    @!p not.b32 %r1164, %r1164;
}

	// end inline asm
	and.b32  	%r1180, %r1164, %r1179;
	mov.b32 	%r1169, 64;
	// begin inline asm
	{
    .reg .pred p;
    and.b32 %r1167, %r1171, %r1169;    setp.ne.u32 p, %r1167, 0;
    vote.ballot.sync.b32 %r1167, p, 0xffffffff;
    @!p not.b32 %r1167, %r1167;
}

	// end inline asm
	and.b32  	%r1181, %r1167, %r1180;
	mov.b32 	%r1172, 128;
	// begin inline asm
	{
    .reg .pred p;
    and.b32 %r1170, %r1171, %r1172;    setp.ne.u32 p, %r1170, 0;
    vote.ballot.sync.b32 %r1170, p, 0xffffffff;
    @!p not.b32 %r1170, %r1170;
}

	// end inline asm
	and.b32  	%r1182, %r1170, %r1181;
	clz.b32 	%r1183, %r1182;
	sub.s32 	%r265, 31, %r1183;
	and.b32  	%r1184, %r878, %r1182;
	popc.b32 	%r266, %r1184;
	setp.ne.s32 	%p119, %r443, %r265;
	mov.b32 	%r2236, 0;
	@%p119 bra 	$L__BB19_195;
	shl.b32 	%r1185, %r1171, 2;
	add.s32 	%r1186, %r219, %r1185;
	atom.shared.add.u32 	%r2236, [%r1186], %r266;
$L__BB19_195:
	ld.param.u32 	%r2103, [_ZN3cub18CUB_300001_SM_10006detail10radix_sort29DeviceRadixSortOnesweepKernelINS1_5radix10policy_hubIiiyE10Policy1000ELNS0_9SortOrderE0EiiyiiNS1_21identity_decomposer_tEEEvPT5_SB_PT3_PKSC_PT1_PKSG_PT2_PKSK_T4_iiT6__param_9];
	shfl.sync.idx.b32	%r1212|%p120, %r2236, %r265, 31, -1;
	add.s32 	%r269, %r266, %r1212;
	shr.u32 	%r1213, %r2220, %r2103;
	and.b32  	%r1209, %r1213, %r221;
	mov.b32 	%r1189, 1;
	// begin inline asm
	{
    .reg .pred p;
    and.b32 %r1187, %r1209, %r1189;    setp.ne.u32 p, %r1187, 0;
    vote.ballot.sync.b32 %r1187, p, 0xffffffff;
    @!p not.b32 %r1187, %r1187;
}

	// end inline asm
	mov.b32 	%r1192, 2;
	// begin inline asm
	{
    .reg .pred p;
    and.b32 %r1190, %r1209, %r1192;    setp.ne.u32 p, %r1190, 0;
    vote.ballot.sync.b32 %r1190, p, 0xffffffff;
    @!p not.b32 %r1190, %r1190;
}

	// end inline asm
	and.b32  	%r1214, %r1190, %r1187;
	mov.b32 	%r1195, 4;
	// begin inline asm
	{
    .reg .pred p;
    and.b32 %r1193, %r1209, %r1195;    setp.ne.u32 p, %r1193, 0;
    vote.ballot.sync.b32 %r1193, p, 0xffffffff;
    @!p not.b32 %r1193, %r1193;
}

	// end inline asm
	and.b32  	%r1215, %r1193, %r1214;
	mov.b32 	%r1198, 8;
	// begin inline asm
	{
    .reg .pred p;
    and.b32 %r1196, %r1209, %r1198;    setp.ne.u32 p, %r1196, 0;
    vote.ballot.sync.b32 %r1196, p, 0xffffffff;
    @!p not.b32 %r1196, %r1196;
}

	// end inline asm
	and.b32  	%r1216, %r1196, %r1215;
	mov.b32 	%r1201, 16;
	// begin inline asm
	{
    .reg .pred p;
    and.b32 %r1199, %r1209, %r1201;    setp.ne.u32 p, %r1199, 0;
    vote.ballot.sync.b32 %r1199, p, 0xffffffff;
    @!p not.b32 %r1199, %r1199;
}

	// end inline asm
	and.b32  	%r1217, %r1199, %r1216;
	mov.b32 	%r1204, 32;
	// begin inline asm
	{
    .reg .pred p;
    and.b32 %r1202, %r1209, %r1204;    setp.ne.u32 p, %r1202, 0;
    vote.ballot.sync.b32 %r1202, p, 0xffffffff;
    @!p not.b32 %r1202, %r1202;
}

	// end inline asm
	and.b32  	%r1218, %r1202, %r1217;
	mov.b32 	%r1207, 64;
	// begin inline asm
	{
    .reg .pred p;
    and.b32 %r1205, %r1209, %r1207;    setp.ne.u32 p, %r1205, 0;
    vote.ballot.sync.b32 %r1205, p, 0xffffffff;
    @!p not.b32 %r1205, %r1205;
}

	// end inline asm
	and.b32  	%r1219, %r1205, %r1218;
	mov.b32 	%r1210, 128;
	// begin inline asm
	{
    .reg .pred p;
    and.b32 %r1208, %r1209, %r1210;    setp.ne.u32 p, %r1208, 0;
    vote.ballot.sync.b32 %r1208, p, 0xffffffff;
    @!p not.b32 %r1208, %r1208;
}

	// end inline asm
	and.b32  	%r1220, %r1208, %r1219;
	clz.b32 	%r1221, %r1220;
	sub.s32 	%r271, 31, %r1221;
	and.b32  	%r1222, %r878, %r1220;
	popc.b32 	%r272, %r1222;
	setp.ne.s32 	%p121, %r443, %r271;
	mov.b32 	%r2237, 0;
	@%p121 bra 	$L__BB19_197;
	shl.b32 	%r1223, %r1209, 2;
	add.s32 	%r1224, %r219, %r1223;
	atom.shared.add.u32 	%r2237, [%r1224], %r272;
$L__BB19_197:
	ld.param.u32 	%r2104, [_ZN3cub18CUB_300001_SM_10006detail10radix_sort29DeviceRadixSortOnesweepKernelINS1_5radix10policy_hubIiiyE10Policy1000ELNS0_9SortOrderE0EiiyiiNS1_21identity_decomposer_tEEEvPT5_SB_PT3_PKSC_PT1_PKSG_PT2_PKSK_T4_iiT6__param_9];
	shfl.sync.idx.b32	%r1250|%p122, %r2237, %r271, 31, -1;
	add.s32 	%r275, %r272, %r1250;
	shr.u32 	%r1251, %r2219, %r2104;
	and.b32  	%r1247, %r1251, %r221;
	mov.b32 	%r1227, 1;
	// begin inline asm
	{
    .reg .pred p;
    and.b32 %r1225, %r1247, %r1227;    setp.ne.u32 p, %r1225, 0;
    vote.ballot.sync.b32 %r1225, p, 0xffffffff;
    @!p not.b32 %r1225, %r1225;
}

	// end inline asm
	mov.b32 	%r1230, 2;
	// begin inline asm
	{
    .reg .pred p;
    and.b32 %r1228, %r1247, %r1230;    setp.ne.u32 p, %r1228, 0;
    vote.ballot.sync.b32 %r1228, p, 0xffffffff;
    @!p not.b32 %r1228, %r1228;
}

	// end inline asm
	and.b32  	%r1252, %r1228, %r1225;
	mov.b32 	%r1233, 4;
	// begin inline asm
	{
    .reg .pred p;
    and.b32 %r1231, %r1247, %r1233;    setp.ne.u32 p, %r1231, 0;
    vote.ballot.sync.b32 %r1231, p, 0xffffffff;
    @!p not.b32 %r1231, %r1231;
}

	// end inline asm
	and.b32  	%r1253, %r1231, %r1252;
	mov.b32 	%r1236, 8;
	// begin inline asm
	{
    .reg .pred p;
    and.b32 %r1234, %r1247, %r1236;    setp.ne.u32 p, %r1234, 0;
    vote.ballot.sync.b32 %r1234, p, 0xffffffff;
    @!p not.b32 %r1234, %r1234;
}

	// end inline asm
	and.b32  	%r1254, %r1234, %r1253;
	mov.b32 	%r1239, 16;
	// begin inline asm
	{
    .reg .pred p;
    and.b32 %r1237, %r1247, %r1239;    setp.ne.u32 p, %r1237, 0;
    vote.ballot.sync.b32 %r1237, p, 0xffffffff;
    @!p not.b32 %r1237, %r1237;
}

	// end inline asm
	and.b32  	%r1255, %r1237, %r1254;
	mov.b32 	%r1242, 32;
	// begin inline asm
	{
    .reg .pred p;
    and.b32 %r1240, %r1247, %r1242;    setp.ne.u32 p, %r1240, 0;
    vote.ballot.sync.b32 %r1240, p, 0xffffffff;
    @!p not.b32 %r1240, %r1240;
}

	// end inline asm
	and.b32  	%r1256, %r1240, %r1255;
	mov.b32 	%r1245, 64;
	// begin inline asm
	{
    .reg .pred p;
    and.b32 %r1243, %r1247, %r1245;    setp.ne.u32 p, %r1243, 0;
    vote.ballot.sync.b32 %r1243, p, 0xffffffff;
    @!p not.b32 %r1243, %r1243;
}

	// end inline asm
	and.b32  	%r1257, %r1243, %r1256;
	mov.b32 	%r1248, 128;
	// begin inline asm
	{
    .reg .pred p;
    and.b32 %r1246, %r1247, %r1248;    setp.ne.u32 p, %r1246, 0;
    vote.ballot.sync.b32 %r1246, p, 0xffffffff;
    @!p not.b32 %r1246, %r1246;
}

	// end inline asm
	and.b32  	%r1258, %r1246, %r1257;
	clz.b32 	%r1259, %r1258;
	sub.s32 	%r277, 31, %r1259;
	and.b32  	%r1260, %r878, %r1258;
	popc.b32 	%r278, %r1260;
	setp.ne.s32 	%p123, %r443, %r277;
	mov.b32 	%r2238, 0;
	@%p123 bra 	$L__BB19_199;
	shl.b32 	%r1265, %r1247, 2;
	add.s32 	%r1266, %r219, %r1265;
	atom.shared.add.u32 	%r2238, [%r1266], %r278;
$L__BB19_199:
	ld.param.u32 	%r2105, [_ZN3cub18CUB_300001_SM_10006detail10radix_sort29DeviceRadixSortOnesweepKernelINS1_5radix10policy_hubIiiyE10Policy1000ELNS0_9SortOrderE0EiiyiiNS1_21identity_decomposer_tEEEvPT5_SB_PT3_PKSC_PT1_PKSG_PT2_PKSK_T4_iiT6__param_9];
	shfl.sync.idx.b32	%r1292|%p124, %r2238, %r277, 31, -1;
	add.s32 	%r281, %r278, %r1292;
	shr.u32 	%r1293, %r2218, %r2105;
	and.b32  	%r1289, %r1293, %r221;
	mov.b32 	%r1269, 1;
	// begin inline asm
	{
    .reg .pred p;
    and.b32 %r1267, %r1289, %r1269;    setp.ne.u32 p, %r1267, 0;
    vote.ballot.sync.b32 %r1267, p, 0xffffffff;
    @!p not.b32 %r1267, %r1267;
}

	// end inline asm
	mov.b32 	%r1272, 2;
	// begin inline asm
	{
    .reg .pred p;
    and.b32 %r1270, %r1289, %r1272;    setp.ne.u32 p, %r1270, 0;
    vote.ballot.sync.b32 %r1270, p, 0xffffffff;
    @!p not.b32 %r1270, %r1270;
}

	// end inline asm
	and.b32  	%r1294, %r1270, %r1267;
	mov.b32 	%r1275, 4;
	// begin inline asm
	{
    .reg .pred p;
    and.b32 %r1273, %r1289, %r1275;    setp.ne.u32 p, %r1273, 0;
    vote.ballot.sync.b32 %r1273, p, 0xffffffff;
    @!p not.b32 %r1273, %r1273;
}

	// end inline asm
	and.b32  	%r1295, %r1273, %r1294;
	mov.b32 	%r1278, 8;
	// begin inline asm
	{
    .reg .pred p;
    and.b32 %r1276, %r1289, %r1278;    setp.ne.u32 p, %r1276, 0;
    vote.ballot.sync.b32 %r1276, p, 0xffffffff;
    @!p not.b32 %r1276, %r1276;
}

	// end inline asm
	and.b32  	%r1296, %r1276, %r1295;
	mov.b32 	%r1281, 16;
	// begin inline asm
	{
    .reg .pred p;
    and.b32 %r1279, %r1289, %r1281;    setp.ne.u32 p, %r1279, 0;
    vote.ballot.sync.b32 %r1279, p, 0xffffffff;
    @!p not.b32 %r1279, %r1279;
}

	// end inline asm
	and.b32  	%r1297, %r1279, %r1296;
	mov.b32 	%r1284, 32;
	// begin inline asm
	{
    .reg .pred p;
    and.b32 %r1282, %r1289, %r1284;    setp.ne.u32 p, %r1282, 0;
    vote.ballot.sync.b32 %r1282, p, 0xffffffff;
    @!p not.b32 %r1282, %r1282;
}

	// end inline asm
	and.b32  	%r1298, %r1282, %r1297;
	mov.b32 	%r1287, 64;
	// begin inline asm
	{
    .reg .pred p;
    and.b32 %r1285, %r1289, %r1287;    setp.ne.u32 p, %r1285, 0;
    vote.ballot.sync.b32 %r1285, p, 0xffffffff;
    @!p not.b32 %r1285, %r1285;
}

	// end inline asm
	and.b32  	%r1299, %r1285, %r1298;
	mov.b32 	%r1290, 128;
	// begin inline asm
	{
    .reg .pred p;
    and.b32 %r1288, %r1289, %r1290;    setp.ne.u32 p, %r1288, 0;
    vote.ballot.sync.b32 %r1288, p, 0xffffffff;
    @!p not.b32 %r1288, %r1288;
}

	// end inline asm
	and.b32  	%r1300, %r1288, %r1299;
	clz.b32 	%r1301, %r1300;
	sub.s32 	%r283, 31, %r1301;
	and.b32  	%r1302, %r878, %r1300;
	popc.b32 	%r284, %r1302;
	setp.ne.s32 	%p125, %r443, %r283;
	mov.b32 	%r2239, 0;
	@%p125 bra 	$L__BB19_201;
	shl.b32 	%r1307, %r1289, 2;
	add.s32 	%r1308, %r219, %r1307;
	atom.shared.add.u32 	%r2239, [%r1308], %r284;
$L__BB19_201:
	ld.param.u32 	%r2106, [_ZN3cub18CUB_300001_SM_10006detail10radix_sort29DeviceRadixSortOnesweepKernelINS1_5radix10policy_hubIiiyE10Policy1000ELNS0_9SortOrderE0EiiyiiNS1_21identity_decomposer_tEEEvPT5_SB_PT3_PKSC_PT1_PKSG_PT2_PKSK_T4_iiT6__param_9];
	shfl.sync.idx.b32	%r1334|%p126, %r2239, %r283, 31, -1;
	add.s32 	%r287, %r284, %r1334;
	shr.u32 	%r1335, %r2217, %r2106;
	and.b32  	%r1331, %r1335, %r221;
	mov.b32 	%r1311, 1;
	// begin inline asm
	{
    .reg .pred p;
    and.b32 %r1309, %r1331, %r1311;    setp.ne.u32 p, %r1309, 0;
    vote.ballot.sync.b32 %r1309, p, 0xffffffff;
    @!p not.b32 %r1309, %r1309;
}

	// end inline asm
	mov.b32 	%r1314, 2;
	// begin inline asm
	{
    .reg .pred p;
    and.b32 %r1312, %r1331, %r1314;    setp.ne.u32 p, %r1312, 0;
    vote.ballot.sync.b32 %r1312, p, 0xffffffff;
    @!p not.b32 %r1312, %r1312;
}

	// end inline asm
	and.b32  	%r1336, %r1312, %r1309;
	mov.b32 	%r1317, 4;
	// begin inline asm
	{
    .reg .pred p;
    and.b32 %r1315, %r1331, %r1317;    setp.ne.u32 p, %r1315, 0;
    vote.ballot.sync.b32 %r1315, p, 0xffffffff;
    @!p not.b32 %r1315, %r1315;
}

	// end inline asm
	and.b32  	%r1337, %r1315, %r1336;
	mov.b32 	%r1320, 8;
	// begin inline asm
	{
    .reg .pred p;
    and.b32 %r1318, %r1331, %r1320;    setp.ne.u32 p, %r1318, 0;
    vote.ballot.sync.b32 %r1318, p, 0xffffffff;
    @!p not.b32 %r1318, %r1318;
}

	// end inline asm
	and.b32  	%r1338, %r1318, %r1337;
	mov.b32 	%r1323, 16;
	// begin inline asm
	{
    .reg .pred p;
    and.b32 %r1321, %r1331, %r1323;    setp.ne.u32 p, %r1321, 0;
    vote.ballot.sync.b32 %r1321, p, 0xffffffff;
    @!p not.b32 %r1321, %r1321;
}

	// end inline asm
	and.b32  	%r1339, %r1321, %r1338;
	mov.b32 	%r1326, 32;
	// begin inline asm
	{
    .reg .pred p;
    and.b32 %r1324, %r1331, %r1326;    setp.ne.u32 p, %r1324, 0;
    vote.ballot.sync.b32 %r1324, p, 0xffffffff;
    @!p not.b32 %r1324, %r1324;
}

	// end inline asm
	and.b32  	%r1340, %r1324, %r1339;
	mov.b32 	%r1329, 64;
	// begin inline asm
	{
    .reg .pred p;
    and.b32 %r1327, %r1331, %r1329;    setp.ne.u32 p, %r1327, 0;
    vote.ballot.sync.b32 %r1327, p, 0xffffffff;
    @!p not.b32 %r1327, %r1327;
}

	// end inline asm
	and.b32  	%r1341, %r1327, %r1340;
	mov.b32 	%r1332, 128;
	// begin inline asm
	{
    .reg .pred p;
    and.b32 %r1330, %r1331, %r1332;    setp.ne.u32 p, %r1330, 0;
    vote.ballot.sync.b32 %r1330, p, 0xffffffff;
    @!p not.b32 %r1330, %r1330;
}

	// end inline asm
	and.b32  	%r1342, %r1330, %r1341;
	clz.b32 	%r1343, %r1342;
	sub.s32 	%r289, 31, %r1343;
	and.b32  	%r1344, %r878, %r1342;
	popc.b32 	%r290, %r1344;
	setp.ne.s32 	%p127, %r443, %r289;
	mov.b32 	%r2240, 0;
	@%p127 bra 	$L__BB19_203;
	shl.b32 	%r1349, %r1331, 2;
	add.s32 	%r1350, %r219, %r1349;
	atom.shared.add.u32 	%r2240, [%r1350], %r290;
$L__BB19_203:
	ld.param.u32 	%r2107, [_ZN3cub18CUB_300001_SM_10006detail10radix_sort29DeviceRadixSortOnesweepKernelINS1_5radix10policy_hubIiiyE10Policy1000ELNS0_9SortOrderE0EiiyiiNS1_21identity_decomposer_tEEEvPT5_SB_PT3_PKSC_PT1_PKSG_PT2_PKSK_T4_iiT6__param_9];
	shfl.sync.idx.b32	%r1376|%p128, %r2240, %r289, 31, -1;
	add.s32 	%r293, %r290, %r1376;
	shr.u32 	%r1377, %r2216, %r2107;
	and.b32  	%r1373, %r1377, %r221;
	mov.b32 	%r1353, 1;
	// begin inline asm
	{
    .reg .pred p;
    and.b32 %r1351, %r1373, %r1353;    setp.ne.u32 p, %r1351, 0;
    vote.ballot.sync.b32 %r1351, p, 0xffffffff;
    @!p not.b32 %r1351, %r1351;
}

	// end inline asm
	mov.b32 	%r1356, 2;
	// begin inline asm
	{
    .reg .pred p;
    and.b32 %r1354, %r1373, %r1356;    setp.ne.u32 p, %r1354, 0;
    vote.ballot.sync.b32 %r1354, p, 0xffffffff;
    @!p not.b32 %r1354, %r1354;
}

	// end inline asm
	and.b32  	%r1378, %r1354, %r1351;
	mov.b32 	%r1359, 4;
	// begin inline asm
	{
    .reg .pred p;
    and.b32 %r1357, %r1373, %r1359;    setp.ne.u32 p, %r1357, 0;
    vote.ballot.sync.b32 %r1357, p, 0xffffffff;
    @!p not.b32 %r1357, %r1357;
}

	// end inline asm
	and.b32  	%r1379, %r1357, %r1378;
	mov.b32 	%r1362, 8;
	// begin inline asm
	{
    .reg .pred p;
    and.b32 %r1360, %r1373, %r1362;    setp.ne.u32 p, %r1360, 0;
    vote.ballot.sync.b32 %r1360, p, 0xffffffff;
    @!p not.b32 %r1360, %r1360;
}

	// end inline asm
	and.b32  	%r1380, %r1360, %r1379;
	mov.b32 	%r1365, 16;
	// begin inline asm
	{
    .reg .pred p;
    and.b32 %r1363, %r1373, %r1365;    setp.ne.u32 p, %r1363, 0;
    vote.ballot.sync.b32 %r1363, p, 0xffffffff;
    @!p not.b32 %r1363, %r1363;
}

	// end inline asm
	and.b32  	%r1381, %r1363, %r1380;
	mov.b32 	%r1368, 32;
	// begin inline asm
	{
    .reg .pred p;
    and.b32 %r1366, %r1373, %r1368;    setp.ne.u32 p, %r1366, 0;
    vote.ballot.sync.b32 %r1366, p, 0xffffffff;
    @!p not.b32 %r1366, %r1366;
}

	// end inline asm
	and.b32  	%r1382, %r1366, %r1381;
	mov.b32 	%r1371, 64;
	// begin inline asm
	{
    .reg .pred p;
    and.b32 %r1369, %r1373, %r1371;    setp.ne.u32 p, %r1369, 0;
    vote.ballot.sync.b32 %r1369, p, 0xffffffff;
    @!p not.b32 %r1369, %r1369;
}

	// end inline asm
	and.b32  	%r1383, %r1369, %r1382;
	mov.b32 	%r1374, 128;
	// begin inline asm
	{
    .reg .pred p;
    and.b32 %r1372, %r1373, %r1374;    setp.ne.u32 p, %r1372, 0;
    vote.ballot.sync.b32 %r1372, p, 0xffffffff;
    @!p not.b32 %r1372, %r1372;
}

	// end inline asm
	and.b32  	%r1384, %r1372, %r1383;
	clz.b32 	%r1385, %r1384;
	sub.s32 	%r295, 31, %r1385;
	and.b32  	%r1386, %r878, %r1384;
	popc.b32 	%r296, %r1386;
	setp.ne.s32 	%p129, %r443, %r295;
	mov.b32 	%r2241, 0;
	@%p129 bra 	$L__BB19_205;
	shl.b32 	%r1391, %r1373, 2;
	add.s32 	%r1392, %r219, %r1391;
	atom.shared.add.u32 	%r2241, [%r1392], %r296;
$L__BB19_205:
	ld.param.u32 	%r2108, [_ZN3cub18CUB_300001_SM_10006detail10radix_sort29DeviceRadixSortOnesweepKernelINS1_5radix10policy_hubIiiyE10Policy1000ELNS0_9SortOrderE0EiiyiiNS1_21identity_decomposer_tEEEvPT5_SB_PT3_PKSC_PT1_PKSG_PT2_PKSK_T4_iiT6__param_9];
	shfl.sync.idx.b32	%r1418|%p130, %r2241, %r295, 31, -1;
	add.s32 	%r299, %r296, %r1418;
	shr.u32 	%r1419, %r2215, %r2108;
	and.b32  	%r1415, %r1419, %r221;
	mov.b32 	%r1395, 1;
	// begin inline asm
	{
    .reg .pred p;
    and.b32 %r1393, %r1415, %r1395;    setp.ne.u32 p, %r1393, 0;
    vote.ballot.sync.b32 %r1393, p, 0xffffffff;
    @!p not.b32 %r1393, %r1393;
}

	// end inline asm
	mov.b32 	%r1398, 2;
	// begin inline asm
	{
    .reg .pred p;
    and.b32 %r1396, %r1415, %r1398;    setp.ne.u32 p, %r1396, 0;
    vote.ballot.sync.b32 %r1396, p, 0xffffffff;
    @!p not.b32 %r1396, %r1396;
}

	// end inline asm
	and.b32  	%r1420, %r1396, %r1393;
	mov.b32 	%r1401, 4;
	// begin inline asm
	{
    .reg .pred p;
    and.b32 %r1399, %r1415, %r1401;    setp.ne.u32 p, %r1399, 0;
    vote.ballot.sync.b32 %r1399, p, 0xffffffff;
    @!p not.b32 %r1399, %r1399;
}

	// end inline asm
	and.b32  	%r1421, %r1399, %r1420;
	mov.b32 	%r1404, 8;
	// begin inline asm
	{
    .reg .pred p;
    and.b32 %r1402, %r1415, %r1404;    setp.ne.u32 p, %r1402, 0;
    vote.ballot.sync.b32 %r1402, p, 0xffffffff;
    @!p not.b32 %r1402, %r1402;
}

	// end inline asm
	and.b32  	%r1422, %r1402, %r1421;
	mov.b32 	%r1407, 16;
	// begin inline asm
	{
    .reg .pred p;
    and.b32 %r1405, %r1415, %r1407;    setp.ne.u32 p, %r1405, 0;
    vote.ballot.sync.b32 %r1405, p, 0xffffffff;
    @!p not.b32 %r1405, %r1405;
}

	// end inline asm
	and.b32  	%r1423, %r1405, %r1422;
	mov.b32 	%r1410, 32;
	// begin inline asm
	{
    .reg .pred p;
    and.b32 %r1408, %r1415, %r1410;    setp.ne.u32 p, %r1408, 0;
    vote.ballot.sync.b32 %r1408, p, 0xffffffff;
    @!p not.b32 %r1408, %r1408;
}

	// end inline asm
	and.b32  	%r1424, %r1408, %r1423;
	mov.b32 	%r1413, 64;
	// begin inline asm
	{
    .reg .pred p;
    and.b32 %r1411, %r1415, %r1413;    setp.ne.u32 p, %r1411, 0;
    vote.ballot.sync.b32 %r1411, p, 0xffffffff;
    @!p not.b32 %r1411, %r1411;
}

	// end inline asm
	and.b32  	%r1425, %r1411, %r1424;
	mov.b32 	%r1416, 128;
	// begin inline asm
	{
    .reg .pred p;
    and.b32 %r1414, %r1415, %r1416;    setp.ne.u32 p, %r1414, 0;
    vote.ballot.sync.b32 %r1414, p, 0xffffffff;
    @!p not.b32 %r1414, %r1414;
}

	// end inline asm
	and.b32  	%r1426, %r1414, %r1425;
	clz.b32 	%r1427, %r1426;
	sub.s32 	%r301, 31, %r1427;
	and.b32  	%r1428, %r878, %r1426;
	popc.b32 	%r302, %r1428;
	setp.ne.s32 	%p131, %r443, %r301;
	mov.b32 	%r2242, 0;
	@%p131 bra 	$L__BB19_207;
	shl.b32 	%r1433, %r1415, 2;
	add.s32 	%r1434, %r219, %r1433;
	atom.shared.add.u32 	%r2242, [%r1434], %r302;
$L__BB19_207:
	ld.param.u32 	%r2109, [_ZN3cub18CUB_300001_SM_10006detail10radix_sort29DeviceRadixSortOnesweepKernelINS1_5radix10policy_hubIiiyE10Policy1000ELNS0_9SortOrderE0EiiyiiNS1_21identity_decomposer_tEEEvPT5_SB_PT3_PKSC_PT1_PKSG_PT2_PKSK_T4_iiT6__param_9];
	shfl.sync.idx.b32	%r1460|%p132, %r2242, %r301, 31, -1;
	add.s32 	%r305, %r302, %r1460;
	shr.u32 	%r1461, %r2214, %r2109;
	and.b32  	%r1457, %r1461, %r221;
	mov.b32 	%r1437, 1;
	// begin inline asm
	{
    .reg .pred p;
    and.b32 %r1435, %r1457, %r1437;    setp.ne.u32 p, %r1435, 0;
    vote.ballot.sync.b32 %r1435, p, 0xffffffff;
    @!p not.b32 %r1435, %r1435;
}

	// end inline asm
	mov.b32 	%r1440, 2;
	// begin inline asm
	{
    .reg .pred p;
    and.b32 %r1438, %r1457, %r1440;    setp.ne.u32 p, %r1438, 0;
    vote.ballot.sync.b32 %r1438, p, 0xffffffff;
    @!p not.b32 %r1438, %r1438;
}

	// end inline asm
	and.b32  	%r1462, %r1438, %r1435;
	mov.b32 	%r1443, 4;
	// begin inline asm
	{
    .reg .pred p;
    and.b32 %r1441, %r1457, %r1443;    setp.ne.u32 p, %r1441, 0;
    vote.ballot.sync.b32 %r1441, p, 0xffffffff;
    @!p not.b32 %r1441, %r1441;
}

	// end inline asm
	and.b32  	%r1463, %r1441, %r1462;
	mov.b32 	%r1446, 8;
	// begin inline asm
	{
    .reg .pred p;
    and.b32 %r1444, %r1457, %r1446;    setp.ne.u32 p, %r1444, 0;
    vote.ballot.sync.b32 %r1444, p, 0xffffffff;
    @!p not.b32 %r1444, %r1444;
}

	// end inline asm
	and.b32  	%r1464, %r1444, %r1463;
	mov.b32 	%r1449, 16;
	// begin inline asm
	{
    .reg .pred p;
    and.b32 %r1447, %r1457, %r1449;    setp.ne.u32 p, %r1447, 0;
    vote.ballot.sync.b32 %r1447, p, 0xffffffff;
    @!p not.b32 %r1447, %r1447;
}

	// end inline asm
	and.b32  	%r1465, %r1447, %r1464;
	mov.b32 	%r1452, 32;
	// begin inline asm
	{
    .reg .pred p;
    and.b32 %r1450, %r1457, %r1452;    setp.ne.u32 p, %r1450, 0;
    vote.ballot.sync.b32 %r1450, p, 0xffffffff;
    @!p not.b32 %r1450, %r1450;
}

	// end inline asm
	and.b32  	%r1466, %r1450, %r1465;
	mov.b32 	%r1455, 64;
	// begin inline asm
	{
    .reg .pred p;
    and.b32 %r1453, %r1457, %r1455;    setp.ne.u32 p, %r1453, 0;
    vote.ballot.sync.b32 %r1453, p, 0xffffffff;
    @!p not.b32 %r1453, %r1453;
}

	// end inline asm
	and.b32  	%r1467, %r1453, %r1466;
	mov.b32 	%r1458, 128;
	// begin inline asm
	{
    .reg .pred p;
    and.b32 %r1456, %r1457, %r1458;    setp.ne.u32 p, %r1456, 0;
    vote.ballot.sync.b32 %r1456, p, 0xffffffff;
    @!p not.b32 %r1456, %r1456;
}

	// end inline asm
	and.b32  	%r1468, %r1456, %r1467;
	clz.b32 	%r1469, %r1468;
	sub.s32 	%r307, 31, %r1469;
	and.b32  	%r1470, %r878, %r1468;
	popc.b32 	%r308, %r1470;
	setp.ne.s32 	%p133, %r443, %r307;
	mov.b32 	%r2243, 0;
	@%p133 bra 	$L__BB19_209;
	shl.b32 	%r1475, %r1457, 2;
	add.s32 	%r1476, %r219, %r1475;
	atom.shared.add.u32 	%r2243, [%r1476], %r308;
$L__BB19_209:
	ld.param.u32 	%r2110, [_ZN3cub18CUB_300001_SM_10006detail10radix_sort29DeviceRadixSortOnesweepKernelINS1_5radix10policy_hubIiiyE10Policy1000ELNS0_9SortOrderE0EiiyiiNS1_21identity_decomposer_tEEEvPT5_SB_PT3_PKSC_PT1_PKSG_PT2_PKSK_T4_iiT6__param_9];
	shfl.sync.idx.b32	%r1502|%p134, %r2243, %r307, 31, -1;
	add.s32 	%r311, %r308, %r1502;
	shr.u32 	%r1503, %r2213, %r2110;
	and.b32  	%r1499, %r1503, %r221;
	mov.b32 	%r1479, 1;
	// begin inline asm
	{
    .reg .pred p;
    and.b32 %r1477, %r1499, %r1479;    setp.ne.u32 p, %r1477, 0;
    vote.ballot.sync.b32 %r1477, p, 0xffffffff;
    @!p not.b32 %r1477, %r1477;
}

	// end inline asm
	mov.b32 	%r1482, 2;
	// begin inline asm
	{
    .reg .pred p;
    and.b32 %r1480, %r1499, %r1482;    setp.ne.u32 p, %r1480, 0;
    vote.ballot.sync.b32 %r1480, p, 0xffffffff;
    @!p not.b32 %r1480, %r1480;
}

	// end inline asm
	and.b32  	%r1504, %r1480, %r1477;
	mov.b32 	%r1485, 4;
	// begin inline asm
	{
    .reg .pred p;
    and.b32 %r1483, %r1499, %r1485;    setp.ne.u32 p, %r1483, 0;
    vote.ballot.sync.b32 %r1483, p, 0xffffffff;
    @!p not.b32 %r1483, %r1483;
}

	// end inline asm
	and.b32  	%r1505, %r1483, %r1504;
	mov.b32 	%r1488, 8;
	// begin inline asm
	{
    .reg .pred p;
    and.b32 %r1486, %r1499, %r1488;    setp.ne.u32 p, %r1486, 0;
    vote.ballot.sync.b32 %r1486, p, 0xffffffff;
    @!p not.b32 %r1486, %r1486;
}

	// end inline asm
	and.b32  	%r1506, %r1486, %r1505;
	mov.b32 	%r1491, 16;
	// begin inline asm
	{
    .reg .pred p;
    and.b32 %r1489, %r1499, %r1491;    setp.ne.u32 p, %r1489, 0;
    vote.ballot.sync.b32 %r1489, p, 0xffffffff;
    @!p not.b32 %r1489, %r1489;
}

	// end inline asm
	and.b32  	%r1507, %r1489, %r1506;
	mov.b32 	%r1494, 32;
	// begin inline asm
	{
    .reg .pred p;
    and.b32 %r1492, %r1499, %r1494;    setp.ne.u32 p, %r1492, 0;
    vote.ballot.sync.b32 %r1492, p, 0xffffffff;
    @!p not.b32 %r1492, %r1492;
}

	// end inline asm
	and.b32  	%r1508, %r1492, %r1507;
	mov.b32 	%r1497, 64;
	// begin inline asm
	{
    .reg .pred p;
    and.b32 %r1495, %r1499, %r1497;    setp.ne.u32 p, %r1495, 0;
    vote.ballot.sync.b32 %r1495, p, 0xffffffff;
    @!p not.b32 %r1495, %r1495;
}

	// end inline asm
	and.b32  	%r1509, %r1495, %r1508;
	mov.b32 	%r1500, 128;
	// begin inline asm
	{
    .reg .pred p;
    and.b32 %r1498, %r1499, %r1500;    setp.ne.u32 p, %r1498, 0;
    vote.ballot.sync.b32 %r1498, p, 0xffffffff;
    @!p not.b32 %r1498, %r1498;
}

	// end inline asm
	and.b32  	%r1510, %r1498, %r1509;
	clz.b32 	%r1511, %r1510;
	sub.s32 	%r313, 31, %r1511;
	and.b32  	%r1512, %r878, %r1510;
	popc.b32 	%r314, %r1512;
	setp.ne.s32 	%p135, %r443, %r313;
	mov.b32 	%r2244, 0;
	@%p135 bra 	$L__BB19_211;
	shl.b32 	%r1517, %r1499, 2;
	add.s32 	%r1518, %r219, %r1517;
	atom.shared.add.u32 	%r2244, [%r1518], %r314;
$L__BB19_211:
	ld.param.u32 	%r2111, [_ZN3cub18CUB_300001_SM_10006detail10radix_sort29DeviceRadixSortOnesweepKernelINS1_5radix10policy_hubIiiyE10Policy1000ELNS0_9SortOrderE0EiiyiiNS1_21identity_decomposer_tEEEvPT5_SB_PT3_PKSC_PT1_PKSG_PT2_PKSK_T4_iiT6__param_9];
	shfl.sync.idx.b32	%r1544|%p136, %r2244, %r313, 31, -1;
	add.s32 	%r317, %r314, %r1544;
	shr.u32 	%r1545, %r2212, %r2111;
	and.b32  	%r1541, %r1545, %r221;
	mov.b32 	%r1521, 1;
	// begin inline asm
	{
    .reg .pred p;
    and.b32 %r1519, %r1541, %r1521;    setp.ne.u32 p, %r1519, 0;
    vote.ballot.sync.b32 %r1519, p, 0xffffffff;
    @!p not.b32 %r1519, %r1519;
}

	// end inline asm
	mov.b32 	%r1524, 2;
	// begin inline asm
	{
    .reg .pred p;
    and.b32 %r1522, %r1541, %r1524;    setp.ne.u32 p, %r1522, 0;
    vote.ballot.sync.b32 %r1522, p, 0xffffffff;
    @!p not.b32 %r1522, %r1522;
}

	// end inline asm
	and.b32  	%r1546, %r1522, %r1519;
	mov.b32 	%r1527, 4;
	// begin inline asm
	{
    .reg .pred p;
    and.b32 %r1525, %r1541, %r1527;    setp.ne.u32 p, %r1525, 0;
    vote.ballot.sync.b32 %r1525, p, 0xffffffff;
    @!p not.b32 %r1525, %r1525;
}

	// end inline asm
	and.b32  	%r1547, %r1525, %r1546;
	mov.b32 	%r1530, 8;
	// begin inline asm
	{
    .reg .pred p;
    and.b32 %r1528, %r1541, %r1530;    setp.ne.u32 p, %r1528, 0;
    vote.ballot.sync.b32 %r1528, p, 0xffffffff;
    @!p not.b32 %r1528, %r1528;
}

	// end inline asm
	and.b32  	%r1548, %r1528, %r1547;
	mov.b32 	%r1533, 16;
	// begin inline asm
	{
    .reg .pred p;
    and.b32 %r1531, %r1541, %r1533;    setp.ne.u32 p, %r1531, 0;
    vote.ballot.sync.b32 %r1531, p, 0xffffffff;
    @!p not.b32 %r1531, %r1531;
}

	// end inline asm
	and.b32  	%r1549, %r1531, %r1548;
	mov.b32 	%r1536, 32;
	// begin inline asm
	{
    .reg .pred p;
    and.b32 %r1534, %r1541, %r1536;    setp.ne.u32 p, %r1534, 0;
    vote.ballot.sync.b32 %r1534, p, 0xffffffff;
    @!p not.b32 %r1534, %r1534;
}

	// end inline asm
	and.b32  	%r1550, %r1534, %r1549;
	mov.b32 	%r1539, 64;
	// begin inline asm
	{
    .reg .pred p;
    and.b32 %r1537, %r1541, %r1539;    setp.ne.u32 p, %r1537, 0;
    vote.ballot.sync.b32 %r1537, p, 0xffffffff;
    @!p not.b32 %r1537, %r1537;
}

	// end inline asm
	and.b32  	%r1551, %r1537, %r1550;
	mov.b32 	%r1542, 128;
	// begin inline asm
	{
    .reg .pred p;
    and.b32 %r1540, %r1541, %r1542;    setp.ne.u32 p, %r1540, 0;
    vote.ballot.sync.b32 %r1540, p, 0xffffffff;
    @!p not.b32 %r1540, %r1540;
}

	// end inline asm
	and.b32  	%r1552, %r1540, %r1551;
	clz.b32 	%r1553, %r1552;
	sub.s32 	%r319, 31, %r1553;
	and.b32  	%r1554, %r878, %r1552;
	popc.b32 	%r320, %r1554;
	setp.ne.s32 	%p137, %r443, %r319;
	mov.b32 	%r2245, 0;
	@%p137 bra 	$L__BB19_213;
	shl.b32 	%r1559, %r1541, 2;
	add.s32 	%r1560, %r219, %r1559;
	atom.shared.add.u32 	%r2245, [%r1560], %r320;
$L__BB19_213:
	setp.gt.u32 	%p138, %r1, 255;
	shfl.sync.idx.b32	%r1561|%p139, %r2245, %r319, 31, -1;
	add.s32 	%r1562, %r320, %r1561;
	bar.sync 	0;
	shl.b32 	%r1563, %r227, 2;
	add.s32 	%r323, %r783, %r1563;
	st.shared.u32 	[%r323+-4], %r2228;
	shl.b32 	%r1565, %r233, 2;
	add.s32 	%r324, %r783, %r1565;
	st.shared.u32 	[%r324+-4], %r2227;
	shl.b32 	%r1566, %r239, 2;
	add.s32 	%r325, %r783, %r1566;
	st.shared.u32 	[%r325+-4], %r2226;
	shl.b32 	%r1567, %r245, 2;
	add.s32 	%r326, %r783, %r1567;
	st.shared.u32 	[%r326+-4], %r2225;
	shl.b32 	%r1568, %r251, 2;
	add.s32 	%r327, %r783, %r1568;
	st.shared.u32 	[%r327+-4], %r2224;
	shl.b32 	%r1569, %r257, 2;
	add.s32 	%r328, %r783, %r1569;
	st.shared.u32 	[%r328+-4], %r2223;
	shl.b32 	%r1570, %r263, 2;
	add.s32 	%r329, %r783, %r1570;
	st.shared.u32 	[%r329+-4], %r2222;
	shl.b32 	%r1571, %r269, 2;
	add.s32 	%r330, %r783, %r1571;
	st.shared.u32 	[%r330+-4], %r2221;
	shl.b32 	%r1572, %r275, 2;
	add.s32 	%r331, %r783, %r1572;
	st.shared.u32 	[%r331+-4], %r2220;
	shl.b32 	%r1573, %r281, 2;
	add.s32 	%r332, %r783, %r1573;
	st.shared.u32 	[%r332+-4], %r2219;
	shl.b32 	%r1574, %r287, 2;
	add.s32 	%r333, %r783, %r1574;
	st.shared.u32 	[%r333+-4], %r2218;
	shl.b32 	%r1575, %r293, 2;
	add.s32 	%r334, %r783, %r1575;
	st.shared.u32 	[%r334+-4], %r2217;
	shl.b32 	%r1576, %r299, 2;
	add.s32 	%r335, %r783, %r1576;
	st.shared.u32 	[%r335+-4], %r2216;
	shl.b32 	%r1577, %r305, 2;
	add.s32 	%r336, %r783, %r1577;
	st.shared.u32 	[%r336+-4], %r2215;
	shl.b32 	%r1578, %r311, 2;
	add.s32 	%r337, %r783, %r1578;
	st.shared.u32 	[%r337+-4], %r2214;
	shl.b32 	%r1579, %r317, 2;
	add.s32 	%r338, %r783, %r1579;
	st.shared.u32 	[%r338+-4], %r2213;
	shl.b32 	%r1580, %r1562, 2;
	add.s32 	%r339, %r783, %r1580;
	st.shared.u32 	[%r339+-4], %r2212;
	shl.b32 	%r1581, %r1, 3;
	add.s32 	%r1582, %r783, %r1581;
	add.s32 	%r340, %r1582, 26112;
	@%p138 bra 	$L__BB19_221;
	ld.param.u64 	%rd437, [_ZN3cub18CUB_300001_SM_10006detail10radix_sort29DeviceRadixSortOnesweepKernelINS1_5radix10policy_hubIiiyE10Policy1000ELNS0_9SortOrderE0EiiyiiNS1_21identity_decomposer_tEEEvPT5_SB_PT3_PKSC_PT1_PKSG_PT2_PKSK_T4_iiT6__param_3];
	cvta.to.global.u64 	%rd93, %rd437;
	shl.b64 	%rd94, %rd9, 3;
	add.s64 	%rd95, %rd93, %rd94;
	ld.global.u64 	%rd96, [%rd95];
	cvt.s64.s32 	%rd97, %r218;
	sub.s64 	%rd456, %rd96, %rd97;
	st.shared.u64 	[%r340], %rd456;
	setp.lt.s32 	%p140, %r3, 1;
	mov.u32 	%r2249, %r2174;
	@%p140 bra 	$L__BB19_220;
	mov.b32 	%r2247, -1;
	mov.u32 	%r2246, %r3;
	mov.u32 	%r2249, %r2174;
$L__BB19_216:
	ld.param.u64 	%rd430, [_ZN3cub18CUB_300001_SM_10006detail10radix_sort29DeviceRadixSortOnesweepKernelINS1_5radix10policy_hubIiiyE10Policy1000ELNS0_9SortOrderE0EiiyiiNS1_21identity_decomposer_tEEEvPT5_SB_PT3_PKSC_PT1_PKSG_PT2_PKSK_T4_iiT6__param_0];
	add.s32 	%r344, %r2246, -1;
	shl.b32 	%r1584, %r344, 8;
	add.s32 	%r1585, %r1584, %r1;
	cvta.to.global.u64 	%rd98, %rd430;
	mul.wide.s32 	%rd99, %r1585, 4;
	add.s64 	%rd19, %rd98, %rd99;
$L__BB19_217:
	membar.cta;
	ld.volatile.global.u32 	%r345, [%rd19];
	setp.eq.s32 	%p141, %r345, 0;
	@%p141 bra 	$L__BB19_217;
	and.b32  	%r1586, %r345, 1073741823;
	add.s32 	%r2249, %r1586, %r2249;
	setp.gt.s32 	%p142, %r345, -1;
	vote.sync.ballot.b32 	%r2247, %p142, %r2247;
	setp.gt.u32 	%p144, %r2246, 1;
	and.pred  	%p145, %p142, %p144;
	mov.u32 	%r2246, %r344;
	@%p145 bra 	$L__BB19_216;
	ld.shared.u64 	%rd456, [%r340];
$L__BB19_220:
	ld.param.u64 	%rd431, [_ZN3cub18CUB_300001_SM_10006detail10radix_sort29DeviceRadixSortOnesweepKernelINS1_5radix10policy_hubIiiyE10Policy1000ELNS0_9SortOrderE0EiiyiiNS1_21identity_decomposer_tEEEvPT5_SB_PT3_PKSC_PT1_PKSG_PT2_PKSK_T4_iiT6__param_0];
	or.b32  	%r1587, %r2249, -2147483648;
	cvta.to.global.u64 	%rd100, %rd431;
	shl.b32 	%r1588, %r3, 8;
	add.s32 	%r1589, %r1588, %r1;
	mul.wide.s32 	%rd101, %r1589, 4;
	add.s64 	%rd102, %rd100, %rd101;
	st.volatile.global.u32 	[%rd102], %r1587;
	sub.s32 	%r1590, %r2249, %r2174;
	cvt.s64.s32 	%rd103, %r1590;
	add.s64 	%rd104, %rd456, %rd103;
	st.shared.u64 	[%r340], %rd104;
$L__BB19_221:
	ld.param.u32 	%r2087, [_ZN3cub18CUB_300001_SM_10006detail10radix_sort29DeviceRadixSortOnesweepKernelINS1_5radix10policy_hubIiiyE10Policy1000ELNS0_9SortOrderE0EiiyiiNS1_21identity_decomposer_tEEEvPT5_SB_PT3_PKSC_PT1_PKSG_PT2_PKSK_T4_iiT6__param_8];
	ld.param.u64 	%rd434, [_ZN3cub18CUB_300001_SM_10006detail10radix_sort29DeviceRadixSortOnesweepKernelINS1_5radix10policy_hubIiiyE10Policy1000ELNS0_9SortOrderE0EiiyiiNS1_21identity_decomposer_tEEEvPT5_SB_PT3_PKSC_PT1_PKSG_PT2_PKSK_T4_iiT6__param_2];
	setp.gt.u32 	%p146, %r1, 255;
	mad.lo.s32 	%r349, %r3, 6528, 6528;
	setp.lt.s32 	%p147, %r349, %r2087;
	setp.eq.s64 	%p148, %rd434, 0;
	or.pred  	%p149, %p148, %p147;
	or.pred  	%p150, %p146, %p149;
	@%p150 bra 	$L__BB19_223;
	ld.param.u64 	%rd435, [_ZN3cub18CUB_300001_SM_10006detail10radix_sort29DeviceRadixSortOnesweepKernelINS1_5radix10policy_hubIiiyE10Policy1000ELNS0_9SortOrderE0EiiyiiNS1_21identity_decomposer_tEEEvPT5_SB_PT3_PKSC_PT1_PKSG_PT2_PKSK_T4_iiT6__param_2];
	ld.shared.u64 	%rd105, [%r340];
	cvt.s64.s32 	%rd106, %r2174;
	cvt.s64.s32 	%rd107, %r218;
	add.s64 	%rd108, %rd107, %rd106;
	add.s64 	%rd109, %rd108, %rd105;
	cvta.to.global.u64 	%rd110, %rd435;
	shl.b64 	%rd111, %rd9, 3;
	add.s64 	%rd112, %rd110, %rd111;
	st.global.u64 	[%rd112], %rd109;
$L__BB19_223:
	ld.param.u32 	%r2088, [_ZN3cub18CUB_300001_SM_10006detail10radix_sort29DeviceRadixSortOnesweepKernelINS1_5radix10policy_hubIiiyE10Policy1000ELNS0_9SortOrderE0EiiyiiNS1_21identity_decomposer_tEEEvPT5_SB_PT3_PKSC_PT1_PKSG_PT2_PKSK_T4_iiT6__param_8];
	ld.param.u64 	%rd438, [_ZN3cub18CUB_300001_SM_10006detail10radix_sort29DeviceRadixSortOnesweepKernelINS1_5radix10policy_hubIiiyE10Policy1000ELNS0_9SortOrderE0EiiyiiNS1_21identity_decomposer_tEEEvPT5_SB_PT3_PKSC_PT1_PKSG_PT2_PKSK_T4_iiT6__param_4];
	cvta.to.global.u64 	%rd22, %rd438;
	shl.b32 	%r1591, %r1, 2;
	add.s32 	%r350, %r783, %r1591;
	setp.gt.s32 	%p151, %r349, %r2088;
	bar.sync 	0;
	@%p151 bra 	$L__BB19_225;
	ld.param.u32 	%r2112, [_ZN3cub18CUB_300001_SM_10006detail10radix_sort29DeviceRadixSortOnesweepKernelINS1_5radix10policy_hubIiiyE10Policy1000ELNS0_9SortOrderE0EiiyiiNS1_21identity_decomposer_tEEEvPT5_SB_PT3_PKSC_PT1_PKSG_PT2_PKSK_T4_iiT6__param_9];
	ld.shared.u32 	%r1593, [%r350];
	shr.u32 	%r1594, %r1593, %r2112;
	and.b32  	%r1595, %r1594, %r221;
	shl.b32 	%r1596, %r1595, 3;
	add.s32 	%r1598, %r783, 26112;
	add.s32 	%r1599, %r1598, %r1596;
	ld.shared.u64 	%rd113, [%r1599];
	add.s64 	%rd114, %rd113, %rd9;
	xor.b32  	%r1600, %r1593, -2147483648;
	shl.b64 	%rd115, %rd114, 2;
	add.s64 	%rd116, %rd22, %rd115;
	st.global.u32 	[%rd116], %r1600;
	bar.warp.sync 	-1;
	ld.shared.u32 	%r1601, [%r350+1536];
	shr.u32 	%r1602, %r1601, %r2112;
	and.b32  	%r1603, %r1602, %r221;
	shl.b32 	%r1604, %r1603, 3;
	add.s32 	%r1605, %r1598, %r1604;
	ld.shared.u64 	%rd117, [%r1605];
	add.s64 	%rd118, %rd117, %rd9;
	xor.b32  	%r1606, %r1601, -2147483648;
	shl.b64 	%rd119, %rd118, 2;
	add.s64 	%rd120, %rd22, %rd119;
	st.global.u32 	[%rd120+1536], %r1606;
	bar.warp.sync 	-1;
	ld.shared.u32 	%r1607, [%r350+3072];
	shr.u32 	%r1608, %r1607, %r2112;
	and.b32  	%r1609, %r1608, %r221;
	shl.b32 	%r1610, %r1609, 3;
	add.s32 	%r1611, %r1598, %r1610;
	ld.shared.u64 	%rd121, [%r1611];
	add.s64 	%rd122, %rd121, %rd9;
	xor.b32  	%r1612, %r1607, -2147483648;
	shl.b64 	%rd123, %rd122, 2;
	add.s64 	%rd124, %rd22, %rd123;
	st.global.u32 	[%rd124+3072], %r1612;
	bar.warp.sync 	-1;
	ld.shared.u32 	%r1613, [%r350+4608];
	shr.u32 	%r1614, %r1613, %r2112;
	and.b32  	%r1615, %r1614, %r221;
	shl.b32 	%r1616, %r1615, 3;
	add.s32 	%r1617, %r1598, %r1616;
	ld.shared.u64 	%rd125, [%r1617];
	add.s64 	%rd126, %rd125, %rd9;
	xor.b32  	%r1618, %r1613, -2147483648;
	shl.b64 	%rd127, %rd126, 2;
	add.s64 	%rd128, %rd22, %rd127;
	st.global.u32 	[%rd128+4608], %r1618;
	bar.warp.sync 	-1;
	ld.shared.u32 	%r1619, [%r350+6144];
	shr.u32 	%r1620, %r1619, %r2112;
	and.b32  	%r1621, %r1620, %r221;
	shl.b32 	%r1622, %r1621, 3;
	add.s32 	%r1623, %r1598, %r1622;
	ld.shared.u64 	%rd129, [%r1623];
	add.s64 	%rd130, %rd129, %rd9;
	xor.b32  	%r1624, %r1619, -2147483648;
	shl.b64 	%rd131, %rd130, 2;
	add.s64 	%rd132, %rd22, %rd131;
	st.global.u32 	[%rd132+6144], %r1624;
	bar.warp.sync 	-1;
	ld.shared.u32 	%r1625, [%r350+7680];
	shr.u32 	%r1626, %r1625, %r2112;
	and.b32  	%r1627, %r1626, %r221;
	shl.b32 	%r1628, %r1627, 3;
	add.s32 	%r1629, %r1598, %r1628;
	ld.shared.u64 	%rd133, [%r1629];
	add.s64 	%rd134, %rd133, %rd9;
	xor.b32  	%r1630, %r1625, -2147483648;
	shl.b64 	%rd135, %rd134, 2;
	add.s64 	%rd136, %rd22, %rd135;
	st.global.u32 	[%rd136+7680], %r1630;
	bar.warp.sync 	-1;
	ld.shared.u32 	%r1631, [%r350+9216];
	shr.u32 	%r1632, %r1631, %r2112;
	and.b32  	%r1633, %r1632, %r221;
	shl.b32 	%r1634, %r1633, 3;
	add.s32 	%r1635, %r1598, %r1634;
	ld.shared.u64 	%rd137, [%r1635];
	add.s64 	%rd138, %rd137, %rd9;
	xor.b32  	%r1636, %r1631, -2147483648;
	shl.b64 	%rd139, %rd138, 2;
	add.s64 	%rd140, %rd22, %rd139;
	st.global.u32 	[%rd140+9216], %r1636;
	bar.warp.sync 	-1;
	ld.shared.u32 	%r1637, [%r350+10752];
	shr.u32 	%r1638, %r1637, %r2112;
	and.b32  	%r1639, %r1638, %r221;
	shl.b32 	%r1640, %r1639, 3;
	add.s32 	%r1641, %r1598, %r1640;
	ld.shared.u64 	%rd141, [%r1641];
	add.s64 	%rd142, %rd141, %rd9;
	xor.b32  	%r1642, %r1637, -2147483648;
	shl.b64 	%rd143, %rd142, 2;
	add.s64 	%rd144, %rd22, %rd143;
	st.global.u32 	[%rd144+10752], %r1642;
	bar.warp.sync 	-1;
	ld.shared.u32 	%r1643, [%r350+12288];
	shr.u32 	%r1644, %r1643, %r2112;
	and.b32  	%r1645, %r1644, %r221;
	shl.b32 	%r1646, %r1645, 3;
	add.s32 	%r1647, %r1598, %r1646;
	ld.shared.u64 	%rd145, [%r1647];
	add.s64 	%rd146, %rd145, %rd9;
	xor.b32  	%r1648, %r1643, -2147483648;
	shl.b64 	%rd147, %rd146, 2;
	add.s64 	%rd148, %rd22, %rd147;
	st.global.u32 	[%rd148+12288], %r1648;
	bar.warp.sync 	-1;
	ld.shared.u32 	%r1649, [%r350+13824];
	shr.u32 	%r1650, %r1649, %r2112;
	and.b32  	%r1651, %r1650, %r221;
	shl.b32 	%r1652, %r1651, 3;
	add.s32 	%r1653, %r1598, %r1652;
	ld.shared.u64 	%rd149, [%r1653];
	add.s64 	%rd150, %rd149, %rd9;
	xor.b32  	%r1654, %r1649, -2147483648;
	shl.b64 	%rd151, %rd150, 2;
	add.s64 	%rd152, %rd22, %rd151;
	st.global.u32 	[%rd152+13824], %r1654;
	bar.warp.sync 	-1;
	ld.shared.u32 	%r1655, [%r350+15360];
	shr.u32 	%r1656, %r1655, %r2112;
	and.b32  	%r1657, %r1656, %r221;
	shl.b32 	%r1658, %r1657, 3;
	add.s32 	%r1659, %r1598, %r1658;
	ld.shared.u64 	%rd153, [%r1659];
	add.s64 	%rd154, %rd153, %rd9;
	xor.b32  	%r1660, %r1655, -2147483648;
	shl.b64 	%rd155, %rd154, 2;
	add.s64 	%rd156, %rd22, %rd155;
	st.global.u32 	[%rd156+15360], %r1660;
	bar.warp.sync 	-1;
	ld.shared.u32 	%r1661, [%r350+16896];
	shr.u32 	%r1662, %r1661, %r2112;
	and.b32  	%r1663, %r1662, %r221;
	shl.b32 	%r1664, %r1663, 3;
	add.s32 	%r1665, %r1598, %r1664;
	ld.shared.u64 	%rd157, [%r1665];
	add.s64 	%rd158, %rd157, %rd9;
	xor.b32  	%r1666, %r1661, -2147483648;
	shl.b64 	%rd159, %rd158, 2;
	add.s64 	%rd160, %rd22, %rd159;
	st.global.u32 	[%rd160+16896], %r1666;
	bar.warp.sync 	-1;
	ld.shared.u32 	%r1667, [%r350+18432];
	shr.u32 	%r1668, %r1667, %r2112;
	and.b32  	%r1669, %r1668, %r221;
	shl.b32 	%r1670, %r1669, 3;
	add.s32 	%r1671, %r1598, %r1670;
	ld.shared.u64 	%rd161, [%r1671];
	add.s64 	%rd162, %rd161, %rd9;
	xor.b32  	%r1672, %r1667, -2147483648;
	shl.b64 	%rd163, %rd162, 2;
	add.s64 	%rd164, %rd22, %rd163;
	st.global.u32 	[%rd164+18432], %r1672;
	bar.warp.sync 	-1;
	ld.shared.u32 	%r1673, [%r350+19968];
	shr.u32 	%r1674, %r1673, %r2112;
	and.b32  	%r1675, %r1674, %r221;
	shl.b32 	%r1676, %r1675, 3;
	add.s32 	%r1677, %r1598, %r1676;
	ld.shared.u64 	%rd165, [%r1677];
	add.s64 	%rd166, %rd165, %rd9;
	xor.b32  	%r1678, %r1673, -2147483648;
	shl.b64 	%rd167, %rd166, 2;
	add.s64 	%rd168, %rd22, %rd167;
	st.global.u32 	[%rd168+19968], %r1678;
	bar.warp.sync 	-1;
	ld.shared.u32 	%r1679, [%r350+21504];
	shr.u32 	%r1680, %r1679, %r2112;
	and.b32  	%r1681, %r1680, %r221;
	shl.b32 	%r1682, %r1681, 3;
	add.s32 	%r1683, %r1598, %r1682;
	ld.shared.u64 	%rd169, [%r1683];
	add.s64 	%rd170, %rd169, %rd9;
	xor.b32  	%r1684, %r1679, -2147483648;
	shl.b64 	%rd171, %rd170, 2;
	add.s64 	%rd172, %rd22, %rd171;
	st.global.u32 	[%rd172+21504], %r1684;
	bar.warp.sync 	-1;
	ld.shared.u32 	%r1685, [%r350+23040];
	shr.u32 	%r1686, %r1685, %r2112;
	and.b32  	%r1687, %r1686, %r221;
	shl.b32 	%r1688, %r1687, 3;
	add.s32 	%r1689, %r1598, %r1688;
	ld.shared.u64 	%rd173, [%r1689];
	add.s64 	%rd174, %rd173, %rd9;
	xor.b32  	%r1690, %r1685, -2147483648;
	shl.b64 	%rd175, %rd174, 2;
	add.s64 	%rd176, %rd22, %rd175;
	st.global.u32 	[%rd176+23040], %r1690;
	bar.warp.sync 	-1;
	ld.shared.u32 	%r1691, [%r350+24576];
	shr.u32 	%r1692, %r1691, %r2112;
	and.b32  	%r1693, %r1692, %r221;
	shl.b32 	%r1694, %r1693, 3;
	add.s32 	%r1695, %r1598, %r1694;
	ld.shared.u64 	%rd177, [%r1695];
	add.s64 	%rd178, %rd177, %rd9;
	xor.b32  	%r1696, %r1691, -2147483648;
	shl.b64 	%rd179, %rd178, 2;
	add.s64 	%rd180, %rd22, %rd179;
	st.global.u32 	[%rd180+24576], %r1696;
	bar.warp.sync 	-1;
	bra.uni 	$L__BB19_260;
$L__BB19_225:
	ld.param.u32 	%r2089, [_ZN3cub18CUB_300001_SM_10006detail10radix_sort29DeviceRadixSortOnesweepKernelINS1_5radix10policy_hubIiiyE10Policy1000ELNS0_9SortOrderE0EiiyiiNS1_21identity_decomposer_tEEEvPT5_SB_PT3_PKSC_PT1_PKSG_PT2_PKSK_T4_iiT6__param_8];
	mad.lo.s32 	%r351, %r3, -6528, %r2089;
	setp.ge.s32 	%p152, %r1, %r351;
	@%p152 bra 	$L__BB19_227;
	ld.param.u32 	%r2113, [_ZN3cub18CUB_300001_SM_10006detail10radix_sort29DeviceRadixSortOnesweepKernelINS1_5radix10policy_hubIiiyE10Policy1000ELNS0_9SortOrderE0EiiyiiNS1_21identity_decomposer_tEEEvPT5_SB_PT3_PKSC_PT1_PKSG_PT2_PKSK_T4_iiT6__param_9];
	ld.shared.u32 	%r1697, [%r350];
	shr.u32 	%r1698, %r1697, %r2113;
	and.b32  	%r1699, %r1698, %r221;
	shl.b32 	%r1700, %r1699, 3;
	add.s32 	%r1702, %r783, %r1700;
	ld.shared.u64 	%rd181, [%r1702+26112];
	xor.b32  	%r1703, %r1697, -2147483648;
	add.s64 	%rd182, %rd181, %rd9;
	shl.b64 	%rd183, %rd182, 2;
	add.s64 	%rd184, %rd22, %rd183;
	st.global.u32 	[%rd184], %r1703;
$L__BB19_227:
	bar.warp.sync 	-1;
	add.s32 	%r1704, %r1, 384;
	setp.ge.s32 	%p153, %r1704, %r351;
	@%p153 bra 	$L__BB19_229;
	ld.param.u32 	%r2114, [_ZN3cub18CUB_300001_SM_10006detail10radix_sort29DeviceRadixSortOnesweepKernelINS1_5radix10policy_hubIiiyE10Policy1000ELNS0_9SortOrderE0EiiyiiNS1_21identity_decomposer_tEEEvPT5_SB_PT3_PKSC_PT1_PKSG_PT2_PKSK_T4_iiT6__param_9];
	ld.shared.u32 	%r1705, [%r350+1536];
	shr.u32 	%r1706, %r1705, %r2114;
	and.b32  	%r1707, %r1706, %r221;
	shl.b32 	%r1708, %r1707, 3;
	add.s32 	%r1710, %r783, %r1708;
	ld.shared.u64 	%rd185, [%r1710+26112];
	xor.b32  	%r1711, %r1705, -2147483648;
	add.s64 	%rd186, %rd185, %rd9;
	shl.b64 	%rd187, %rd186, 2;
	add.s64 	%rd188, %rd22, %rd187;
	st.global.u32 	[%rd188+1536], %r1711;
$L__BB19_229:
	bar.warp.sync 	-1;
	add.s32 	%r1712, %r1, 768;
	setp.ge.s32 	%p154, %r1712, %r351;
	@%p154 bra 	$L__BB19_231;
	ld.param.u32 	%r2115, [_ZN3cub18CUB_300001_SM_10006detail10radix_sort29DeviceRadixSortOnesweepKernelINS1_5radix10policy_hubIiiyE10Policy1000ELNS0_9SortOrderE0EiiyiiNS1_21identity_decomposer_tEEEvPT5_SB_PT3_PKSC_PT1_PKSG_PT2_PKSK_T4_iiT6__param_9];
	ld.shared.u32 	%r1713, [%r350+3072];
	shr.u32 	%r1714, %r1713, %r2115;
	and.b32  	%r1715, %r1714, %r221;
	shl.b32 	%r1716, %r1715, 3;
	add.s32 	%r1718, %r783, %r1716;
	ld.shared.u64 	%rd189, [%r1718+26112];
	xor.b32  	%r1719, %r1713, -2147483648;
	add.s64 	%rd190, %rd189, %rd9;
	shl.b64 	%rd191, %rd190, 2;
	add.s64 	%rd192, %rd22, %rd191;
	st.global.u32 	[%rd192+3072], %r1719;
$L__BB19_231:
	bar.warp.sync 	-1;
	add.s32 	%r1720, %r1, 1152;
	setp.ge.s32 	%p155, %r1720, %r351;
	@%p155 bra 	$L__BB19_233;
	ld.param.u32 	%r2116, [_ZN3cub18CUB_300001_SM_10006detail10radix_sort29DeviceRadixSortOnesweepKernelINS1_5radix10policy_hubIiiyE10Policy1000ELNS0_9SortOrderE0EiiyiiNS1_21identity_decomposer_tEEEvPT5_SB_PT3_PKSC_PT1_PKSG_PT2_PKSK_T4_iiT6__param_9];
	ld.shared.u32 	%r1721, [%r350+4608];
	shr.u32 	%r1722, %r1721, %r2116;
	and.b32  	%r1723, %r1722, %r221;
	shl.b32 	%r1724, %r1723, 3;
	add.s32 	%r1726, %r783, %r1724;
	ld.shared.u64 	%rd193, [%r1726+26112];
	xor.b32  	%r1727, %r1721, -2147483648;
	add.s64 	%rd194, %rd193, %rd9;
	shl.b64 	%rd195, %rd194, 2;
	add.s64 	%rd196, %rd22, %rd195;
	st.global.u32 	[%rd196+4608], %r1727;
$L__BB19_233:
	bar.warp.sync 	-1;
	add.s32 	%r1728, %r1, 1536;
	setp.ge.s32 	%p156, %r1728, %r351;
	@%p156 bra 	$L__BB19_235;
	ld.param.u32 	%r2117, [_ZN3cub18CUB_300001_SM_10006detail10radix_sort29DeviceRadixSortOnesweepKernelINS1_5radix10policy_hubIiiyE10Policy1000ELNS0_9SortOrderE0EiiyiiNS1_21identity_decomposer_tEEEvPT5_SB_PT3_PKSC_PT1_PKSG_PT2_PKSK_T4_iiT6__param_9];
	ld.shared.u32 	%r1729, [%r350+6144];
	shr.u32 	%r1730, %r1729, %r2117;
	and.b32  	%r1731, %r1730, %r221;
	shl.b32 	%r1732, %r1731, 3;
	add.s32 	%r1734, %r783, %r1732;
	ld.shared.u64 	%rd197, [%r1734+26112];
	xor.b32  	%r1735, %r1729, -2147483648;
	add.s64 	%rd198, %rd197, %rd9;
	shl.b64 	%rd199, %rd198, 2;
	add.s64 	%rd200, %rd22, %rd199;
	st.global.u32 	[%rd200+6144], %r1735;
$L__BB19_235:
	bar.warp.sync 	-1;
	add.s32 	%r1736, %r1, 1920;
	setp.ge.s32 	%p157, %r1736, %r351;
	@%p157 bra 	$L__BB19_237;
	ld.param.u32 	%r2118, [_ZN3cub18CUB_300001_SM_10006detail10radix_sort29DeviceRadixSortOnesweepKernelINS1_5radix10policy_hubIiiyE10Policy1000ELNS0_9SortOrderE0EiiyiiNS1_21identity_decomposer_tEEEvPT5_SB_PT3_PKSC_PT1_PKSG_PT2_PKSK_T4_iiT6__param_9];
	ld.shared.u32 	%r1737, [%r350+7680];
	shr.u32 	%r1738, %r1737, %r2118;
	and.b32  	%r1739, %r1738, %r221;
	shl.b32 	%r1740, %r1739, 3;
	add.s32 	%r1742, %r783, %r1740;
	ld.shared.u64 	%rd201, [%r1742+26112];
	xor.b32  	%r1743, %r1737, -2147483648;
	add.s64 	%rd202, %rd201, %rd9;
	shl.b64 	%rd203, %rd202, 2;
	add.s64 	%rd204, %rd22, %rd203;
	st.global.u32 	[%rd204+7680], %r1743;
$L__BB19_237:
	bar.warp.sync 	-1;
	add.s32 	%r1744, %r1, 2304;
	setp.ge.s32 	%p158, %r1744, %r351;
	@%p158 bra 	$L__BB19_239;
	ld.param.u32 	%r2119, [_ZN3cub18CUB_300001_SM_10006detail10radix_sort29DeviceRadixSortOnesweepKernelINS1_5radix10policy_hubIiiyE10Policy1000ELNS0_9SortOrderE0EiiyiiNS1_21identity_decomposer_tEEEvPT5_SB_PT3_PKSC_PT1_PKSG_PT2_PKSK_T4_iiT6__param_9];
	ld.shared.u32 	%r1745, [%r350+9216];
	shr.u32 	%r1746, %r1745, %r2119;
	and.b32  	%r1747, %r1746, %r221;
	shl.b32 	%r1748, %r1747, 3;
	add.s32 	%r1750, %r783, %r1748;
	ld.shared.u64 	%rd205, [%r1750+26112];
	xor.b32  	%r1751, %r1745, -2147483648;
	add.s64 	%rd206, %rd205, %rd9;
	shl.b64 	%rd207, %rd206, 2;
	add.s64 	%rd208, %rd22, %rd207;
	st.global.u32 	[%rd208+9216], %r1751;
$L__BB19_239:
	bar.warp.sync 	-1;
	add.s32 	%r1752, %r1, 2688;
	setp.ge.s32 	%p159, %r1752, %r351;
	@%p159 bra 	$L__BB19_241;
	ld.param.u32 	%r2120, [_ZN3cub18CUB_300001_SM_10006detail10radix_sort29DeviceRadixSortOnesweepKernelINS1_5radix10policy_hubIiiyE10Policy1000ELNS0_9SortOrderE0EiiyiiNS1_21identity_decomposer_tEEEvPT5_SB_PT3_PKSC_PT1_PKSG_PT2_PKSK_T4_iiT6__param_9];
	ld.shared.u32 	%r1753, [%r350+10752];
	shr.u32 	%r1754, %r1753, %r2120;
	and.b32  	%r1755, %r1754, %r221;
	shl.b32 	%r1756, %r1755, 3;
	add.s32 	%r1758, %r783, %r1756;
	ld.shared.u64 	%rd209, [%r1758+26112];
	xor.b32  	%r1759, %r1753, -2147483648;
	add.s64 	%rd210, %rd209, %rd9;
	shl.b64 	%rd211, %rd210, 2;
	add.s64 	%rd212, %rd22, %rd211;
	st.global.u32 	[%rd212+10752], %r1759;
$L__BB19_241:
	bar.warp.sync 	-1;
	or.b32  	%r1760, %r1, 3072;
	setp.ge.s32 	%p160, %r1760, %r351;
	@%p160 bra 	$L__BB19_243;
	ld.param.u32 	%r2121, [_ZN3cub18CUB_300001_SM_10006detail10radix_sort29DeviceRadixSortOnesweepKernelINS1_5radix10policy_hubIiiyE10Policy1000ELNS0_9SortOrderE0EiiyiiNS1_21identity_decomposer_tEEEvPT5_SB_PT3_PKSC_PT1_PKSG_PT2_PKSK_T4_iiT6__param_9];
	ld.shared.u32 	%r1761, [%r350+12288];
	shr.u32 	%r1762, %r1761, %r2121;
	and.b32  	%r1763, %r1762, %r221;
	shl.b32 	%r1764, %r1763, 3;
	add.s32 	%r1766, %r783, %r1764;
	ld.shared.u64 	%rd213, [%r1766+26112];
	xor.b32  	%r1767, %r1761, -2147483648;
	add.s64 	%rd214, %rd213, %rd9;
	shl.b64 	%rd215, %rd214, 2;
	add.s64 	%rd216, %rd22, %rd215;
	st.global.u32 	[%rd216+12288], %r1767;
$L__BB19_243:
	bar.warp.sync 	-1;
	add.s32 	%r1768, %r1, 3456;
	setp.ge.s32 	%p161, %r1768, %r351;
	@%p161 bra 	$L__BB19_245;
	ld.param.u32 	%r2122, [_ZN3cub18CUB_300001_SM_10006detail10radix_sort29DeviceRadixSortOnesweepKernelINS1_5radix10policy_hubIiiyE10Policy1000ELNS0_9SortOrderE0EiiyiiNS1_21identity_decomposer_tEEEvPT5_SB_PT3_PKSC_PT1_PKSG_PT2_PKSK_T4_iiT6__param_9];
	ld.shared.u32 	%r1769, [%r350+13824];
	shr.u32 	%r1770, %r1769, %r2122;
	and.b32  	%r1771, %r1770, %r221;
	shl.b32 	%r1772, %r1771, 3;
	add.s32 	%r1774, %r783, %r1772;
	ld.shared.u64 	%rd217, [%r1774+26112];
	xor.b32  	%r1775, %r1769, -2147483648;
	add.s64 	%rd218, %rd217, %rd9;
	shl.b64 	%rd219, %rd218, 2;
	add.s64 	%rd220, %rd22, %rd219;
	st.global.u32 	[%rd220+13824], %r1775;
$L__BB19_245:
	bar.warp.sync 	-1;
	add.s32 	%r1776, %r1, 3840;
	setp.ge.s32 	%p162, %r1776, %r351;
	@%p162 bra 	$L__BB19_247;
	ld.param.u32 	%r2123, [_ZN3cub18CUB_300001_SM_10006detail10radix_sort29DeviceRadixSortOnesweepKernelINS1_5radix10policy_hubIiiyE10Policy1000ELNS0_9SortOrderE0EiiyiiNS1_21identity_decomposer_tEEEvPT5_SB_PT3_PKSC_PT1_PKSG_PT2_PKSK_T4_iiT6__param_9];
	ld.shared.u32 	%r1777, [%r350+15360];
	shr.u32 	%r1778, %r1777, %r2123;
	and.b32  	%r1779, %r1778, %r221;
	shl.b32 	%r1780, %r1779, 3;
	add.s32 	%r1782, %r783, %r1780;
	ld.shared.u64 	%rd221, [%r1782+26112];
	xor.b32  	%r1783, %r1777, -2147483648;
	add.s64 	%rd222, %rd221, %rd9;
	shl.b64 	%rd223, %rd222, 2;
	add.s64 	%rd224, %rd22, %rd223;
	st.global.u32 	[%rd224+15360], %r1783;
$L__BB19_247:
	bar.warp.sync 	-1;
	add.s32 	%r1784, %r1, 4224;
	setp.ge.s32 	%p163, %r1784, %r351;
	@%p163 bra 	$L__BB19_249;
	ld.param.u32 	%r2124, [_ZN3cub18CUB_300001_SM_10006detail10radix_sort29DeviceRadixSortOnesweepKernelINS1_5radix10policy_hubIiiyE10Policy1000ELNS0_9SortOrderE0EiiyiiNS1_21identity_decomposer_tEEEvPT5_SB_PT3_PKSC_PT1_PKSG_PT2_PKSK_T4_iiT6__param_9];
	ld.shared.u32 	%r1785, [%r350+16896];
	shr.u32 	%r1786, %r1785, %r2124;
	and.b32  	%r1787, %r1786, %r221;
	shl.b32 	%r1788, %r1787, 3;
	add.s32 	%r1790, %r783, %r1788;
	ld.shared.u64 	%rd225, [%r1790+26112];
	xor.b32  	%r1791, %r1785, -2147483648;
	add.s64 	%rd226, %rd225, %rd9;
	shl.b64 	%rd227, %rd226, 2;
	add.s64 	%rd228, %rd22, %rd227;
	st.global.u32 	[%rd228+16896], %r1791;
$L__BB19_249:
	bar.warp.sync 	-1;
	add.s32 	%r1792, %r1, 4608;
	setp.ge.s32 	%p164, %r1792, %r351;
	@%p164 bra 	$L__BB19_251;
	ld.param.u32 	%r2125, [_ZN3cub18CUB_300001_SM_10006detail10radix_sort29DeviceRadixSortOnesweepKernelINS1_5radix10policy_hubIiiyE10Policy1000ELNS0_9SortOrderE0EiiyiiNS1_21identity_decomposer_tEEEvPT5_SB_PT3_PKSC_PT1_PKSG_PT2_PKSK_T4_iiT6__param_9];
	ld.shared.u32 	%r1793, [%r350+18432];
	shr.u32 	%r1794, %r1793, %r2125;
	and.b32  	%r1795, %r1794, %r221;
	shl.b32 	%r1796, %r1795, 3;
	add.s32 	%r1798, %r783, %r1796;
	ld.shared.u64 	%rd229, [%r1798+26112];
	xor.b32  	%r1799, %r1793, -2147483648;
	add.s64 	%rd230, %rd229, %rd9;
	shl.b64 	%rd231, %rd230, 2;
	add.s64 	%rd232, %rd22, %rd231;
	st.global.u32 	[%rd232+18432], %r1799;
$L__BB19_251:
	bar.warp.sync 	-1;
	add.s32 	%r1800, %r1, 4992;
	setp.ge.s32 	%p165, %r1800, %r351;
	@%p165 bra 	$L__BB19_253;
	ld.param.u32 	%r2126, [_ZN3cub18CUB_300001_SM_10006detail10radix_sort29DeviceRadixSortOnesweepKernelINS1_5radix10policy_hubIiiyE10Policy1000ELNS0_9SortOrderE0EiiyiiNS1_21identity_decomposer_tEEEvPT5_SB_PT3_PKSC_PT1_PKSG_PT2_PKSK_T4_iiT6__param_9];
	ld.shared.u32 	%r1801, [%r350+19968];
	shr.u32 	%r1802, %r1801, %r2126;
	and.b32  	%r1803, %r1802, %r221;
	shl.b32 	%r1804, %r1803, 3;
	add.s32 	%r1806, %r783, %r1804;
	ld.shared.u64 	%rd233, [%r1806+26112];
	xor.b32  	%r1807, %r1801, -2147483648;
	add.s64 	%rd234, %rd233, %rd9;
	shl.b64 	%rd235, %rd234, 2;
	add.s64 	%rd236, %rd22, %rd235;
	st.global.u32 	[%rd236+19968], %r1807;
$L__BB19_253:
	bar.warp.sync 	-1;
	add.s32 	%r1808, %r1, 5376;
	setp.ge.s32 	%p166, %r1808, %r351;
	@%p166 bra 	$L__BB19_255;
	ld.param.u32 	%r2127, [_ZN3cub18CUB_300001_SM_10006detail10radix_sort29DeviceRadixSortOnesweepKernelINS1_5radix10policy_hubIiiyE10Policy1000ELNS0_9SortOrderE0EiiyiiNS1_21identity_decomposer_tEEEvPT5_SB_PT3_PKSC_PT1_PKSG_PT2_PKSK_T4_iiT6__param_9];
	ld.shared.u32 	%r1809, [%r350+21504];
	shr.u32 	%r1810, %r1809, %r2127;
	and.b32  	%r1811, %r1810, %r221;
	shl.b32 	%r1812, %r1811, 3;
	add.s32 	%r1814, %r783, %r1812;
	ld.shared.u64 	%rd237, [%r1814+26112];
	xor.b32  	%r1815, %r1809, -2147483648;
	add.s64 	%rd238, %rd237, %rd9;
	shl.b64 	%rd239, %rd238, 2;
	add.s64 	%rd240, %rd22, %rd239;
	st.global.u32 	[%rd240+21504], %r1815;
$L__BB19_255:
	bar.warp.sync 	-1;
	add.s32 	%r1816, %r1, 5760;
	setp.ge.s32 	%p167, %r1816, %r351;
	@%p167 bra 	$L__BB19_257;
	ld.param.u32 	%r2128, [_ZN3cub18CUB_300001_SM_10006detail10radix_sort29DeviceRadixSortOnesweepKernelINS1_5radix10policy_hubIiiyE10Policy1000ELNS0_9SortOrderE0EiiyiiNS1_21identity_decomposer_tEEEvPT5_SB_PT3_PKSC_PT1_PKSG_PT2_PKSK_T4_iiT6__param_9];
	ld.shared.u32 	%r1817, [%r350+23040];
	shr.u32 	%r1818, %r1817, %r2128;
	and.b32  	%r1819, %r1818, %r221;
	shl.b32 	%r1820, %r1819, 3;
	add.s32 	%r1822, %r783, %r1820;
	ld.shared.u64 	%rd241, [%r1822+26112];
	xor.b32  	%r1823, %r1817, -2147483648;
	add.s64 	%rd242, %rd241, %rd9;
	shl.b64 	%rd243, %rd242, 2;
	add.s64 	%rd244, %rd22, %rd243;
	st.global.u32 	[%rd244+23040], %r1823;
$L__BB19_257:
	bar.warp.sync 	-1;
	or.b32  	%r1824, %r1, 6144;
	setp.ge.s32 	%p168, %r1824, %r351;
	@%p168 bra 	$L__BB19_259;
	ld.param.u32 	%r2129, [_ZN3cub18CUB_300001_SM_10006detail10radix_sort29DeviceRadixSortOnesweepKernelINS1_5radix10policy_hubIiiyE10Policy1000ELNS0_9SortOrderE0EiiyiiNS1_21identity_decomposer_tEEEvPT5_SB_PT3_PKSC_PT1_PKSG_PT2_PKSK_T4_iiT6__param_9];
	ld.shared.u32 	%r1825, [%r350+24576];
	shr.u32 	%r1826, %r1825, %r2129;
	and.b32  	%r1827, %r1826, %r221;
	shl.b32 	%r1828, %r1827, 3;
	add.s32 	%r1830, %r783, %r1828;
	ld.shared.u64 	%rd245, [%r1830+26112];
	xor.b32  	%r1831, %r1825, -2147483648;
	add.s64 	%rd246, %rd245, %rd9;
	shl.b64 	%rd247, %rd246, 2;
	add.s64 	%rd248, %rd22, %rd247;
	st.global.u32 	[%rd248+24576], %r1831;
$L__BB19_259:
	bar.warp.sync 	-1;
$L__BB19_260:
	ld.param.u32 	%r2130, [_ZN3cub18CUB_300001_SM_10006detail10radix_sort29DeviceRadixSortOnesweepKernelINS1_5radix10policy_hubIiiyE10Policy1000ELNS0_9SortOrderE0EiiyiiNS1_21identity_decomposer_tEEEvPT5_SB_PT3_PKSC_PT1_PKSG_PT2_PKSK_T4_iiT6__param_9];
	ld.param.u32 	%r2090, [_ZN3cub18CUB_300001_SM_10006detail10radix_sort29DeviceRadixSortOnesweepKernelINS1_5radix10policy_hubIiiyE10Policy1000ELNS0_9SortOrderE0EiiyiiNS1_21identity_decomposer_tEEEvPT5_SB_PT3_PKSC_PT1_PKSG_PT2_PKSK_T4_iiT6__param_8];
	setp.gt.s32 	%p169, %r349, %r2090;
	ld.shared.u32 	%r1832, [%r350];
	shr.u32 	%r1833, %r1832, %r2130;
	and.b32  	%r352, %r1833, %r221;
	ld.shared.u32 	%r1834, [%r350+1536];
	shr.u32 	%r1835, %r1834, %r2130;
	and.b32  	%r353, %r1835, %r221;
	ld.shared.u32 	%r1836, [%r350+3072];
	shr.u32 	%r1837, %r1836, %r2130;
	and.b32  	%r354, %r1837, %r221;
	ld.shared.u32 	%r1838, [%r350+4608];
	shr.u32 	%r1839, %r1838, %r2130;
	and.b32  	%r355, %r1839, %r221;
	ld.shared.u32 	%r1840, [%r350+6144];
	shr.u32 	%r1841, %r1840, %r2130;
	and.b32  	%r356, %r1841, %r221;
	ld.shared.u32 	%r1842, [%r350+7680];
	shr.u32 	%r1843, %r1842, %r2130;
	and.b32  	%r357, %r1843, %r221;
	ld.shared.u32 	%r1844, [%r350+9216];
	shr.u32 	%r1845, %r1844, %r2130;
	and.b32  	%r358, %r1845, %r221;
	ld.shared.u32 	%r1846, [%r350+10752];
	shr.u32 	%r1847, %r1846, %r2130;
	and.b32  	%r359, %r1847, %r221;
	ld.shared.u32 	%r1848, [%r350+12288];
	shr.u32 	%r1849, %r1848, %r2130;
	and.b32  	%r360, %r1849, %r221;
	ld.shared.u32 	%r1850, [%r350+13824];
	shr.u32 	%r1851, %r1850, %r2130;
	and.b32  	%r361, %r1851, %r221;
	ld.shared.u32 	%r1852, [%r350+15360];
	shr.u32 	%r1853, %r1852, %r2130;
	and.b32  	%r362, %r1853, %r221;
	ld.shared.u32 	%r1854, [%r350+16896];
	shr.u32 	%r1855, %r1854, %r2130;
	and.b32  	%r363, %r1855, %r221;
	ld.shared.u32 	%r1856, [%r350+18432];
	shr.u32 	%r1857, %r1856, %r2130;
	and.b32  	%r364, %r1857, %r221;
	ld.shared.u32 	%r1858, [%r350+19968];
	shr.u32 	%r1859, %r1858, %r2130;
	and.b32  	%r365, %r1859, %r221;
	ld.shared.u32 	%r1860, [%r350+21504];
	shr.u32 	%r1861, %r1860, %r2130;
	and.b32  	%r366, %r1861, %r221;
	ld.shared.u32 	%r1862, [%r350+23040];
	shr.u32 	%r1863, %r1862, %r2130;
	and.b32  	%r367, %r1863, %r221;
	ld.shared.u32 	%r1864, [%r350+24576];
	shr.u32 	%r1865, %r1864, %r2130;
	and.b32  	%r368, %r1865, %r221;
	@%p169 bra 	$L__BB19_262;
	ld.param.u64 	%rd443, [_ZN3cub18CUB_300001_SM_10006detail10radix_sort29DeviceRadixSortOnesweepKernelINS1_5radix10policy_hubIiiyE10Policy1000ELNS0_9SortOrderE0EiiyiiNS1_21identity_decomposer_tEEEvPT5_SB_PT3_PKSC_PT1_PKSG_PT2_PKSK_T4_iiT6__param_7];
	cvta.to.global.u64 	%rd249, %rd443;
	and.b32  	%r1869, %r1, 31;
	or.b32  	%r1870, %r647, %r1869;
	cvt.u64.u32 	%rd250, %r1870;
	mul.lo.s32 	%r1871, %r3, 6528;
	cvt.s64.s32 	%rd251, %r1871;
	add.s64 	%rd252, %rd250, %rd251;
	shl.b64 	%rd253, %rd252, 2;
	add.s64 	%rd254, %rd249, %rd253;
	ld.global.u32 	%r2266, [%rd254];
	ld.global.u32 	%r2267, [%rd254+128];
	ld.global.u32 	%r2268, [%rd254+256];
	ld.global.u32 	%r2269, [%rd254+384];
	ld.global.u32 	%r2270, [%rd254+512];
	ld.global.u32 	%r2271, [%rd254+640];
	ld.global.u32 	%r2272, [%rd254+768];
	ld.global.u32 	%r2273, [%rd254+896];
	ld.global.u32 	%r2274, [%rd254+1024];
	ld.global.u32 	%r2275, [%rd254+1152];
	ld.global.u32 	%r2276, [%rd254+1280];
	ld.global.u32 	%r2277, [%rd254+1408];
	ld.global.u32 	%r2278, [%rd254+1536];
	ld.global.u32 	%r2279, [%rd254+1664];
	ld.global.u32 	%r2280, [%rd254+1792];
	ld.global.u32 	%r2281, [%rd254+1920];
	ld.global.u32 	%r2282, [%rd254+2048];
	bra.uni 	$L__BB19_296;
$L__BB19_262:
	ld.param.u32 	%r2091, [_ZN3cub18CUB_300001_SM_10006detail10radix_sort29DeviceRadixSortOnesweepKernelINS1_5radix10policy_hubIiiyE10Policy1000ELNS0_9SortOrderE0EiiyiiNS1_21identity_decomposer_tEEEvPT5_SB_PT3_PKSC_PT1_PKSG_PT2_PKSK_T4_iiT6__param_8];
	ld.param.u64 	%rd444, [_ZN3cub18CUB_300001_SM_10006detail10radix_sort29DeviceRadixSortOnesweepKernelINS1_5radix10policy_hubIiiyE10Policy1000ELNS0_9SortOrderE0EiiyiiNS1_21identity_decomposer_tEEEvPT5_SB_PT3_PKSC_PT1_PKSG_PT2_PKSK_T4_iiT6__param_7];
	cvta.to.global.u64 	%rd255, %rd444;
	add.s64 	%rd23, %rd255, %rd63;
	cvt.u32.u64 	%r1874, %rd7;
	sub.s32 	%r386, %r2091, %r649;
	setp.ge.s32 	%p170, %r1874, %r386;
	@%p170 bra 	$L__BB19_264;
	ld.global.u32 	%r2266, [%rd23];
$L__BB19_264:
	add.s32 	%r1877, %r1874, 32;
	setp.ge.s32 	%p171, %r1877, %r386;
	@%p171 bra 	$L__BB19_266;
	ld.global.u32 	%r2267, [%rd23+128];
$L__BB19_266:
	add.s32 	%r1880, %r1874, 64;
	setp.ge.s32 	%p172, %r1880, %r386;
	@%p172 bra 	$L__BB19_268;
	ld.global.u32 	%r2268, [%rd23+256];
$L__BB19_268:
	add.s32 	%r1883, %r1874, 96;
	setp.ge.s32 	%p173, %r1883, %r386;
	@%p173 bra 	$L__BB19_270;
	ld.global.u32 	%r2269, [%rd23+384];
$L__BB19_270:
	add.s32 	%r1886, %r1874, 128;
	setp.ge.s32 	%p174, %r1886, %r386;
	@%p174 bra 	$L__BB19_272;
	ld.global.u32 	%r2270, [%rd23+512];
$L__BB19_272:
	add.s32 	%r1889, %r1874, 160;
	setp.ge.s32 	%p175, %r1889, %r386;
	@%p175 bra 	$L__BB19_274;
	ld.global.u32 	%r2271, [%rd23+640];
$L__BB19_274:
	add.s32 	%r1892, %r1874, 192;
	setp.ge.s32 	%p176, %r1892, %r386;
	@%p176 bra 	$L__BB19_276;
	ld.global.u32 	%r2272, [%rd23+768];
$L__BB19_276:
	add.s32 	%r1895, %r1874, 224;
	setp.ge.s32 	%p177, %r1895, %r386;
	@%p177 bra 	$L__BB19_278;
	ld.param.u64 	%rd445, [_ZN3cub18CUB_300001_SM_10006detail10radix_sort29DeviceRadixSortOnesweepKernelINS1_5radix10policy_hubIiiyE10Policy1000ELNS0_9SortOrderE0EiiyiiNS1_21identity_decomposer_tEEEvPT5_SB_PT3_PKSC_PT1_PKSG_PT2_PKSK_T4_iiT6__param_7];
	cvta.to.global.u64 	%rd259, %rd445;
	cvt.s64.s32 	%rd260, %r649;
	add.s64 	%rd261, %rd7, %rd260;
	shl.b64 	%rd262, %rd261, 2;
	add.s64 	%rd263, %rd259, %rd262;
	ld.global.u32 	%r2273, [%rd263+896];
$L__BB19_278:
	add.s32 	%r1899, %r1874, 256;
	setp.ge.s32 	%p178, %r1899, %r386;
	@%p178 bra 	$L__BB19_280;
	ld.param.u64 	%rd446, [_ZN3cub18CUB_300001_SM_10006detail10radix_sort29DeviceRadixSortOnesweepKernelINS1_5radix10policy_hubIiiyE10Policy1000ELNS0_9SortOrderE0EiiyiiNS1_21identity_decomposer_tEEEvPT5_SB_PT3_PKSC_PT1_PKSG_PT2_PKSK_T4_iiT6__param_7];
	cvta.to.global.u64 	%rd264, %rd446;
	cvt.s64.s32 	%rd265, %r649;
	add.s64 	%rd266, %rd7, %rd265;
	shl.b64 	%rd267, %rd266, 2;
	add.s64 	%rd268, %rd264, %rd267;
	ld.global.u32 	%r2274, [%rd268+1024];
$L__BB19_280:
	add.s32 	%r1903, %r1874, 288;
	setp.ge.s32 	%p179, %r1903, %r386;
	@%p179 bra 	$L__BB19_282;
	ld.param.u64 	%rd447, [_ZN3cub18CUB_300001_SM_10006detail10radix_sort29DeviceRadixSortOnesweepKernelINS1_5radix10policy_hubIiiyE10Policy1000ELNS0_9SortOrderE0EiiyiiNS1_21identity_decomposer_tEEEvPT5_SB_PT3_PKSC_PT1_PKSG_PT2_PKSK_T4_iiT6__param_7];
	cvta.to.global.u64 	%rd269, %rd447;
	cvt.s64.s32 	%rd270, %r649;
	add.s64 	%rd271, %rd7, %rd270;
	shl.b64 	%rd272, %rd271, 2;
	add.s64 	%rd273, %rd269, %rd272;
	ld.global.u32 	%r2275, [%rd273+1152];
$L__BB19_282:
	add.s32 	%r1907, %r1874, 320;
	setp.ge.s32 	%p180, %r1907, %r386;
	@%p180 bra 	$L__BB19_284;
	ld.param.u64 	%rd448, [_ZN3cub18CUB_300001_SM_10006detail10radix_sort29DeviceRadixSortOnesweepKernelINS1_5radix10policy_hubIiiyE10Policy1000ELNS0_9SortOrderE0EiiyiiNS1_21identity_decomposer_tEEEvPT5_SB_PT3_PKSC_PT1_PKSG_PT2_PKSK_T4_iiT6__param_7];
	cvta.to.global.u64 	%rd274, %rd448;
	cvt.s64.s32 	%rd275, %r649;
	add.s64 	%rd276, %rd7, %rd275;
	shl.b64 	%rd277, %rd276, 2;
	add.s64 	%rd278, %rd274, %rd277;
	ld.global.u32 	%r2276, [%rd278+1280];
$L__BB19_284:
	add.s32 	%r1911, %r1874, 352;
	setp.ge.s32 	%p181, %r1911, %r386;
	@%p181 bra 	$L__BB19_286;
	ld.param.u64 	%rd449, [_ZN3cub18CUB_300001_SM_10006detail10radix_sort29DeviceRadixSortOnesweepKernelINS1_5radix10policy_hubIiiyE10Policy1000ELNS0_9SortOrderE0EiiyiiNS1_21identity_decomposer_tEEEvPT5_SB_PT3_PKSC_PT1_PKSG_PT2_PKSK_T4_iiT6__param_7];
	cvta.to.global.u64 	%rd279, %rd449;
	mul.lo.s32 	%r1912, %r3, 6528;
	cvt.s64.s32 	%rd280, %r1912;
	add.s64 	%rd281, %rd7, %rd280;
	shl.b64 	%rd282, %rd281, 2;
	add.s64 	%rd283, %rd279, %rd282;
	ld.global.u32 	%r2277, [%rd283+1408];
$L__BB19_286:
	add.s32 	%r1915, %r1874, 384;
	setp.ge.s32 	%p182, %r1915, %r386;
	@%p182 bra 	$L__BB19_288;
	ld.param.u64 	%rd450, [_ZN3cub18CUB_300001_SM_10006detail10radix_sort29DeviceRadixSortOnesweepKernelINS1_5radix10policy_hubIiiyE10Policy1000ELNS0_9SortOrderE0EiiyiiNS1_21identity_decomposer_tEEEvPT5_SB_PT3_PKSC_PT1_PKSG_PT2_PKSK_T4_iiT6__param_7];
	cvta.to.global.u64 	%rd284, %rd450;
	mul.lo.s32 	%r1916, %r3, 6528;
	cvt.s64.s32 	%rd285, %r1916;
	add.s64 	%rd286, %rd7, %rd285;
	shl.b64 	%rd287, %rd286, 2;
	add.s64 	%rd288, %rd284, %rd287;
	ld.global.u32 	%r2278, [%rd288+1536];
$L__BB19_288:
	cvt.u32.u64 	%r1918, %rd7;
	add.s32 	%r1919, %r1918, 416;
	setp.ge.s32 	%p183, %r1919, %r386;
	@%p183 bra 	$L__BB19_290;
	ld.param.u64 	%rd451, [_ZN3cub18CUB_300001_SM_10006detail10radix_sort29DeviceRadixSortOnesweepKernelINS1_5radix10policy_hubIiiyE10Policy1000ELNS0_9SortOrderE0EiiyiiNS1_21identity_decomposer_tEEEvPT5_SB_PT3_PKSC_PT1_PKSG_PT2_PKSK_T4_iiT6__param_7];
	cvta.to.global.u64 	%rd289, %rd451;
	mul.lo.s32 	%r1920, %r3, 6528;
	cvt.s64.s32 	%rd290, %r1920;
	add.s64 	%rd291, %rd7, %rd290;
	shl.b64 	%rd292, %rd291, 2;
	add.s64 	%rd293, %rd289, %rd292;
	ld.global.u32 	%r2279, [%rd293+1664];
$L__BB19_290:
	cvt.u32.u64 	%r1922, %rd7;
	add.s32 	%r1923, %r1922, 448;
	setp.ge.s32 	%p184, %r1923, %r386;
	@%p184 bra 	$L__BB19_292;
	ld.param.u64 	%rd452, [_ZN3cub18CUB_300001_SM_10006detail10radix_sort29DeviceRadixSortOnesweepKernelINS1_5radix10policy_hubIiiyE10Policy1000ELNS0_9SortOrderE0EiiyiiNS1_21identity_decomposer_tEEEvPT5_SB_PT3_PKSC_PT1_PKSG_PT2_PKSK_T4_iiT6__param_7];
	cvta.to.global.u64 	%rd294, %rd452;
	mul.lo.s32 	%r1924, %r3, 6528;
	cvt.s64.s32 	%rd295, %r1924;
	add.s64 	%rd296, %rd7, %rd295;
	shl.b64 	%rd297, %rd296, 2;
	add.s64 	%rd298, %rd294, %rd297;
	ld.global.u32 	%r2280, [%rd298+1792];
$L__BB19_292:
	cvt.u32.u64 	%r1926, %rd7;
	add.s32 	%r1927, %r1926, 480;
	setp.ge.s32 	%p185, %r1927, %r386;
	@%p185 bra 	$L__BB19_294;
	ld.param.u64 	%rd453, [_ZN3cub18CUB_300001_SM_10006detail10radix_sort29DeviceRadixSortOnesweepKernelINS1_5radix10policy_hubIiiyE10Policy1000ELNS0_9SortOrderE0EiiyiiNS1_21identity_decomposer_tEEEvPT5_SB_PT3_PKSC_PT1_PKSG_PT2_PKSK_T4_iiT6__param_7];
	cvta.to.global.u64 	%rd299, %rd453;
	mul.lo.s32 	%r1928, %r3, 6528;
	cvt.s64.s32 	%rd300, %r1928;
	add.s64 	%rd301, %rd7, %rd300;
	shl.b64 	%rd302, %rd301, 2;
	add.s64 	%rd303, %rd299, %rd302;
	ld.global.u32 	%r2281, [%rd303+1920];
$L__BB19_294:
	cvt.u32.u64 	%r1930, %rd7;
	add.s32 	%r1931, %r1930, 512;
	setp.ge.s32 	%p186, %r1931, %r386;
	@%p186 bra 	$L__BB19_296;
	ld.param.u64 	%rd454, [_ZN3cub18CUB_300001_SM_10006detail10radix_sort29DeviceRadixSortOnesweepKernelINS1_5radix10policy_hubIiiyE10Policy1000ELNS0_9SortOrderE0EiiyiiNS1_21identity_decomposer_tEEEvPT5_SB_PT3_PKSC_PT1_PKSG_PT2_PKSK_T4_iiT6__param_7];
	cvta.to.global.u64 	%rd304, %rd454;
	mov.u32 	%r1932, %tid.x;
	and.b32  	%r1933, %r1932, 992;
	mul.lo.s32 	%r1934, %r1933, 17;
	and.b32  	%r1935, %r1932, 31;
	or.b32  	%r1936, %r1934, %r1935;
	cvt.u64.u32 	%rd305, %r1936;
	mul.lo.s32 	%r1937, %r3, 6528;
	cvt.s64.s32 	%rd306, %r1937;
	add.s64 	%rd307, %rd305, %rd306;
	shl.b64 	%rd308, %rd307, 2;
	add.s64 	%rd309, %rd304, %rd308;
	ld.global.u32 	%r2282, [%rd309+2048];
$L__BB19_296:
	ld.param.u32 	%r2092, [_ZN3cub18CUB_300001_SM_10006detail10radix_sort29DeviceRadixSortOnesweepKernelINS1_5radix10policy_hubIiiyE10Policy1000ELNS0_9SortOrderE0EiiyiiNS1_21identity_decomposer_tEEEvPT5_SB_PT3_PKSC_PT1_PKSG_PT2_PKSK_T4_iiT6__param_8];
	ld.param.u64 	%rd441, [_ZN3cub18CUB_300001_SM_10006detail10radix_sort29DeviceRadixSortOnesweepKernelINS1_5radix10policy_hubIiiyE10Policy1000ELNS0_9SortOrderE0EiiyiiNS1_21identity_decomposer_tEEEvPT5_SB_PT3_PKSC_PT1_PKSG_PT2_PKSK_T4_iiT6__param_6];
	cvta.to.global.u64 	%rd24, %rd441;
	mov.u32 	%r437, %tid.x;
	cvt.u64.u32 	%rd25, %r437;
	shl.b32 	%r1938, %r437, 2;
	mov.u32 	%r1939, _ZZN3cub18CUB_300001_SM_10006detail10radix_sort29DeviceRadixSortOnesweepKernelINS1_5radix10policy_hubIiiyE10Policy1000ELNS0_9SortOrderE0EiiyiiNS1_21identity_decomposer_tEEEvPT5_SB_PT3_PKSC_PT1_PKSG_PT2_PKSK_T4_iiT6_E1s;
	add.s32 	%r438, %r1939, %r1938;
	mad.lo.s32 	%r1940, %r3, 6528, 6528;
	setp.gt.s32 	%p187, %r1940, %r2092;
	bar.sync 	0;
	st.shared.u32 	[%r323+-4], %r2266;
	st.shared.u32 	[%r324+-4], %r2267;
	st.shared.u32 	[%r325+-4], %r2268;
	st.shared.u32 	[%r326+-4], %r2269;
	st.shared.u32 	[%r327+-4], %r2270;
	st.shared.u32 	[%r328+-4], %r2271;
	st.shared.u32 	[%r329+-4], %r2272;
	st.shared.u32 	[%r330+-4], %r2273;
	st.shared.u32 	[%r331+-4], %r2274;
	st.shared.u32 	[%r332+-4], %r2275;
	st.shared.u32 	[%r333+-4], %r2276;
	st.shared.u32 	[%r334+-4], %r2277;
	st.shared.u32 	[%r335+-4], %r2278;
	st.shared.u32 	[%r336+-4], %r2279;
	st.shared.u32 	[%r337+-4], %r2280;
	st.shared.u32 	[%r338+-4], %r2281;
	st.shared.u32 	[%r339+-4], %r2282;
	bar.sync 	0;
	@%p187 bra 	$L__BB19_298;
	ld.shared.u32 	%r1941, [%r438];
	shl.b32 	%r1942, %r352, 3;
	add.s32 	%r1944, %r1939, 26112;
	add.s32 	%r1945, %r1944, %r1942;
	ld.shared.u64 	%rd310, [%r1945];
	add.s64 	%rd311, %rd310, %rd25;
	shl.b64 	%rd312, %rd311, 2;
	add.s64 	%rd313, %rd24, %rd312;
	st.global.u32 	[%rd313], %r1941;
	bar.warp.sync 	-1;
	ld.shared.u32 	%r1946, [%r438+1536];
	shl.b32 	%r1947, %r353, 3;
	add.s32 	%r1948, %r1944, %r1947;
	ld.shared.u64 	%rd314, [%r1948];
	add.s64 	%rd315, %rd314, %rd25;
	shl.b64 	%rd316, %rd315, 2;
	add.s64 	%rd317, %rd24, %rd316;
	st.global.u32 	[%rd317+1536], %r1946;
	bar.warp.sync 	-1;
	ld.shared.u32 	%r1949, [%r438+3072];
	shl.b32 	%r1950, %r354, 3;
	add.s32 	%r1951, %r1944, %r1950;
	ld.shared.u64 	%rd318, [%r1951];
	add.s64 	%rd319, %rd318, %rd25;
	shl.b64 	%rd320, %rd319, 2;
	add.s64 	%rd321, %rd24, %rd320;
	st.global.u32 	[%rd321+3072], %r1949;
	bar.warp.sync 	-1;
	ld.shared.u32 	%r1952, [%r438+4608];
	shl.b32 	%r1953, %r355, 3;
	add.s32 	%r1954, %r1944, %r1953;
	ld.shared.u64 	%rd322, [%r1954];
	add.s64 	%rd323, %rd322, %rd25;
	shl.b64 	%rd324, %rd323, 2;
	add.s64 	%rd325, %rd24, %rd324;
	st.global.u32 	[%rd325+4608], %r1952;
	bar.warp.sync 	-1;
	ld.shared.u32 	%r1955, [%r438+6144];
	shl.b32 	%r1956, %r356, 3;
	add.s32 	%r1957, %r1944, %r1956;
	ld.shared.u64 	%rd326, [%r1957];
	add.s64 	%rd327, %rd326, %rd25;
	shl.b64 	%rd328, %rd327, 2;
	add.s64 	%rd329, %rd24, %rd328;
	st.global.u32 	[%rd329+6144], %r1955;
	bar.warp.sync 	-1;
	ld.shared.u32 	%r1958, [%r438+7680];
	shl.b32 	%r1959, %r357, 3;
	add.s32 	%r1960, %r1944, %r1959;
	ld.shared.u64 	%rd330, [%r1960];
	add.s64 	%rd331, %rd330, %rd25;
	shl.b64 	%rd332, %rd331, 2;
	add.s64 	%rd333, %rd24, %rd332;
	st.global.u32 	[%rd333+7680], %r1958;
	bar.warp.sync 	-1;
	ld.shared.u32 	%r1961, [%r438+9216];
	shl.b32 	%r1962, %r358, 3;
	add.s32 	%r1963, %r1944, %r1962;
	ld.shared.u64 	%rd334, [%r1963];
	add.s64 	%rd335, %rd334, %rd25;
	shl.b64 	%rd336, %rd335, 2;
	add.s64 	%rd337, %rd24, %rd336;
	st.global.u32 	[%rd337+9216], %r1961;
	bar.warp.sync 	-1;
	ld.shared.u32 	%r1964, [%r438+10752];
	shl.b32 	%r1965, %r359, 3;
	add.s32 	%r1966, %r1944, %r1965;
	ld.shared.u64 	%rd338, [%r1966];
	add.s64 	%rd339, %rd338, %rd25;
	shl.b64 	%rd340, %rd339, 2;
	add.s64 	%rd341, %rd24, %rd340;
	st.global.u32 	[%rd341+10752], %r1964;
	bar.warp.sync 	-1;
	ld.shared.u32 	%r1967, [%r438+12288];
	shl.b32 	%r1968, %r360, 3;
	add.s32 	%r1969, %r1944, %r1968;
	ld.shared.u64 	%rd342, [%r1969];
	add.s64 	%rd343, %rd342, %rd25;
	shl.b64 	%rd344, %rd343, 2;
	add.s64 	%rd345, %rd24, %rd344;
	st.global.u32 	[%rd345+12288], %r1967;
	bar.warp.sync 	-1;
	ld.shared.u32 	%r1970, [%r438+13824];
	shl.b32 	%r1971, %r361, 3;
	add.s32 	%r1972, %r1944, %r1971;
	ld.shared.u64 	%rd346, [%r1972];
	add.s64 	%rd347, %rd346, %rd25;
	shl.b64 	%rd348, %rd347, 2;
	add.s64 	%rd349, %rd24, %rd348;
	st.global.u32 	[%rd349+13824], %r1970;
	bar.warp.sync 	-1;
	ld.shared.u32 	%r1973, [%r438+15360];
	shl.b32 	%r1974, %r362, 3;
	add.s32 	%r1975, %r1944, %r1974;
	ld.shared.u64 	%rd350, [%r1975];
	add.s64 	%rd351, %rd350, %rd25;
	shl.b64 	%rd352, %rd351, 2;
	add.s64 	%rd353, %rd24, %rd352;
	st.global.u32 	[%rd353+15360], %r1973;
	bar.warp.sync 	-1;
	ld.shared.u32 	%r1976, [%r438+16896];
	shl.b32 	%r1977, %r363, 3;
	add.s32 	%r1978, %r1944, %r1977;
	ld.shared.u64 	%rd354, [%r1978];
	add.s64 	%rd355, %rd354, %rd25;
	shl.b64 	%rd356, %rd355, 2;
	add.s64 	%rd357, %rd24, %rd356;
	st.global.u32 	[%rd357+16896], %r1976;
	bar.warp.sync 	-1;
	ld.shared.u32 	%r1979, [%r438+18432];
	shl.b32 	%r1980, %r364, 3;
	add.s32 	%r1981, %r1944, %r1980;
	ld.shared.u64 	%rd358, [%r1981];
	add.s64 	%rd359, %rd358, %rd25;
	shl.b64 	%rd360, %rd359, 2;
	add.s64 	%rd361, %rd24, %rd360;
	st.global.u32 	[%rd361+18432], %r1979;
	bar.warp.sync 	-1;
	ld.shared.u32 	%r1982, [%r438+19968];
	shl.b32 	%r1983, %r365, 3;
	add.s32 	%r1984, %r1944, %r1983;
	ld.shared.u64 	%rd362, [%r1984];
	add.s64 	%rd363, %rd362, %rd25;
	shl.b64 	%rd364, %rd363, 2;
	add.s64 	%rd365, %rd24, %rd364;
	st.global.u32 	[%rd365+19968], %r1982;
	bar.warp.sync 	-1;
	ld.shared.u32 	%r1985, [%r438+21504];
	shl.b32 	%r1986, %r366, 3;
	add.s32 	%r1987, %r1944, %r1986;
	ld.shared.u64 	%rd366, [%r1987];
	add.s64 	%rd367, %rd366, %rd25;
	shl.b64 	%rd368, %rd367, 2;
	add.s64 	%rd369, %rd24, %rd368;
	st.global.u32 	[%rd369+21504], %r1985;
	bar.warp.sync 	-1;
	ld.shared.u32 	%r1988, [%r438+23040];
	shl.b32 	%r1989, %r367, 3;
	add.s32 	%r1990, %r1944, %r1989;
	ld.shared.u64 	%rd370, [%r1990];
	add.s64 	%rd371, %rd370, %rd25;
	shl.b64 	%rd372, %rd371, 2;
	add.s64 	%rd373, %rd24, %rd372;
	st.global.u32 	[%rd373+23040], %r1988;
	bar.warp.sync 	-1;
	ld.shared.u32 	%r1991, [%r438+24576];
	shl.b32 	%r1992, %r368, 3;
	add.s32 	%r1993, %r1944, %r1992;
	ld.shared.u64 	%rd374, [%r1993];
	add.s64 	%rd375, %rd374, %rd25;
	shl.b64 	%rd376, %rd375, 2;
	add.s64 	%rd377, %rd24, %rd376;
	st.global.u32 	[%rd377+24576], %r1991;
	bar.warp.sync 	-1;
	bra.uni 	$L__BB19_333;
$L__BB19_298:
	ld.param.u32 	%r2093, [_ZN3cub18CUB_300001_SM_10006detail10radix_sort29DeviceRadixSortOnesweepKernelINS1_5radix10policy_hubIiiyE10Policy1000ELNS0_9SortOrderE0EiiyiiNS1_21identity_decomposer_tEEEvPT5_SB_PT3_PKSC_PT1_PKSG_PT2_PKSK_T4_iiT6__param_8];
	mad.lo.s32 	%r439, %r3, -6528, %r2093;
	shl.b32 	%r1994, %r352, 3;
	add.s32 	%r1996, %r1939, %r1994;
	ld.shared.u64 	%rd26, [%r1996+26112];
	setp.ge.s32 	%p188, %r437, %r439;
	@%p188 bra 	$L__BB19_300;
	ld.shared.u32 	%r1997, [%r438];
	add.s64 	%rd378, %rd26, %rd25;
	shl.b64 	%rd379, %rd378, 2;
	add.s64 	%rd380, %rd24, %rd379;
	st.global.u32 	[%rd380], %r1997;
$L__BB19_300:
	bar.warp.sync 	-1;
	shl.b32 	%r1998, %r353, 3;
	add.s32 	%r2000, %r1939, %r1998;
	ld.shared.u64 	%rd27, [%r2000+26112];
	add.s32 	%r2001, %r437, 384;
	setp.ge.s32 	%p189, %r2001, %r439;
	@%p189 bra 	$L__BB19_302;
	ld.shared.u32 	%r2002, [%r438+1536];
	add.s64 	%rd381, %rd27, %rd25;
	shl.b64 	%rd382, %rd381, 2;
	add.s64 	%rd383, %rd24, %rd382;
	st.global.u32 	[%rd383+1536], %r2002;
$L__BB19_302:
	bar.warp.sync 	-1;
	shl.b32 	%r2003, %r354, 3;
	add.s32 	%r2005, %r1939, %r2003;
	ld.shared.u64 	%rd28, [%r2005+26112];
	add.s32 	%r2006, %r437, 768;
	setp.ge.s32 	%p190, %r2006, %r439;
	@%p190 bra 	$L__BB19_304;
	ld.shared.u32 	%r2007, [%r438+3072];
	add.s64 	%rd384, %rd28, %rd25;
	shl.b64 	%rd385, %rd384, 2;
	add.s64 	%rd386, %rd24, %rd385;
	st.global.u32 	[%rd386+3072], %r2007;
$L__BB19_304:
	bar.warp.sync 	-1;
	shl.b32 	%r2008, %r355, 3;
	add.s32 	%r2010, %r1939, %r2008;
	ld.shared.u64 	%rd29, [%r2010+26112];
	add.s32 	%r2011, %r437, 1152;
	setp.ge.s32 	%p191, %r2011, %r439;
	@%p191 bra 	$L__BB19_306;
	ld.shared.u32 	%r2012, [%r438+4608];
	add.s64 	%rd387, %rd29, %rd25;
	shl.b64 	%rd388, %rd387, 2;
	add.s64 	%rd389, %rd24, %rd388;
	st.global.u32 	[%rd389+4608], %r2012;
$L__BB19_306:
	bar.warp.sync 	-1;
	shl.b32 	%r2013, %r356, 3;
	add.s32 	%r2015, %r1939, %r2013;
	ld.shared.u64 	%rd30, [%r2015+26112];
	add.s32 	%r2016, %r437, 1536;
	setp.ge.s32 	%p192, %r2016, %r439;
	@%p192 bra 	$L__BB19_308;
	ld.shared.u32 	%r2017, [%r438+6144];
	add.s64 	%rd390, %rd30, %rd25;
	shl.b64 	%rd391, %rd390, 2;
	add.s64 	%rd392, %rd24, %rd391;
	st.global.u32 	[%rd392+6144], %r2017;
$L__BB19_308:
	bar.warp.sync 	-1;
	shl.b32 	%r2018, %r357, 3;
	add.s32 	%r2020, %r1939, %r2018;
	ld.shared.u64 	%rd31, [%r2020+26112];
	add.s32 	%r2021, %r437, 1920;
	setp.ge.s32 	%p193, %r2021, %r439;
	@%p193 bra 	$L__BB19_310;
	ld.shared.u32 	%r2022, [%r438+7680];
	add.s64 	%rd393, %rd31, %rd25;
	shl.b64 	%rd394, %rd393, 2;
	add.s64 	%rd395, %rd24, %rd394;
	st.global.u32 	[%rd395+7680], %r2022;
$L__BB19_310:
	bar.warp.sync 	-1;
	shl.b32 	%r2023, %r358, 3;
	add.s32 	%r2025, %r1939, %r2023;
	ld.shared.u64 	%rd32, [%r2025+26112];
	add.s32 	%r2026, %r437, 2304;
	setp.ge.s32 	%p194, %r2026, %r439;
	@%p194 bra 	$L__BB19_312;
	ld.shared.u32 	%r2027, [%r438+9216];
	add.s64 	%rd396, %rd32, %rd25;
	shl.b64 	%rd397, %rd396, 2;
	add.s64 	%rd398, %rd24, %rd397;
	st.global.u32 	[%rd398+9216], %r2027;
$L__BB19_312:
	bar.warp.sync 	-1;
	shl.b32 	%r2028, %r359, 3;
	add.s32 	%r2030, %r1939, %r2028;
	ld.shared.u64 	%rd33, [%r2030+26112];
	add.s32 	%r2031, %r437, 2688;
	setp.ge.s32 	%p195, %r2031, %r439;
	@%p195 bra 	$L__BB19_314;
	ld.shared.u32 	%r2032, [%r438+10752];
	add.s64 	%rd399, %rd33, %rd25;
	shl.b64 	%rd400, %rd399, 2;
	add.s64 	%rd401, %rd24, %rd400;
	st.global.u32 	[%rd401+10752], %r2032;
$L__BB19_314:
	bar.warp.sync 	-1;
	shl.b32 	%r2033, %r360, 3;
	add.s32 	%r2035, %r1939, %r2033;
	ld.shared.u64 	%rd34, [%r2035+26112];
	or.b32  	%r2036, %r437, 3072;
	setp.ge.s32 	%p196, %r2036, %r439;
	@%p196 bra 	$L__BB19_316;
	ld.shared.u32 	%r2037, [%r438+12288];
	add.s64 	%rd402, %rd34, %rd25;
	shl.b64 	%rd403, %rd402, 2;
	add.s64 	%rd404, %rd24, %rd403;
	st.global.u32 	[%rd404+12288], %r2037;
$L__BB19_316:
	bar.warp.sync 	-1;
	shl.b32 	%r2038, %r361, 3;
	add.s32 	%r2040, %r1939, %r2038;
	ld.shared.u64 	%rd35, [%r2040+26112];
	add.s32 	%r2041, %r437, 3456;
	setp.ge.s32 	%p197, %r2041, %r439;
	@%p197 bra 	$L__BB19_318;
	ld.shared.u32 	%r2042, [%r438+13824];
	add.s64 	%rd405, %rd35, %rd25;
	shl.b64 	%rd406, %rd405, 2;
	add.s64 	%rd407, %rd24, %rd406;
	st.global.u32 	[%rd407+13824], %r2042;
$L__BB19_318:
	bar.warp.sync 	-1;
	shl.b32 	%r2043, %r362, 3;
	add.s32 	%r2045, %r1939, %r2043;
	ld.shared.u64 	%rd36, [%r2045+26112];
	add.s32 	%r2046, %r437, 3840;
	setp.ge.s32 	%p198, %r2046, %r439;
	@%p198 bra 	$L__BB19_320;
	ld.shared.u32 	%r2047, [%r438+15360];
	add.s64 	%rd408, %rd36, %rd25;
	shl.b64 	%rd409, %rd408, 2;
	add.s64 	%rd410, %rd24, %rd409;
	st.global.u32 	[%rd410+15360], %r2047;
$L__BB19_320:
	bar.warp.sync 	-1;
	shl.b32 	%r2048, %r363, 3;
	add.s32 	%r2050, %r1939, %r2048;
	ld.shared.u64 	%rd37, [%r2050+26112];
	add.s32 	%r2051, %r437, 4224;
	setp.ge.s32 	%p199, %r2051, %r439;
	@%p199 bra 	$L__BB19_322;
	ld.shared.u32 	%r2052, [%r438+16896];
	add.s64 	%rd411, %rd37, %rd25;
	shl.b64 	%rd412, %rd411, 2;
	add.s64 	%rd413, %rd24, %rd412;
	st.global.u32 	[%rd413+16896], %r2052;
$L__BB19_322:
	bar.warp.sync 	-1;
	shl.b32 	%r2053, %r364, 3;
	add.s32 	%r2055, %r1939, %r2053;
	ld.shared.u64 	%rd38, [%r2055+26112];
	add.s32 	%r2056, %r437, 4608;
	setp.ge.s32 	%p200, %r2056, %r439;
	@%p200 bra 	$L__BB19_324;
	ld.shared.u32 	%r2057, [%r438+18432];
	add.s64 	%rd414, %rd38, %rd25;
	shl.b64 	%rd415, %rd414, 2;
	add.s64 	%rd416, %rd24, %rd415;
	st.global.u32 	[%rd416+18432], %r2057;
$L__BB19_324:
	bar.warp.sync 	-1;
	shl.b32 	%r2058, %r365, 3;
	add.s32 	%r2060, %r1939, %r2058;
	ld.shared.u64 	%rd39, [%r2060+26112];
	add.s32 	%r2061, %r437, 4992;
	setp.ge.s32 	%p201, %r2061, %r439;
	@%p201 bra 	$L__BB19_326;
	ld.shared.u32 	%r2062, [%r438+19968];
	add.s64 	%rd417, %rd39, %rd25;
	shl.b64 	%rd418, %rd417, 2;
	add.s64 	%rd419, %rd24, %rd418;
	st.global.u32 	[%rd419+19968], %r2062;
$L__BB19_326:
	bar.warp.sync 	-1;
	shl.b32 	%r2063, %r366, 3;
	add.s32 	%r2065, %r1939, %r2063;
	ld.shared.u64 	%rd40, [%r2065+26112];
	add.s32 	%r2066, %r437, 5376;
	setp.ge.s32 	%p202, %r2066, %r439;
	@%p202 bra 	$L__BB19_328;
	ld.shared.u32 	%r2067, [%r438+21504];
	add.s64 	%rd420, %rd40, %rd25;
	shl.b64 	%rd421, %rd420, 2;
	add.s64 	%rd422, %rd24, %rd421;
	st.global.u32 	[%rd422+21504], %r2067;
$L__BB19_328:
	bar.warp.sync 	-1;
	shl.b32 	%r2068, %r367, 3;
	add.s32 	%r2070, %r1939, %r2068;
	ld.shared.u64 	%rd41, [%r2070+26112];
	add.s32 	%r2071, %r437, 5760;
	setp.ge.s32 	%p203, %r2071, %r439;
	@%p203 bra 	$L__BB19_330;
	ld.shared.u32 	%r2072, [%r438+23040];
	add.s64 	%rd423, %rd41, %rd25;
	shl.b64 	%rd424, %rd423, 2;
	add.s64 	%rd425, %rd24, %rd424;
	st.global.u32 	[%rd425+23040], %r2072;
$L__BB19_330:
	bar.warp.sync 	-1;
	shl.b32 	%r2073, %r368, 3;
	add.s32 	%r2075, %r1939, %r2073;
	ld.shared.u64 	%rd426, [%r2075+26112];
	add.s64 	%rd42, %rd426, %rd25;
	or.b32  	%r2076, %r437, 6144;
	setp.ge.s32 	%p204, %r2076, %r439;
	@%p204 bra 	$L__BB19_332;
	ld.shared.u32 	%r2077, [%r438+24576];
	shl.b64 	%rd427, %rd42, 2;
	add.s64 	%rd428, %rd24, %rd427;
	st.global.u32 	[%rd428+24576], %r2077;
$L__BB19_332:
	bar.warp.sync 	-1;
$L__BB19_333:
	ret;

}


// ===== COMPILED SASS (sm_100) =====

	.target	sm_100

	.elftype	@"ET_EXEC"


//--------------------- .note.nv.tkinfo           --------------------------
	.section	.note.nv.tkinfo,"",@"SHT_NOTE"
	.sectionflags	@"SHF_NOTE_NV_TKINFO"
	.tkinfo
        /*0018*/ 	.word	0x00000002
        /*0030*/ 	.string	""
        /*0030*/ 	.string	"ptxas"
        /*0030*/ 	.string	"Cuda compilation tools, release 13.0, V13.0.88"
        /*0030*/ 	.string	"Build cuda_13.0.r13.0/compiler.36424714_0"
        /*0030*/ 	.string	"-arch sm_100 -m 64 "



//--------------------- .note.nv.cuinfo           --------------------------
	.section	.note.nv.cuinfo,"",@"SHT_NOTE"
	.sectionflags	@"SHF_NOTE_NV_CUINFO"
        /*0018*/ 	.short	0x0002
        /*001a*/ 	.short	0x0064
        /*001c*/ 	.short	0x0082
	.zero		2


//--------------------- .nv.info                  --------------------------
	.section	.nv.info,"",@"SHT_CUDA_INFO"
	.align	4


	//----- nvinfo : EIATTR_REGCOUNT
	.align		4
        /*0000*/ 	.byte	0x04, 0x2f
        /*0002*/ 	.short	(.L_69 - .L_68)
	.align		4
.L_68:
        /*0004*/ 	.word	index@(_Z12ComputeCellsiPfPiS0_S0_Pb)
        /*0008*/ 	.word	0x00000013


	//----- nvinfo : EIATTR_FRAME_SIZE
	.align		4
.L_69:
        /*000c*/ 	.byte	0x04, 0x11
        /*000e*/ 	.short	(.L_71 - .L_70)
	.align		4
.L_70:
        /*0010*/ 	.word	index@($__internal_2_$__cuda_sm3x_div_rn_noftz_f32_slowpath)
        /*0014*/ 	.word	0x00000000


	//----- nvinfo : EIATTR_FRAME_SIZE
	.align		4
.L_71:
        /*0018*/ 	.byte	0x04, 0x11
        /*001a*/ 	.short	(.L_73 - .L_72)
	.align		4
.L_72:
        /*001c*/ 	.word	index@(_Z12ComputeCellsiPfPiS0_S0_Pb)
        /*0020*/ 	.word	0x00000000


	//----- nvinfo : EIATTR_REGCOUNT
	.align		4
.L_73:
        /*0024*/ 	.byte	0x04, 0x2f
        /*0026*/ 	.short	(.L_75 - .L_74)
	.align		4
.L_74:
        /*0028*/ 	.word	index@(_Z16ParticleInteractfiiPfS_S_PiS0_S_S0_S_Pb)
        /*002c*/ 	.word	0x00000030


	//----- nvinfo : EIATTR_FRAME_SIZE
	.align		4
.L_75:
        /*0030*/ 	.byte	0x04, 0x11
        /*0032*/ 	.short	(.L_77 - .L_76)
	.align		4
.L_76:
        /*0034*/ 	.word	index@($__internal_1_$__cuda_sm3x_div_rn_noftz_f32_slowpath)
        /*0038*/ 	.word	0x00000020


	//----- nvinfo : EIATTR_FRAME_SIZE
	.align		4
.L_77:
        /*003c*/ 	.byte	0x04, 0x11
        /*003e*/ 	.short	(.L_79 - .L_78)
	.align		4
.L_78:
        /*0040*/ 	.word	index@($__internal_0_$__cuda_sm20_sqrt_rn_f32_slowpath)
        /*0044*/ 	.word	0x00000020


	//----- nvinfo : EIATTR_FRAME_SIZE
	.align		4
.L_79:
        /*0048*/ 	.byte	0x04, 0x11
        /*004a*/ 	.short	(.L_81 - .L_80)
	.align		4
.L_80:
        /*004c*/ 	.word	index@(_Z16ParticleInteractfiiPfS_S_PiS0_S_S0_S_Pb)
        /*0050*/ 	.word	0x00000020


	//----- nvinfo : EIATTR_REGCOUNT
	.align		4
.L_81:
        /*0054*/ 	.byte	0x04, 0x2f
        /*0056*/ 	.short	(.L_83 - .L_82)
	.align		4
.L_82:
        /*0058*/ 	.word	index@(_Z9SysUpdateiiPfS_S_S_S_S_S_Pb)
        /*005c*/ 	.word	0x00000020


	//----- nvinfo : EIATTR_FRAME_SIZE
	.align		4
.L_83:
        /*0060*/ 	.byte	0x04, 0x11
        /*0062*/ 	.short	(.L_85 - .L_84)
	.align		4
.L_84:
        /*0064*/ 	.word	index@(_Z9SysUpdateiiPfS_S_S_S_S_S_Pb)
        /*0068*/ 	.word	0x00000000


	//----- nvinfo : EIATTR_REGCOUNT
	.align		4
.L_85:
        /*006c*/ 	.byte	0x04, 0x2f
        /*006e*/ 	.short	(.L_87 - .L_86)
	.align		4
.L_86:
        /*0070*/ 	.word	index@(_Z11EulerUpdateiiPfS_S_S_S_S_S_Pb)
        /*0074*/ 	.word	0x00000020


	//----- nvinfo : EIATTR_FRAME_SIZE
	.align		4
.L_87:
        /*0078*/ 	.byte	0x04, 0x11
        /*007a*/ 	.short	(.L_89 - .L_88)
	.align		4
.L_88:
        /*007c*/ 	.word	index@(_Z11EulerUpdateiiPfS_S_S_S_S_S_Pb)
        /*0080*/ 	.word	0x00000000


	//----- nvinfo : EIATTR_REGCOUNT
	.align		4
.L_89:
        /*0084*/ 	.byte	0x04, 0x2f
        /*0086*/ 	.short	(.L_91 - .L_90)
	.align		4
.L_90:
        /*0088*/ 	.word	index@(_ZN6thrust24THRUST_300001_SM_1000_NS8cuda_cub4core6detail13_kernel_agentINS1_8__reduce11ReduceAgentINS0_12zip_iteratorIN4cuda3std3__45tupleIJNS0_10device_ptrIfEENS0_17counting_iteratorIlNS0_11use_defaultESF_SF_EEEEEEEPNSB_IJflEEESJ_iNS1_9__extrema9arg_min_fIflNSA_4lessIfEEEEEEJSI_SK_iSP_EEEvDpT0_)
        /*008c*/ 	.word	0x0000001e


	//----- nvinfo : EIATTR_FRAME_SIZE
	.align		4
.L_91:
        /*0090*/ 	.byte	0x04, 0x11
        /*0092*/ 	.short	(.L_93 - .L_92)
	.align		4
.L_92:
        /*0094*/ 	.word	index@(_ZN6thrust24THRUST_300001_SM_1000_NS8cuda_cub4core6detail13_kernel_agentINS1_8__reduce11ReduceAgentINS0_12zip_iteratorIN4cuda3std3__45tupleIJNS0_10device_ptrIfEENS0_17counting_iteratorIlNS0_11use_defaultESF_SF_EEEEEEEPNSB_IJflEEESJ_iNS1_9__extrema9arg_min_fIflNSA_4lessIfEEEEEEJSI_SK_iSP_EEEvDpT0_)
        /*0098*/ 	.word	0x00000000


	//----- nvinfo : EIATTR_REGCOUNT
	.align		4
.L_93:
        /*009c*/ 	.byte	0x04, 0x2f
        /*009e*/ 	.short	(.L_95 - .L_94)
	.align		4
.L_94:
        /*00a0*/ 	.word	index@(_ZN6thrust24THRUST_300001_SM_1000_NS8cuda_cub4core6detail13_kernel_agentINS1_8__reduce11ReduceAgentINS0_12zip_iteratorIN4cuda3std3__45tupleIJNS0_10device_ptrIfEENS0_17counting_iteratorIlNS0_11use_defaultESF_SF_EEEEEEEPNSB_IJflEEESJ_iNS1_9__extrema9arg_min_fIflNSA_4lessIfEEEEEEJSI_SK_iN3cub18CUB_300001_SM_100013GridEvenShareIiEENSS_9GridQueueIjEESP_EEEvDpT0_)
        /*00a4*/ 	.word	0x0000001d


	//----- nvinfo : EIATTR_FRAME_SIZE
	.align		4
.L_95:
        /*00a8*/ 	.byte	0x04, 0x11
        /*00aa*/ 	.short	(.L_97 - .L_96)
	.align		4
.L_96:
        /*00ac*/ 	.word	index@(_ZN6thrust24THRUST_300001_SM_1000_NS8cuda_cub4core6detail13_kernel_agentINS1_8__reduce11ReduceAgentINS0_12zip_iteratorIN4cuda3std3__45tupleIJNS0_10device_ptrIfEENS0_17counting_iteratorIlNS0_11use_defaultESF_SF_EEEEEEEPNSB_IJflEEESJ_iNS1_9__extrema9arg_min_fIflNSA_4lessIfEEEEEEJSI_SK_iN3cub18CUB_300001_SM_100013GridEvenShareIiEENSS_9GridQueueIjEESP_EEEvDpT0_)
        /*00b0*/ 	.word	0x00000000


	//----- nvinfo : EIATTR_REGCOUNT
	.align		4
.L_97:
        /*00b4*/ 	.byte	0x04, 0x2f
        /*00b6*/ 	.short	(.L_99 - .L_98)
	.align		4
.L_98:
        /*00b8*/ 	.word	index@(_ZN6thrust24THRUST_300001_SM_1000_NS8cuda_cub4core6detail13_kernel_agentINS1_8__reduce10DrainAgentIiEEJN3cub18CUB_300001_SM_10009GridQueueIjEEiEEEvDpT0_)
        /*00bc*/ 	.word	0x00000008


	//----- nvinfo : EIATTR_FRAME_SIZE
	.align		4
.L_99:
        /*00c0*/ 	.byte	0x04, 0x11
        /*00c2*/ 	.short	(.L_101 - .L_100)
	.align		4
.L_100:
        /*00c4*/ 	.word	index@(_ZN6thrust24THRUST_300001_SM_1000_NS8cuda_cub4core6detail13_kernel_agentINS1_8__reduce10DrainAgentIiEEJN3cub18CUB_300001_SM_10009GridQueueIjEEiEEEvDpT0_)
        /*00c8*/ 	.word	0x00000000


	//----- nvinfo : EIATTR_REGCOUNT
	.align		4
.L_101:
        /*00cc*/ 	.byte	0x04, 0x2f
        /*00ce*/ 	.short	(.L_103 - .L_102)
	.align		4
.L_102:
        /*00d0*/ 	.word	index@(_ZN6thrust24THRUST_300001_SM_1000_NS8cuda_cub4core6detail13_kernel_agentINS1_8__reduce11ReduceAgentIPN4cuda3std3__45tupleIJflEEESC_SB_iNS1_9__extrema9arg_min_fIflNS9_4lessIfEEEEEEJSC_SC_iSH_EEEvDpT0_)
        /*00d4*/ 	.word	0x0000001e


	//----- nvinfo : EIATTR_FRAME_SIZE
	.align		4
.L_103:
        /*00d8*/ 	.byte	0x04, 0x11
        /*00da*/ 	.short	(.L_105 - .L_104)
	.align		4
.L_104:
        /*00dc*/ 	.word	index@(_ZN6thrust24THRUST_300001_SM_1000_NS8cuda_cub4core6detail13_kernel_agentINS1_8__reduce11ReduceAgentIPN4cuda3std3__45tupleIJflEEESC_SB_iNS1_9__extrema9arg_min_fIflNS9_4lessIfEEEEEEJSC_SC_iSH_EEEvDpT0_)
        /*00e0*/ 	.word	0x00000000


	//----- nvinfo : EIATTR_REGCOUNT
	.align		4
.L_105:
        /*00e4*/ 	.byte	0x04, 0x2f
        /*00e6*/ 	.short	(.L_107 - .L_106)
	.align		4
.L_106:
        /*00e8*/ 	.word	index@(_ZN6thrust24THRUST_300001_SM_1000_NS8cuda_cub4core6detail13_kernel_agentINS1_8__reduce11ReduceAgentINS0_12zip_iteratorIN4cuda3std3__45tupleIJNS0_10device_ptrIfEENS0_17counting_iteratorIlNS0_11use_defaultESF_SF_EEEEEEEPNSB_IJflEEESJ_lNS1_9__extrema9arg_min_fIflNSA_4lessIfEEEEEEJSI_SK_lSP_EEEvDpT0_)
        /*00ec*/ 	.word	0x0000001c


	//----- nvinfo : EIATTR_FRAME_SIZE
	.align		4
.L_107:
        /*00f0*/ 	.byte	0x04, 0x11
        /*00f2*/ 	.short	(.L_109 - .L_108)
	.align		4
.L_108:
        /*00f4*/ 	.word	index@(_ZN6thrust24THRUST_300001_SM_1000_NS8cuda_cub4core6detail13_kernel_agentINS1_8__reduce11ReduceAgentINS0_12zip_iteratorIN4cuda3std3__45tupleIJNS0_10device_ptrIfEENS0_17counting_iteratorIlNS0_11use_defaultESF_SF_EEEEEEEPNSB_IJflEEESJ_lNS1_9__extrema9arg_min_fIflNSA_4lessIfEEEEEEJSI_SK_lSP_EEEvDpT0_)
        /*00f8*/ 	.word	0x00000000


	//----- nvinfo : EIATTR_REGCOUNT
	.align		4
.L_109:
        /*00fc*/ 	.byte	0x04, 0x2f
        /*00fe*/ 	.short	(.L_111 - .L_110)
	.align		4
.L_110:
        /*0100*/ 	.word	index@(_ZN6thrust24THRUST_300001_SM_1000_NS8cuda_cub4core6detail13_kernel_agentINS1_8__reduce11ReduceAgentINS0_12zip_iteratorIN4cuda3std3__45tupleIJNS0_10device_ptrIfEENS0_17counting_iteratorIlNS0_11use_defaultESF_SF_EEEEEEEPNSB_IJflEEESJ_lNS1_9__extrema9arg_min_fIflNSA_4lessIfEEEEEEJSI_SK_lN3cub18CUB_300001_SM_100013GridEvenShareIlEENSS_9GridQueueIyEESP_EEEvDpT0_)
        /*0104*/ 	.word	0x0000001e


	//----- nvinfo : EIATTR_FRAME_SIZE
	.align		4
.L_111:
        /*0108*/ 	.byte	0x04, 0x11
        /*010a*/ 	.short	(.L_113 - .L_112)
	.align		4
.L_112:
        /*010c*/ 	.word	index@(_ZN6thrust24THRUST_300001_SM_1000_NS8cuda_cub4core6detail13_kernel_agentINS1_8__reduce11ReduceAgentINS0_12zip_iteratorIN4cuda3std3__45tupleIJNS0_10device_ptrIfEENS0_17counting_iteratorIlNS0_11use_defaultESF_SF_EEEEEEEPNSB_IJflEEESJ_lNS1_9__extrema9arg_min_fIflNSA_4lessIfEEEEEEJSI_SK_lN3cub18CUB_300001_SM_100013GridEvenShareIlEENSS_9GridQueueIyEESP_EEEvDpT0_)
        /*0110*/ 	.word	0x00000000


	//----- nvinfo : EIATTR_REGCOUNT
	.align		4
.L_113:
        /*0114*/ 	.byte	0x04, 0x2f
        /*0116*/ 	.short	(.L_115 - .L_114)
	.align		4
.L_114:
        /*0118*/ 	.word	index@(_ZN6thrust24THRUST_300001_SM_1000_NS8cuda_cub4core6detail13_kernel_agentINS1_8__reduce10DrainAgentIlEEJN3cub18CUB_300001_SM_10009GridQueueIyEElEEEvDpT0_)
        /*011c*/ 	.word	0x00000008


	//----- nvinfo : EIATTR_FRAME_SIZE
	.align		4
.L_115:
        /*0120*/ 	.byte	0x04, 0x11
        /*0122*/ 	.short	(.L_117 - .L_116)
	.align		4
.L_116:
        /*0124*/ 	.word	index@(_ZN6thrust24THRUST_300001_SM_1000_NS8cuda_cub4core6detail13_kernel_agentINS1_8__reduce10DrainAgentIlEEJN3cub18CUB_300001_SM_10009GridQueueIyEElEEEvDpT0_)
        /*0128*/ 	.word	0x00000000


	//----- nvinfo : EIATTR_REGCOUNT
	.align		4
.L_117:
        /*012c*/ 	.byte	0x04, 0x2f
        /*012e*/ 	.short	(.L_119 - .L_118)
	.align		4
.L_118:
        /*0130*/ 	.word	index@(_ZN6thrust24THRUST_300001_SM_1000_NS8cuda_cub4core6detail13_kernel_agentINS1_8__reduce11ReduceAgentIPN4cuda3std3__45tupleIJflEEESC_SB_lNS1_9__extrema9arg_min_fIflNS9_4lessIfEEEEEEJSC_SC_iSH_EEEvDpT0_)
        /*0134*/ 	.word	0x00000020


	//----- nvinfo : EIATTR_FRAME_SIZE
	.align		4
.L_119:
        /*0138*/ 	.byte	0x04, 0x11
        /*013a*/ 	.short	(.L_121 - .L_120)
	.align		4
.L_120:
        /*013c*/ 	.word	index@(_ZN6thrust24THRUST_300001_SM_1000_NS8cuda_cub4core6detail13_kernel_agentINS1_8__reduce11ReduceAgentIPN4cuda3std3__45tupleIJflEEESC_SB_lNS1_9__extrema9arg_min_fIflNS9_4lessIfEEEEEEJSC_SC_iSH_EEEvDpT0_)
        /*0140*/ 	.word	0x00000000


	//----- nvinfo : EIATTR_REGCOUNT
	.align		4
.L_121:
        /*0144*/ 	.byte	0x04, 0x2f
        /*0146*/ 	.short	(.L_123 - .L_122)
	.align		4
.L_122:
        /*0148*/ 	.word	index@(_ZN3cub18CUB_300001_SM_10006detail11EmptyKernelIvEEvv)
        /*014c*/ 	.word	0x00000004


	//----- nvinfo : EIATTR_FRAME_SIZE
	.align		4
.L_123:
        /*0150*/ 	.byte	0x04, 0x11
        /*0152*/ 	.short	(.L_125 - .L_124)
	.align		4
.L_124:
        /*0154*/ 	.word	index@(_ZN3cub18CUB_300001_SM_10006detail11EmptyKernelIvEEvv)
        /*0158*/ 	.word	0x00000000


	//----- nvinfo : EIATTR_REGCOUNT
	.align		4
.L_125:
        /*015c*/ 	.byte	0x04, 0x2f
        /*015e*/ 	.short	(.L_127 - .L_126)
	.align		4
.L_126:
        /*0160*/ 	.word	index@(_ZN3cub18CUB_300001_SM_10006detail4scan20DeviceScanInitKernelINS0_13ScanTileStateIiLb1EEEEEvT_i)
        /*0164*/ 	.word	0x00000008


	//----- nvinfo : EIATTR_FRAME_SIZE
	.align		4
.L_127:
        /*0168*/ 	.byte	0x04, 0x11
        /*016a*/ 	.short	(.L_129 - .L_128)
	.align		4
.L_128:
        /*016c*/ 	.word	index@(_ZN3cub18CUB_300001_SM_10006detail4scan20DeviceScanInitKernelINS0_13ScanTileStateIiLb1EEEEEvT_i)
        /*0170*/ 	.word	0x00000000


	//----- nvinfo : EIATTR_REGCOUNT
	.align		4
.L_129:
        /*0174*/ 	.byte	0x04, 0x2f
        /*0176*/ 	.short	(.L_131 - .L_130)
	.align		4
.L_130:
        /*0178*/ 	.word	index@(_ZN3cub18CUB_300001_SM_10006detail4scan16DeviceScanKernelINS2_10policy_hubIiiijN4cuda3std3__44plusIvEEE10Policy1000EN6thrust24THRUST_300001_SM_1000_NS10device_ptrIiEESF_NS0_13ScanTileStateIiLb1EEES9_NS1_10InputValueIiPiEEjiLb0EiEEvT0_T1_T2_iT3_T4_T5_)
        /*017c*/ 	.word	0x00000038


	//----- nvinfo : EIATTR_FRAME_SIZE
	.align		4
.L_131:
        /*0180*/ 	.byte	0x04, 0x11
        /*0182*/ 	.short	(.L_133 - .L_132)
	.align		4
.L_132:
        /*0184*/ 	.word	index@(_ZN3cub18CUB_300001_SM_10006detail4scan16DeviceScanKernelINS2_10policy_hubIiiijN4cuda3std3__44plusIvEEE10Policy1000EN6thrust24THRUST_300001_SM_1000_NS10device_ptrIiEESF_NS0_13ScanTileStateIiLb1EEES9_NS1_10InputValueIiPiEEjiLb0EiEEvT0_T1_T2_iT3_T4_T5_)
        /*0188*/ 	.word	0x00000000


	//----- nvinfo : EIATTR_REGCOUNT
	.align		4
.L_133:
        /*018c*/ 	.byte	0x04, 0x2f
        /*018e*/ 	.short	(.L_135 - .L_134)
	.align		4
.L_134:
        /*0190*/ 	.word	index@(_ZN3cub18CUB_300001_SM_10006detail4scan16DeviceScanKernelINS2_10policy_hubIiiimN4cuda3std3__44plusIvEEE10Policy1000EN6thrust24THRUST_300001_SM_1000_NS10device_ptrIiEESF_NS0_13ScanTileStateIiLb1EEES9_NS1_10InputValueIiPiEEmiLb0EiEEvT0_T1_T2_iT3_T4_T5_)
        /*0194*/ 	.word	0x00000030


	//----- nvinfo : EIATTR_FRAME_SIZE
	.align		4
.L_135:
        /*0198*/ 	.byte	0x04, 0x11
        /*019a*/ 	.short	(.L_137 - .L_136)
	.align		4
.L_136:
        /*019c*/ 	.word	index@(_ZN3cub18CUB_300001_SM_10006detail4scan16DeviceScanKernelINS2_10policy_hubIiiimN4cuda3std3__44plusIvEEE10Policy1000EN6thrust24THRUST_300001_SM_1000_NS10device_ptrIiEESF_NS0_13ScanTileStateIiLb1EEES9_NS1_10InputValueIiPiEEmiLb0EiEEvT0_T1_T2_iT3_T4_T5_)
        /*01a0*/ 	.word	0x00000000


	//----- nvinfo : EIATTR_REGCOUNT
	.align		4
.L_137:
        /*01a4*/ 	.byte	0x04, 0x2f
        /*01a6*/ 	.short	(.L_139 - .L_138)
	.align		4
.L_138:
        /*01a8*/ 	.word	index@(_ZN3cub18CUB_300001_SM_10006detail10radix_sort31DeviceRadixSortSingleTileKernelINS1_5radix10policy_hubIiiyE10Policy1000ELNS0_9SortOrderE0EiiyNS1_21identity_decomposer_tEEEvPKT1_PSA_PKT2_PSE_T3_iiT4_)
        /*01ac*/ 	.word	0x00000099


	//----- nvinfo : EIATTR_FRAME_SIZE
	.align		4
.L_139:
        /*01b0*/ 	.byte	0x04, 0x11
        /*01b2*/ 	.short	(.L_141 - .L_140)
	.align		4
.L_140:
        /*01b4*/ 	.word	index@(_ZN3cub18CUB_300001_SM_10006detail10radix_sort31DeviceRadixSortSingleTileKernelINS1_5radix10policy_hubIiiyE10Policy1000ELNS0_9SortOrderE0EiiyNS1_21identity_decomposer_tEEEvPKT1_PSA_PKT2_PSE_T3_iiT4_)
        /*01b8*/ 	.word	0x00000000


	//----- nvinfo : EIATTR_REGCOUNT
	.align		4
.L_141:
        /*01bc*/ 	.byte	0x04, 0x2f
        /*01be*/ 	.short	(.L_143 - .L_142)
	.align		4
.L_142:
        /*01c0*/ 	.word	index@(_ZN3cub18CUB_300001_SM_10006detail10radix_sort30DeviceRadixSortHistogramKernelINS1_5radix10policy_hubIiiyE10Policy1000ELNS0_9SortOrderE0EiyNS1_21identity_decomposer_tEEEvPT2_PKT1_SA_iiT3_)
        /*01c4*/ 	.word	0x00000020


	//----- nvinfo : EIATTR_FRAME_SIZE
	.align		4
.L_143:
        /*01c8*/ 	.byte	0x04, 0x11
        /*01ca*/ 	.short	(.L_145 - .L_144)
	.align		4
.L_144:
        /*01cc*/ 	.word	index@(_ZN3cub18CUB_300001_SM_10006detail10radix_sort30DeviceRadixSortHistogramKernelINS1_5radix10policy_hubIiiyE10Policy1000ELNS0_9SortOrderE0EiyNS1_21identity_decomposer_tEEEvPT2_PKT1_SA_iiT3_)
        /*01d0*/ 	.word	0x00000000


	//----- nvinfo : EIATTR_REGCOUNT
	.align		4
.L_145:
        /*01d4*/ 	.byte	0x04, 0x2f
        /*01d6*/ 	.short	(.L_147 - .L_146)
	.align		4
.L_146:
        /*01d8*/ 	.word	index@(_ZN3cub18CUB_300001_SM_10006detail10radix_sort33DeviceRadixSortExclusiveSumKernelINS1_5radix10policy_hubIiiyE10Policy1000EyEEvPT0_)
        /*01dc*/ 	.word	0x00000020


	//----- nvinfo : EIATTR_FRAME_SIZE
	.align		4
.L_147:
        /*01e0*/ 	.byte	0x04, 0x11
        /*01e2*/ 	.short	(.L_149 - .L_148)
	.align		4
.L_148:
        /*01e4*/ 	.word	index@(_ZN3cub18CUB_300001_SM_10006detail10radix_sort33DeviceRadixSortExclusiveSumKernelINS1_5radix10policy_hubIiiyE10Policy1000EyEEvPT0_)
        /*01e8*/ 	.word	0x00000000


	//----- nvinfo : EIATTR_REGCOUNT
	.align		4
.L_149:
        /*01ec*/ 	.byte	0x04, 0x2f
        /*01ee*/ 	.short	(.L_151 - .L_150)
	.align		4
.L_150:
        /*01f0*/ 	.word	index@(_ZN3cub18CUB_300001_SM_10006detail10radix_sort29DeviceRadixSortOnesweepKernelINS1_5radix10policy_hubIiiyE10Policy1000ELNS0_9SortOrderE0EiiyiiNS1_21identity_decomposer_tEEEvPT5_SB_PT3_PKSC_PT1_PKSG_PT2_PKSK_T4_iiT6_)
        /*01f4*/ 	.word	0x00000049


	//----- nvinfo : EIATTR_FRAME_SIZE
	.align		4
.L_151:
        /*01f8*/ 	.byte	0x04, 0x11
        /*01fa*/ 	.short	(.L_153 - .L_152)
	.align		4
.L_152:
        /*01fc*/ 	.word	index@(_ZN3cub18CUB_300001_SM_10006detail10radix_sort29DeviceRadixSortOnesweepKernelINS1_5radix10policy_hubIiiyE10Policy1000ELNS0_9SortOrderE0EiiyiiNS1_21identity_decomposer_tEEEvPT5_SB_PT3_PKSC_PT1_PKSG_PT2_PKSK_T4_iiT6_)
        /*0200*/ 	.word	0x00000000


	//----- nvinfo : EIATTR_MIN_STACK_SIZE
	.align		4
.L_153:
        /*0204*/ 	.byte	0x04, 0x12
        /*0206*/ 	.short	(.L_155 - .L_154)
	.align		4
.L_154:
        /*0208*/ 	.word	index@(_ZN3cub18CUB_300001_SM_10006detail10radix_sort29DeviceRadixSortOnesweepKernelINS1_5radix10policy_hubIiiyE10Policy1000ELNS0_9SortOrderE0EiiyiiNS1_21identity_decomposer_tEEEvPT5_SB_PT3_PKSC_PT1_PKSG_PT2_PKSK_T4_iiT6_)
        /*020c*/ 	.word	0x00000000


	//----- nvinfo : EIATTR_MIN_STACK_SIZE
	.align		4
.L_155:
        /*0210*/ 	.byte	0x04, 0x12
        /*0212*/ 	.short	(.L_157 - .L_156)
	.align		4
.L_156:
        /*0214*/ 	.word	index@(_ZN3cub18CUB_300001_SM_10006detail10radix_sort33DeviceRadixSortExclusiveSumKernelINS1_5radix10policy_hubIiiyE10Policy1000EyEEvPT0_)
        /*0218*/ 	.word	0x00000000


	//----- nvinfo : EIATTR_MIN_STACK_SIZE
	.align		4
.L_157:
        /*021c*/ 	.byte	0x04, 0x12
        /*021e*/ 	.short	(.L_159 - .L_158)
	.align		4
.L_158:
        /*0220*/ 	.word	index@(_ZN3cub18CUB_300001_SM_10006detail10radix_sort30DeviceRadixSortHistogramKernelINS1_5radix10policy_hubIiiyE10Policy1000ELNS0_9SortOrderE0EiyNS1_21identity_decomposer_tEEEvPT2_PKT1_SA_iiT3_)
        /*0224*/ 	.word	0x00000000


	//----- nvinfo : EIATTR_MIN_STACK_SIZE
	.align		4
.L_159:
        /*0228*/ 	.byte	0x04, 0x12
        /*022a*/ 	.short	(.L_161 - .L_160)
	.align		4
.L_160:
        /*022c*/ 	.word	index@(_ZN3cub18CUB_300001_SM_10006detail10radix_sort31DeviceRadixSortSingleTileKernelINS1_5radix10policy_hubIiiyE10Policy1000ELNS0_9SortOrderE0EiiyNS1_21identity_decomposer_tEEEvPKT1_PSA_PKT2_PSE_T3_iiT4_)
        /*0230*/ 	.word	0x00000000


	//----- nvinfo : EIATTR_MIN_STACK_SIZE
	.align		4
.L_161:
        /*0234*/ 	.byte	0x04, 0x12
        /*0236*/ 	.short	(.L_163 - .L_162)
	.align		4
.L_162:
        /*0238*/ 	.word	index@(_ZN3cub18CUB_300001_SM_10006detail4scan16DeviceScanKernelINS2_10policy_hubIiiimN4cuda3std3__44plusIvEEE10Policy1000EN6thrust24THRUST_300001_SM_1000_NS10device_ptrIiEESF_NS0_13ScanTileStateIiLb1EEES9_NS1_10InputValueIiPiEEmiLb0EiEEvT0_T1_T2_iT3_T4_T5_)
        /*023c*/ 	.word	0x00000000


	//----- nvinfo : EIATTR_MIN_STACK_SIZE
	.align		4
.L_163:
        /*0240*/ 	.byte	0x04, 0x12
        /*0242*/ 	.short	(.L_165 - .L_164)
	.align		4
.L_164:
        /*0244*/ 	.word	index@(_ZN3cub18CUB_300001_SM_10006detail4scan16DeviceScanKernelINS2_10policy_hubIiiijN4cuda3std3__44plusIvEEE10Policy1000EN6thrust24THRUST_300001_SM_1000_NS10device_ptrIiEESF_NS0_13ScanTileStateIiLb1EEES9_NS1_10InputValueIiPiEEjiLb0EiEEvT0_T1_T2_iT3_T4_T5_)
        /*0248*/ 	.word	0x00000000


	//----- nvinfo : EIATTR_MIN_STACK_SIZE
	.align		4
.L_165:
        /*024c*/ 	.byte	0x04, 0x12
        /*024e*/ 	.short	(.L_167 - .L_166)
	.align		4
.L_166:
        /*0250*/ 	.word	index@(_ZN3cub18CUB_300001_SM_10006detail4scan20DeviceScanInitKernelINS0_13ScanTileStateIiLb1EEEEEvT_i)
        /*0254*/ 	.word	0x00000000


	//----- nvinfo : EIATTR_MIN_STACK_SIZE
	.align		4
.L_167:
        /*0258*/ 	.byte	0x04, 0x12
        /*025a*/ 	.short	(.L_169 - .L_168)
	.align		4
.L_168:
        /*025c*/ 	.word	index@(_ZN3cub18CUB_300001_SM_10006detail11EmptyKernelIvEEvv)
        /*0260*/ 	.word	0x00000000


	//----- nvinfo : EIATTR_MIN_STACK_SIZE
	.align		4
.L_169:
        /*0264*/ 	.byte	0x04, 0x12
        /*0266*/ 	.short	(.L_171 - .L_170)
	.align		4
.L_170:
        /*0268*/ 	.word	index@(_ZN6thrust24THRUST_300001_SM_1000_NS8cuda_cub4core6detail13_kernel_agentINS1_8__reduce11ReduceAgentIPN4cuda3std3__45tupleIJflEEESC_SB_lNS1_9__extrema9arg_min_fIflNS9_4lessIfEEEEEEJSC_SC_iSH_EEEvDpT0_)
        /*026c*/ 	.word	0x00000000


	//----- nvinfo : EIATTR_MIN_STACK_SIZE
	.align		4
.L_171:
        /*0270*/ 	.byte	0x04, 0x12
        /*0272*/ 	.short	(.L_173 - .L_172)
	.align		4
.L_172:
        /*0274*/ 	.word	index@(_ZN6thrust24THRUST_300001_SM_1000_NS8cuda_cub4core6detail13_kernel_agentINS1_8__reduce10DrainAgentIlEEJN3cub18CUB_300001_SM_10009GridQueueIyEElEEEvDpT0_)
        /*0278*/ 	.word	0x00000000


	//----- nvinfo : EIATTR_MIN_STACK_SIZE
	.align		4
.L_173:
        /*027c*/ 	.byte	0x04, 0x12
        /*027e*/ 	.short	(.L_175 - .L_174)
	.align		4
.L_174:
        /*0280*/ 	.word	index@(_ZN6thrust24THRUST_300001_SM_1000_NS8cuda_cub4core6detail13_kernel_agentINS1_8__reduce11ReduceAgentINS0_12zip_iteratorIN4cuda3std3__45tupleIJNS0_10device_ptrIfEENS0_17counting_iteratorIlNS0_11use_defaultESF_SF_EEEEEEEPNSB_IJflEEESJ_lNS1_9__extrema9arg_min_fIflNSA_4lessIfEEEEEEJSI_SK_lN3cub18CUB_300001_SM_100013GridEvenShareIlEENSS_9GridQueueIyEESP_EEEvDpT0_)
        /*0284*/ 	.word	0x00000000


	//----- nvinfo : EIATTR_MIN_STACK_SIZE
	.align		4
.L_175:
        /*0288*/ 	.byte	0x04, 0x12
        /*028a*/ 	.short	(.L_177 - .L_176)
	.align		4
.L_176:
        /*028c*/ 	.word	index@(_ZN6thrust24THRUST_300001_SM_1000_NS8cuda_cub4core6detail13_kernel_agentINS1_8__reduce11ReduceAgentINS0_12zip_iteratorIN4cuda3std3__45tupleIJNS0_10device_ptrIfEENS0_17counting_iteratorIlNS0_11use_defaultESF_SF_EEEEEEEPNSB_IJflEEESJ_lNS1_9__extrema9arg_min_fIflNSA_4lessIfEEEEEEJSI_SK_lSP_EEEvDpT0_)
        /*0290*/ 	.word	0x00000000


	//----- nvinfo : EIATTR_MIN_STACK_SIZE
	.align		4
.L_177:
        /*0294*/ 	.byte	0x04, 0x12
        /*0296*/ 	.short	(.L_179 - .L_178)
	.align		4
.L_178:
        /*0298*/ 	.word	index@(_ZN6thrust24THRUST_300001_SM_1000_NS8cuda_cub4core6detail13_kernel_agentINS1_8__reduce11ReduceAgentIPN4cuda3std3__45tupleIJflEEESC_SB_iNS1_9__extrema9arg_min_fIflNS9_4lessIfEEEEEEJSC_SC_iSH_EEEvDpT0_)
        /*029c*/ 	.word	0x00000000


	//----- nvinfo : EIATTR_MIN_STACK_SIZE
	.align		4
.L_179:
        /*02a0*/ 	.byte	0x04, 0x12
        /*02a2*/ 	.short	(.L_181 - .L_180)
	.align		4
.L_180:
        /*02a4*/ 	.word	index@(_ZN6thrust24THRUST_300001_SM_1000_NS8cuda_cub4core6detail13_kernel_agentINS1_8__reduce10DrainAgentIiEEJN3cub18CUB_300001_SM_10009GridQueueIjEEiEEEvDpT0_)
        /*02a8*/ 	.word	0x00000000


	//----- nvinfo : EIATTR_MIN_STACK_SIZE
	.align		4
.L_181:
        /*02ac*/ 	.byte	0x04, 0x12
        /*02ae*/ 	.short	(.L_183 - .L_182)
	.align		4
.L_182:
        /*02b0*/ 	.word	index@(_ZN6thrust24THRUST_300001_SM_1000_NS8cuda_cub4core6detail13_kernel_agentINS1_8__reduce11ReduceAgentINS0_12zip_iteratorIN4cuda3std3__45tupleIJNS0_10device_ptrIfEENS0_17counting_iteratorIlNS0_11use_defaultESF_SF_EEEEEEEPNSB_IJflEEESJ_iNS1_9__extrema9arg_min_fIflNSA_4lessIfEEEEEEJSI_SK_iN3cub18CUB_300001_SM_100013GridEvenShareIiEENSS_9GridQueueIjEESP_EEEvDpT0_)
        /*02b4*/ 	.word	0x00000000


	//----- nvinfo : EIATTR_MIN_STACK_SIZE
	.align		4
.L_183:
        /*02b8*/ 	.byte	0x04, 0x12
        /*02ba*/ 	.short	(.L_185 - .L_184)
	.align		4
.L_184:
        /*02bc*/ 	.word	index@(_ZN6thrust24THRUST_300001_SM_1000_NS8cuda_cub4core6detail13_kernel_agentINS1_8__reduce11ReduceAgentINS0_12zip_iteratorIN4cuda3std3__45tupleIJNS0_10device_ptrIfEENS0_17counting_iteratorIlNS0_11use_defaultESF_SF_EEEEEEEPNSB_IJflEEESJ_iNS1_9__extrema9arg_min_fIflNSA_4lessIfEEEEEEJSI_SK_iSP_EEEvDpT0_)
        /*02c0*/ 	.word	0x00000000


	//----- nvinfo : EIATTR_MIN_STACK_SIZE
	.align		4
.L_185:
        /*02c4*/ 	.byte	0x04, 0x12
        /*02c6*/ 	.short	(.L_187 - .L_186)
	.align		4
.L_186:
        /*02c8*/ 	.word	index@(_Z11EulerUpdateiiPfS_S_S_S_S_S_Pb)
        /*02cc*/ 	.word	0x00000000


	//----- nvinfo : EIATTR_MIN_STACK_SIZE
	.align		4
.L_187:
        /*02d0*/ 	.byte	0x04, 0x12
        /*02d2*/ 	.short	(.L_189 - .L_188)
	.align		4
.L_188:
        /*02d4*/ 	.word	index@(_Z9SysUpdateiiPfS_S_S_S_S_S_Pb)
        /*02d8*/ 	.word	0x00000000


	//----- nvinfo : EIATTR_MIN_STACK_SIZE
	.align		4
.L_189:
        /*02dc*/ 	.byte	0x04, 0x12
        /*02de*/ 	.short	(.L_191 - .L_190)
	.align		4
.L_190:
        /*02e0*/ 	.word	index@(_Z16ParticleInteractfiiPfS_S_PiS0_S_S0_S_Pb)
        /*02e4*/ 	.word	0x00000020


	//----- nvinfo : EIATTR_MIN_STACK_SIZE
	.align		4
.L_191:
        /*02e8*/ 	.byte	0x04, 0x12
        /*02ea*/ 	.short	(.L_193 - .L_192)
	.align		4
.L_192:
        /*02ec*/ 	.word	index@(_Z12ComputeCellsiPfPiS0_S0_Pb)
        /*02f0*/ 	.word	0x00000000
.L_193:


//--------------------- .nv.compat                --------------------------
	.section	.nv.compat,"",@"SHT_CUDA_COMPAT_INFO"
	.align	4
        /*0000*/ 	.byte	0x02, 0x09, 0x00, 0x00, 0x02, 0x02, 0x01, 0x00, 0x02, 0x05, 0x05, 0x00, 0x03, 0x07, 0x01, 0x01
        /*0010*/ 	.byte	0x02, 0x03, 0x00, 0x00, 0x02, 0x06, 0x01, 0x00, 0x04, 0x0b, 0x08, 0x00, 0x01, 0x00, 0x00, 0x00
        /*0020*/ 	.byte	0x00, 0x00, 0x00, 0x00


//--------------------- .nv.info._ZN3cub18CUB_300001_SM_10006detail10radix_sort29DeviceRadixSortOnesweepKernelINS1_5radix10policy_hubIiiyE10Policy1000ELNS0_9SortOrderE0EiiyiiNS1_21identity_decomposer_tEEEvPT5_SB_PT3_PKSC_PT1_PKSG_PT2_PKSK_T4_iiT6_ --------------------------
	.section	.nv.info._ZN3cub18CUB_300001_SM_10006detail10radix_sort29DeviceRadixSortOnesweepKernelINS1_5radix10policy_hubIiiyE10Policy1000ELNS0_9SortOrderE0EiiyiiNS1_21identity_decomposer_tEEEvPT5_SB_PT3_PKSC_PT1_PKSG_PT2_PKSK_T4_iiT6_,"",@"SHT_CUDA_INFO"
	.sectionflags	@""
	.align	4


	//----- nvinfo : EIATTR_CUDA_API_VERSION
	.align		4
        /*0000*/ 	.byte	0x04, 0x37
        /*0002*/ 	.short	(.L_195 - .L_194)
.L_194:
        /*0004*/ 	.word	0x00000082


	//----- nvinfo : EIATTR_KPARAM_INFO
	.align		4
.L_195:
        /*0008*/ 	.byte	0x04, 0x17
        /*000a*/ 	.short	(.L_197 - .L_196)
.L_196:
        /*000c*/ 	.word	0x00000000
        /*0010*/ 	.short	0x000b
        /*0012*/ 	.short	0x004c
        /*0014*/ 	.byte	0x00, 0xf0, 0x05, 0x00


	//----- nvinfo : EIATTR_KPARAM_INFO
	.align		4
.L_197:
        /*0018*/ 	.byte	0x04, 0x17
        /*001a*/ 	.short	(.L_199 - .L_198)
.L_198:
        /*001c*/ 	.word	0x00000000
        /*0020*/ 	.short	0x000a
        /*0022*/ 	.short	0x0048
        /*0024*/ 	.byte	0x00, 0xf0, 0x11, 0x00


	//----- nvinfo : EIATTR_KPARAM_INFO
	.align		4
.L_199:
        /*0028*/ 	.byte	0x04, 0x17
        /*002a*/ 	.short	(.L_201 - .L_200)
.L_200:
        /*002c*/ 	.word	0x00000000
        /*0030*/ 	.short	0x0009
        /*0032*/ 	.short	0x0044
        /*0034*/ 	.byte	0x00, 0xf0, 0x11, 0x00


	//----- nvinfo : EIATTR_KPARAM_INFO
	.align		4
.L_201:
        /*0038*/ 	.byte	0x04, 0x17
        /*003a*/ 	.short	(.L_203 - .L_202)
.L_202:
        /*003c*/ 	.word	0x00000000
        /*0040*/ 	.short	0x0008
        /*0042*/ 	.short	0x0040
        /*0044*/ 	.byte	0x00, 0xf0, 0x11, 0x00


	//----- nvinfo : EIATTR_KPARAM_INFO
	.align		4
.L_203:
        /*0048*/ 	.byte	0x04, 0x17
        /*004a*/ 	.short	(.L_205 - .L_204)
.L_204:
        /*004c*/ 	.word	0x00000000
        /*0050*/ 	.short	0x0007
        /*0052*/ 	.short	0x0038
        /*0054*/ 	.byte	0x00, 0xf5, 0x21, 0x00


	//----- nvinfo : EIATTR_KPARAM_INFO
	.align		4
.L_205:
        /*0058*/ 	.byte	0x04, 0x17
        /*005a*/ 	.short	(.L_207 - .L_206)
.L_206:
        /*005c*/ 	.word	0x00000000
        /*0060*/ 	.short	0x0006
        /*0062*/ 	.short	0x0030
        /*0064*/ 	.byte	0x00, 0xf5, 0x21, 0x00


	//----- nvinfo : EIATTR_KPARAM_INFO
	.align		4
.L_207:
        /*0068*/ 	.byte	0x04, 0x17
        /*006a*/ 	.short	(.L_209 - .L_208)
.L_208:
        /*006c*/ 	.word	0x00000000
        /*0070*/ 	.short	0x0005
        /*0072*/ 	.short	0x0028
        /*0074*/ 	.byte	0x00, 0xf5, 0x21, 0x00


	//----- nvinfo : EIATTR_KPARAM_INFO
	.align		4
.L_209:
        /*0078*/ 	.byte	0x04, 0x17
        /*007a*/ 	.short	(.L_211 - .L_210)
.L_210:
        /*007c*/ 	.word	0x00000000
        /*0080*/ 	.short	0x0004
        /*0082*/ 	.short	0x0020
        /*0084*/ 	.byte	0x00, 0xf5, 0x21, 0x00


	//----- nvinfo : EIATTR_KPARAM_INFO
	.align		4
.L_211:
        /*0088*/ 	.byte	0x04, 0x17
        /*008a*/ 	.short	(.L_213 - .L_212)
.L_212:
        /*008c*/ 	.word	0x00000000
        /*0090*/ 	.short	0x0003
        /*0092*/ 	.short	0x0018
        /*0094*/ 	.byte	0x00, 0xf5, 0x21, 0x00


	//----- nvinfo : EIATTR_KPARAM_INFO
	.align		4
.L_213:
        /*0098*/ 	.byte	0x04, 0x17
        /*009a*/ 	.short	(.L_215 - .L_214)
.L_214:
        /*009c*/ 	.word	0x00000000
        /*00a0*/ 	.short	0x0002
        /*00a2*/ 	.short	0x0010
        /*00a4*/ 	.byte	0x00, 0xf5, 0x21, 0x00


	//----- nvinfo : EIATTR_KPARAM_INFO
	.align		4
.L_215:
        /*00a8*/ 	.byte	0x04, 0x17
        /*00aa*/ 	.short	(.L_217 - .L_216)
.L_216:
        /*00ac*/ 	.word	0x00000000
        /*00b0*/ 	.short	0x0001
        /*00b2*/ 	.short	0x0008
        /*00b4*/ 	.byte	0x00, 0xf5, 0x21, 0x00


	//----- nvinfo : EIATTR_KPARAM_INFO
	.align		4
.L_217:
        /*00b8*/ 	.byte	0x04, 0x17
        /*00ba*/ 	.short	(.L_219 - .L_218)
.L_218:
        /*00bc*/ 	.word	0x00000000
        /*00c0*/ 	.short	0x0000
        /*00c2*/ 	.short	0x0000
        /*00c4*/ 	.byte	0x00, 0xf5, 0x21, 0x00


	//----- nvinfo : EIATTR_SPARSE_MMA_MASK
	.align		4
.L_219:
        /*00c8*/ 	.byte	0x03, 0x50
        /*00ca*/ 	.short	0x0000


	//----- nvinfo : EIATTR_MAXREG_COUNT
	.align		4
        /*00cc*/ 	.byte	0x03, 0x1b
        /*00ce*/ 	.short	0x00a8


	//----- nvinfo : EIATTR_NUM_BARRIERS
	.align		4
        /*00d0*/ 	.byte	0x02, 0x4c
        /*00d2*/ 	.byte	0x01
	.zero		1


	//----- nvinfo : EIATTR_MERCURY_ISA_VERSION
	.align		4
        /*00d4*/ 	.byte	0x03, 0x5f
        /*00d6*/ 	.short	0x0101


	//----- nvinfo : EIATTR_COOP_GROUP_MASK_REGIDS
	.align		4
        /*00d8*/ 	.byte	0x04, 0x29
        /*00da*/ 	.short	(.L_221 - .L_220)


	//   ....[0]....
.L_220:
        /*00dc*/ 	.word	0xffffffff


	//   ....[1]....
        /*00e0*/ 	.word	0x05000006


	//   ....[2]....
        /*00e4*/ 	.word	0xffffffff


	//   ....[3]....
        /*00e8*/ 	.word	0xffffffff


	//   ....[4]....
        /*00ec*/ 	.word	0xffffffff


	//   ....[5]....
        /*00f0*/ 	.word	0xffffffff


	//   ....[6]....
        /*00f4*/ 	.word	0xffffffff


	//   ....[7]....
        /*00f8*/ 	.word	0xffffffff


	//   ....[8]....
        /*00fc*/ 	.word	0xffffffff


	//   ....[9]....
        /*0100*/ 	.word	0xffffffff


	//   ....[10]....
        /*0104*/ 	.word	0xffffffff


	//   ....[11]....
        /*0108*/ 	.word	0xffffffff


	//   ....[12]....
        /*010c*/ 	.word	0xffffffff


	//   ....[13]....
        /*0110*/ 	.word	0xffffffff


	//   ....[14]....
        /*0114*/ 	.word	0xffffffff


	//   ....[15]....
        /*0118*/ 	.word	0xffffffff


	//   ....[16]....
        /*011c*/ 	.word	0xffffffff


	//   ....[17]....
        /*0120*/ 	.word	0xffffffff


	//   ....[18]....
        /*0124*/ 	.word	0xffffffff


	//   ....[19]....
        /*0128*/ 	.word	0xffffffff


	//   ....[20]....
        /*012c*/ 	.word	0xffffffff


	//   ....[21]....
        /*0130*/ 	.word	0xffffffff


	//   ....[22]....
        /*0134*/ 	.word	0xffffffff


	//   ....[23]....
        /*0138*/ 	.word	0xffffffff


	//   ....[24]....
        /*013c*/ 	.word	0xffffffff


	//   ....[25]....
        /*0140*/ 	.word	0xffffffff


	//   ....[26]....
        /*0144*/ 	.word	0xffffffff


	//   ....[27]....
        /*0148*/ 	.word	0xffffffff


	//   ....[28]....
        /*014c*/ 	.word	0xffffffff


	//   ....[29]....
        /*0150*/ 	.word	0xffffffff


	//   ....[30]....
        /*0154*/ 	.word	0xffffffff


	//   ....[31]....
        /*0158*/ 	.word	0xffffffff


	//   ....[32]....
        /*015c*/ 	.word	0xffffffff


	//   ....[33]....
        /*0160*/ 	.word	0xffffffff


	//   ....[34]....
        /*0164*/ 	.word	0xffffffff


	//   ....[35]....
        /*0168*/ 	.word	0xffffffff


	//   ....[36]....
        /*016c*/ 	.word	0xffffffff


	//   ....[37]....
        /*0170*/ 	.word	0xffffffff


	//   ....[38]....
        /*0174*/ 	.word	0xffffffff


	//   ....[39]....
        /*0178*/ 	.word	0xffffffff


	//   ....[40]....
        /*017c*/ 	.word	0xffffffff


	//   ....[41]....
        /*0180*/ 	.word	0xffffffff


	//   ....[42]....
        /*0184*/ 	.word	0xffffffff


	//   ....[43]....
        /*0188*/ 	.word	0xffffffff


	//   ....[44]....
        /*018c*/ 	.word	0xffffffff


	//   ....[45]....
        /*0190*/ 	.word	0xffffffff


	//   ....[46]....
        /*0194*/ 	.word	0xffffffff


	//   ....[47]....
        /*0198*/ 	.word	0xffffffff


	//   ....[48]....
        /*019c*/ 	.word	0xffffffff


	//   ....[49]....
        /*01a0*/ 	.word	0xffffffff


	//   ....[50]....
        /*01a4*/ 	.word	0xffffffff


	//   ....[51]....
        /*01a8*/ 	.word	0xffffffff


	//   ....[52]....
        /*01ac*/ 	.word	0xffffffff


	//   ....[53]....
        /*01b0*/ 	.word	0xffffffff


	//   ....[54]....
        /*01b4*/ 	.word	0xffffffff


	//   ....[55]....
        /*01b8*/ 	.word	0xffffffff


	//   ....[56]....
        /*01bc*/ 	.word	0xffffffff


	//   ....[57]....
        /*01c0*/ 	.word	0xffffffff


	//   ....[58]....
        /*01c4*/ 	.word	0xffffffff


	//   ....[59]....
        /*01c8*/ 	.word	0xffffffff


	//   ....[60]....
        /*01cc*/ 	.word	0xffffffff


	//   ....[61]....
        /*01d0*/ 	.word	0xffffffff


	//   ....[62]....
        /*01d4*/ 	.word	0xffffffff


	//   ....[63]....
        /*01d8*/ 	.word	0xffffffff


	//   ....[64]....
        /*01dc*/ 	.word	0xffffffff


	//   ....[65]....
        /*01e0*/ 	.word	0xffffffff


	//   ....[66]....
        /*01e4*/ 	.word	0xffffffff


	//   ....[67]....
        /*01e8*/ 	.word	0xffffffff


	//   ....[68]....
        /*01ec*/ 	.word	0xffffffff


	//   ....[69]....
        /*01f0*/ 	.word	0xffffffff


	//   ....[70]....
        /*01f4*/ 	.word	0xffffffff


	//   ....[71]....
        /*01f8*/ 	.word	0xffffffff


	//   ....[72]....
        /*01fc*/ 	.word	0xffffffff


	//   ....[73]....
        /*0200*/ 	.word	0xffffffff


	//   ....[74]....
        /*0204*/ 	.word	0xffffffff


	//   ....[75]....
        /*0208*/ 	.word	0xffffffff


	//   ....[76]....
        /*020c*/ 	.word	0xffffffff


	//   ....[77]....
        /*0210*/ 	.word	0xffffffff


	//   ....[78]....
        /*0214*/ 	.word	0xffffffff


	//   ....[79]....
        /*0218*/ 	.word	0xffffffff


	//   ....[80]....
        /*021c*/ 	.word	0xffffffff


	//   ....[81]....
        /*0220*/ 	.word	0xffffffff


	//   ....[82]....
        /*0224*/ 	.word	0xffffffff


	//   ....[83]....
        /*0228*/ 	.word	0xffffffff


	//   ....[84]....
        /*022c*/ 	.word	0xffffffff


	//   ....[85]....
        /*0230*/ 	.word	0xffffffff


	//   ....[86]....
        /*0234*/ 	.word	0xffffffff


	//   ....[87]....
        /*0238*/ 	.word	0xffffffff


	//   ....[88]....
        /*023c*/ 	.word	0xffffffff


	//   ....[89]....
        /*0240*/ 	.word	0xffffffff


	//   ....[90]....
        /*0244*/ 	.word	0xffffffff


	//   ....[91]....
        /*0248*/ 	.word	0xffffffff


	//   ....[92]....
        /*024c*/ 	.word	0xffffffff


	//   ....[93]....
        /*0250*/ 	.word	0xffffffff


	//   ....[94]....
        /*0254*/ 	.word	0xffffffff


	//   ....[95]....
        /*0258*/ 	.word	0xffffffff


	//   ....[96]....
        /*025c*/ 	.word	0xffffffff


	//   ....[97]....
        /*0260*/ 	.word	0xffffffff


	//   ....[98]....
        /*0264*/ 	.word	0xffffffff


	//   ....[99]....
        /*0268*/ 	.word	0xffffffff


	//   ....[100]....
        /*026c*/ 	.word	0xffffffff


	//   ....[101]....
        /*0270*/ 	.word	0xffffffff


	//   ....[102]....
        /*0274*/ 	.word	0xffffffff


	//   ....[103]....
        /*0278*/ 	.word	0xffffffff


	//   ....[104]....
        /*027c*/ 	.word	0xffffffff


	//   ....[105]....
        /*0280*/ 	.word	0xffffffff


	//   ....[106]....
        /*0284*/ 	.word	0xffffffff


	//   ....[107]....
        /*0288*/ 	.word	0xffffffff


	//   ....[108]....
        /*028c*/ 	.word	0xffffffff


	//   ....[109]....
        /*0290*/ 	.word	0xffffffff


	//   ....[110]....
        /*0294*/ 	.word	0xffffffff


	//   ....[111]....
        /*0298*/ 	.word	0xffffffff


	//   ....[112]....
        /*029c*/ 	.word	0xffffffff


	//   ....[113]....
        /*02a0*/ 	.word	0xffffffff


	//   ....[114]....
        /*02a4*/ 	.word	0xffffffff


	//   ....[115]....
        /*02a8*/ 	.word	0xffffffff


	//   ....[116]....
        /*02ac*/ 	.word	0xffffffff


	//   ....[117]....
        /*02b0*/ 	.word	0xffffffff


	//   ....[118]....
        /*02b4*/ 	.word	0xffffffff


	//   ....[119]....
        /*02b8*/ 	.word	0xffffffff


	//   ....[120]....
        /*02bc*/ 	.word	0xffffffff


	//   ....[121]....
        /*02c0*/ 	.word	0xffffffff


	//   ....[122]....
        /*02c4*/ 	.word	0xffffffff


	//   ....[123]....
        /*02c8*/ 	.word	0xffffffff


	//   ....[124]....
        /*02cc*/ 	.word	0xffffffff


	//   ....[125]....
        /*02d0*/ 	.word	0xffffffff


	//   ....[126]....
        /*02d4*/ 	.word	0xffffffff


	//   ....[127]....
        /*02d8*/ 	.word	0xffffffff


	//   ....[128]....
        /*02dc*/ 	.word	0xffffffff


	//   ....[129]....
        /*02e0*/ 	.word	0xffffffff


	//   ....[130]....
        /*02e4*/ 	.word	0xffffffff


	//   ....[131]....
        /*02e8*/ 	.word	0xffffffff


	//   ....[132]....
        /*02ec*/ 	.word	0xffffffff


	//   ....[133]....
        /*02f0*/ 	.word	0xffffffff


	//   ....[134]....
        /*02f4*/ 	.word	0xffffffff


	//   ....[135]....
        /*02f8*/ 	.word	0xffffffff


	//   ....[136]....
        /*02fc*/ 	.word	0xffffffff


	//   ....[137]....
        /*0300*/ 	.word	0xffffffff


	//   ....[138]....
        /*0304*/ 	.word	0xffffffff


	//   ....[139]....
        /*0308*/ 	.word	0xffffffff


	//   ....[140]....
        /*030c*/ 	.word	0xffffffff


	//   ....[141]....
        /*0310*/ 	.word	0xffffffff


	//   ....[142]....
        /*0314*/ 	.word	0xffffffff


	//   ....[143]....
        /*0318*/ 	.word	0xffffffff


	//   ....[144]....
        /*031c*/ 	.word	0xffffffff


	//   ....[145]....
        /*0320*/ 	.word	0xffffffff


	//   ....[146]....
        /*0324*/ 	.word	0xffffffff


	//   ....[147]....
        /*0328*/ 	.word	0xffffffff


	//   ....[148]....
        /*032c*/ 	.word	0xffffffff


	//   ....[149]....
        /*0330*/ 	.word	0xffffffff


	//   ....[150]....
        /*0334*/ 	.word	0xffffffff


	//   ....[151]....
        /*0338*/ 	.word	0xffffffff


	//   ....[152]....
        /*033c*/ 	.word	0xffffffff


	//   ....[153]....
        /*0340*/ 	.word	0xffffffff


	//   ....[154]....
        /*0344*/ 	.word	0xffffffff


	//   ....[155]....
        /*0348*/ 	.word	0xffffffff


	//   ....[156]....
        /*034c*/ 	.word	0xffffffff


	//   ....[157]....
        /*0350*/ 	.word	0xffffffff


	//   ....[158]....
        /*0354*/ 	.word	0xffffffff


	//   ....[159]....
        /*0358*/ 	.word	0xffffffff


	//   ....[160]....
        /*035c*/ 	.word	0x05000006


	//   ....[161]....
        /*0360*/ 	.word	0xffffffff


	//   ....[162]....
        /*0364*/ 	.word	0xffffffff


	//   ....[163]....
        /*0368*/ 	.word	0xffffffff


	//   ....[164]....
        /*036c*/ 	.word	0xffffffff


	//   ....[165]....
        /*0370*/ 	.word	0xffffffff


	//   ....[166]....
        /*0374*/ 	.word	0xffffffff


	//   ....[167]....
        /*0378*/ 	.word	0xffffffff


	//   ....[168]....
        /*037c*/ 	.word	0xffffffff


	//   ....[169]....
        /*0380*/ 	.word	0xffffffff


	//   ....[170]....
        /*0384*/ 	.word	0xffffffff


	//   ....[171]....
        /*0388*/ 	.word	0xffffffff


	//   ....[172]....
        /*038c*/ 	.word	0xffffffff


	//   ....[173]....
        /*0390*/ 	.word	0xffffffff


	//   ....[174]....
        /*0394*/ 	.word	0xffffffff


	//   ....[175]....
        /*0398*/ 	.word	0xffffffff


	//   ....[176]....
        /*039c*/ 	.word	0xffffffff


	//   ....[177]....
        /*03a0*/ 	.word	0xffffffff


	//   ....[178]....
        /*03a4*/ 	.word	0xffffffff


	//   ....[179]....
        /*03a8*/ 	.word	0xffffffff


	//   ....[180]....
        /*03ac*/ 	.word	0xffffffff


	//   ....[181]....
        /*03b0*/ 	.word	0xffffffff


	//   ....[182]....
        /*03b4*/ 	.word	0xffffffff


	//   ....[183]....
        /*03b8*/ 	.word	0xffffffff


	//   ....[184]....
        /*03bc*/ 	.word	0xffffffff


	//   ....[185]....
        /*03c0*/ 	.word	0xffffffff


	//   ....[186]....
        /*03c4*/ 	.word	0xffffffff


	//   ....[187]....
        /*03c8*/ 	.word	0xffffffff


	//   ....[188]....
        /*03cc*/ 	.word	0xffffffff


	//   ....[189]....
        /*03d0*/ 	.word	0xffffffff


	//   ....[190]....
        /*03d4*/ 	.word	0xffffffff


	//   ....[191]....
        /*03d8*/ 	.word	0xffffffff


	//   ....[192]....
        /*03dc*/ 	.word	0xffffffff


	//   ....[193]....
        /*03e0*/ 	.word	0xffffffff


	//   ....[194]....
        /*03e4*/ 	.word	0xffffffff


	//   ....[195]....
        /*03e8*/ 	.word	0xffffffff


	//   ....[196]....
        /*03ec*/ 	.word	0xffffffff


	//   ....[197]....
        /*03f0*/ 	.word	0xffffffff


	//   ....[198]....
        /*03f4*/ 	.word	0xffffffff


	//   ....[199]....
        /*03f8*/ 	.word	0xffffffff


	//   ....[200]....
        /*03fc*/ 	.word	0xffffffff


	//   ....[201]....
        /*0400*/ 	.word	0xffffffff


	//   ....[202]....
        /*0404*/ 	.word	0xffffffff


	//   ....[203]....
        /*0408*/ 	.word	0xffffffff


	//   ....[204]....
        /*040c*/ 	.word	0xffffffff


	//   ....[205]....
        /*0410*/ 	.word	0xffffffff


	//   ....[206]....
        /*0414*/ 	.word	0xffffffff


	//   ....[207]....
        /*0418*/ 	.word	0xffffffff


	//   ....[208]....
        /*041c*/ 	.word	0xffffffff


	//   ....[209]....
        /*0420*/ 	.word	0xffffffff


	//   ....[210]....
        /*0424*/ 	.word	0xffffffff


	//   ....[211]....
        /*0428*/ 	.word	0xffffffff


	//   ....[212]....
        /*042c*/ 	.word	0xffffffff


	//   ....[213]....
        /*0430*/ 	.word	0xffffffff


	//   ....[214]....
        /*0434*/ 	.word	0xffffffff


	//   ....[215]....
        /*0438*/ 	.word	0xffffffff


	//   ....[216]....
        /*043c*/ 	.word	0xffffffff


	//   ....[217]....
        /*0440*/ 	.word	0xffffffff


	//   ....[218]....
        /*0444*/ 	.word	0xffffffff


	//   ....[219]....
        /*0448*/ 	.word	0xffffffff


	//   ....[220]....
        /*044c*/ 	.word	0xffffffff


	//   ....[221]....
        /*0450*/ 	.word	0xffffffff


	//   ....[222]....
        /*0454*/ 	.word	0xffffffff


	//   ....[223]....
        /*0458*/ 	.word	0xffffffff


	//   ....[224]....
        /*045c*/ 	.word	0xffffffff


	//   ....[225]....
        /*0460*/ 	.word	0xffffffff


	//   ....[226]....
        /*0464*/ 	.word	0xffffffff


	//   ....[227]....
        /*0468*/ 	.word	0xffffffff


	//   ....[228]....
        /*046c*/ 	.word	0xffffffff


	//   ....[229]....
        /*0470*/ 	.word	0x0500002f


	//   ....[230]....
        /*0474*/ 	.word	0x0500002f


	//   ....[231]....
        /*0478*/ 	.word	0x0500002f


	//   ....[232]....
        /*047c*/ 	.word	0x0500002f


	//   ....[233]....
        /*0480*/ 	.word	0x0500002f


	//----- nvinfo : EIATTR_COOP_GROUP_INSTR_OFFSETS
	.align		4
.L_221:
        /*0484*/ 	.byte	0x04, 0x28
        /*0486*/ 	.short	(.L_223 - .L_222)


	//   ....[0]....
.L_222:
        /*0488*/ 	.word	0x00000e40


	//   ....[1]....
        /*048c*/ 	.word	0x00001890


	//   ....[2]....
        /*0490*/ 	.word	0x00002ad0


	//   ....[3]....
        /*0494*/ 	.word	0x00002af0


	//   ....[4]....
        /*0498*/ 	.word	0x00002b10


	//   ....[5]....
        /*049c*/ 	.word	0x00002b30


	//   ....[6]....
        /*04a0*/ 	.word	0x00002b50


	//   ....[7]....
        /*04a4*/ 	.word	0x00003000


	//   ....[8]....
        /*04a8*/ 	.word	0x00003010


	//   ....[9]....
        /*04ac*/ 	.word	0x00003030


	//   ....[10]....
        /*04b0*/ 	.word	0x00003050


	//   ....[11]....
        /*04b4*/ 	.word	0x000030a0


	//   ....[12]....
        /*04b8*/ 	.word	0x000030d0


	//   ....[13]....
        /*04bc*/ 	.word	0x00003120


	//   ....[14]....
        /*04c0*/ 	.word	0x00003160


	//   ....[15]....
        /*04c4*/ 	.word	0x00003250


	//   ....[16]....
        /*04c8*/ 	.word	0x00003280


	//   ....[17]....
        /*04cc*/ 	.word	0x00003290


	//   ....[18]....
        /*04d0*/ 	.word	0x000032b0


	//   ....[19]....
        /*04d4*/ 	.word	0x000032f0


	//   ....[20]....
        /*04d8*/ 	.word	0x00003320


	//   ....[21]....
        /*04dc*/ 	.word	0x00003360


	//   ....[22]....
        /*04e0*/ 	.word	0x00003380


	//   ....[23]....
        /*04e4*/ 	.word	0x000033a0


	//   ....[24]....
        /*04e8*/ 	.word	0x00003490


	//   ....[25]....
        /*04ec*/ 	.word	0x000034c0


	//   ....[26]....
        /*04f0*/ 	.word	0x000034d0


	//   ....[27]....
        /*04f4*/ 	.word	0x000034f0


	//   ....[28]....
        /*04f8*/ 	.word	0x00003530


	//   ....[29]....
        /*04fc*/ 	.word	0x00003560


	//   ....[30]....
        /*0500*/ 	.word	0x000035a0


	//   ....[31]....
        /*0504*/ 	.word	0x000035c0


	//   ....[32]....
        /*0508*/ 	.word	0x000035e0


	//   ....[33]....
        /*050c*/ 	.word	0x000036d0


	//   ....[34]....
        /*0510*/ 	.word	0x00003700


	//   ....[35]....
        /*0514*/ 	.word	0x00003710


	//   ....[36]....
        /*0518*/ 	.word	0x00003730


	//   ....[37]....
        /*051c*/ 	.word	0x00003770


	//   ....[38]....
        /*0520*/ 	.word	0x000037a0


	//   ....[39]....
        /*0524*/ 	.word	0x000037e0


	//   ....[40]....
        /*0528*/ 	.word	0x00003800


	//   ....[41]....
        /*052c*/ 	.word	0x00003820


	//   ....[42]....
        /*0530*/ 	.word	0x00003930


	//   ....[43]....
        /*0534*/ 	.word	0x00003960


	//   ....[44]....
        /*0538*/ 	.word	0x00003970


	//   ....[45]....
        /*053c*/ 	.word	0x00003990


	//   ....[46]....
        /*0540*/ 	.word	0x000039d0


	//   ....[47]....
        /*0544*/ 	.word	0x00003a00


	//   ....[48]....
        /*0548*/ 	.word	0x00003a40


	//   ....[49]....
        /*054c*/ 	.word	0x00003a60


	//   ....[50]....
        /*0550*/ 	.word	0x00003a80


	//   ....[51]....
        /*0554*/ 	.word	0x00003b90


	//   ....[52]....
        /*0558*/ 	.word	0x00003bc0


	//   ....[53]....
        /*055c*/ 	.word	0x00003bd0


	//   ....[54]....
        /*0560*/ 	.word	0x00003bf0


	//   ....[55]....
        /*0564*/ 	.word	0x00003c30


	//   ....[56]....
        /*0568*/ 	.word	0x00003c60


	//   ....[57]....
        /*056c*/ 	.word	0x00003ca0


	//   ....[58]....
        /*0570*/ 	.word	0x00003cc0


	//   ....[59]....
        /*0574*/ 	.word	0x00003ce0


	//   ....[60]....
        /*0578*/ 	.word	0x00003df0


	//   ....[61]....
        /*057c*/ 	.word	0x00003e20


	//   ....[62]....
        /*0580*/ 	.word	0x00003e30


	//   ....[63]....
        /*0584*/ 	.word	0x00003e50


	//   ....[64]....
        /*0588*/ 	.word	0x00003e90


	//   ....[65]....
        /*058c*/ 	.word	0x00003ec0


	//   ....[66]....
        /*0590*/ 	.word	0x00003f00


	//   ....[67]....
        /*0594*/ 	.word	0x00003f20


	//   ....[68]....
        /*0598*/ 	.word	0x00003f40


	//   ....[69]....
        /*059c*/ 	.word	0x00004050


	//   ....[70]....
        /*05a0*/ 	.word	0x00004080


	//   ....[71]....
        /*05a4*/ 	.word	0x00004090


	//   ....[72]....
        /*05a8*/ 	.word	0x000040b0


	//   ....[73]....
        /*05ac*/ 	.word	0x000040f0


	//   ....[74]....
        /*05b0*/ 	.word	0x00004120


	//   ....[75]....
        /*05b4*/ 	.word	0x00004160


	//   ....[76]....
        /*05b8*/ 	.word	0x00004180


	//   ....[77]....
        /*05bc*/ 	.word	0x000041a0


	//   ....[78]....
        /*05c0*/ 	.word	0x000042b0


	//   ....[79]....
        /*05c4*/ 	.word	0x00004300


	//   ....[80]....
        /*05c8*/ 	.word	0x00004310


	//   ....[81]....
        /*05cc*/ 	.word	0x00004330


	//   ....[82]....
        /*05d0*/ 	.word	0x00004370


	//   ....[83]....
        /*05d4*/ 	.word	0x000043a0


	//   ....[84]....
        /*05d8*/ 	.word	0x000043e0


	//   ....[85]....
        /*05dc*/ 	.word	0x00004400


	//   ....[86]....
        /*05e0*/ 	.word	0x00004420


	//   ....[87]....
        /*05e4*/ 	.word	0x00004510


	//   ....[88]....
        /*05e8*/ 	.word	0x00004560


	//   ....[89]....
        /*05ec*/ 	.word	0x00004570


	//   ....[90]....
        /*05f0*/ 	.word	0x000045a0


	//   ....[91]....
        /*05f4*/ 	.word	0x000045c0


	//   ....[92]....
        /*05f8*/ 	.word	0x00004610


	//   ....[93]....
        /*05fc*/ 	.word	0x00004630


	//   ....[94]....
        /*0600*/ 	.word	0x00004670


	//   ....[95]....
        /*0604*/ 	.word	0x00004690


	//   ....[96]....
        /*0608*/ 	.word	0x00004770


	//   ....[97]....
        /*060c*/ 	.word	0x000047c0


	//   ....[98]....
        /*0610*/ 	.word	0x000047d0


	//   ....[99]....
        /*0614*/ 	.word	0x00004820


	//   ....[100]....
        /*0618*/ 	.word	0x00004850


	//   ....[101]....
        /*061c*/ 	.word	0x00004880


	//   ....[102]....
        /*0620*/ 	.word	0x000048b0


	//   ....[103]....
        /*0624*/ 	.word	0x000048e0


	//   ....[104]....
        /*0628*/ 	.word	0x00004910


	//   ....[105]....
        /*062c*/ 	.word	0x000049d0


	//   ....[106]....
        /*0630*/ 	.word	0x00004a20


	//   ....[107]....
        /*0634*/ 	.word	0x00004a30


	//   ....[108]....
        /*0638*/ 	.word	0x00004a80


	//   ....[109]....
        /*063c*/ 	.word	0x00004ab0


	//   ....[110]....
        /*0640*/ 	.word	0x00004ae0


	//   ....[111]....
        /*0644*/ 	.word	0x00004b10


	//   ....[112]....
        /*0648*/ 	.word	0x00004b40


	//   ....[113]....
        /*064c*/ 	.word	0x00004b70


	//   ....[114]....
        /*0650*/ 	.word	0x00004c60


	//   ....[115]....
        /*0654*/ 	.word	0x00004c80


	//   ....[116]....
        /*0658*/ 	.word	0x00004c90


	//   ....[117]....
        /*065c*/ 	.word	0x00004ce0


	//   ....[118]....
        /*0660*/ 	.word	0x00004d10


	//   ....[119]....
        /*0664*/ 	.word	0x00004d40


	//   ....[120]....
        /*0668*/ 	.word	0x00004d70


	//   ....[121]....
        /*066c*/ 	.word	0x00004da0


	//   ....[122]....
        /*0670*/ 	.word	0x00004dd0


	//   ....[123]....
        /*0674*/ 	.word	0x00004ec0


	//   ....[124]....
        /*0678*/ 	.word	0x00004f00


	//   ....[125]....
        /*067c*/ 	.word	0x00004f10


	//   ....[126]....
        /*0680*/ 	.word	0x00004f60


	//   ....[127]....
        /*0684*/ 	.word	0x00004f90


	//   ....[128]....
        /*0688*/ 	.word	0x00004fc0


	//   ....[129]....
        /*068c*/ 	.word	0x00004ff0


	//   ....[130]....
        /*0690*/ 	.word	0x00005020


	//   ....[131]....
        /*0694*/ 	.word	0x00005050


	//   ....[132]....
        /*0698*/ 	.word	0x00005140


	//   ....[133]....
        /*069c*/ 	.word	0x00005170


	//   ....[134]....
        /*06a0*/ 	.word	0x00005180


	//   ....[135]....
        /*06a4*/ 	.word	0x000051d0


	//   ....[136]....
        /*06a8*/ 	.word	0x00005200


	//   ....[137]....
        /*06ac*/ 	.word	0x00005230


	//   ....[138]....
        /*06b0*/ 	.word	0x00005260


	//   ....[139]....
        /*06b4*/ 	.word	0x00005290


	//   ....[140]....
        /*06b8*/ 	.word	0x000052c0


	//   ....[141]....
        /*06bc*/ 	.word	0x000053e0


	//   ....[142]....
        /*06c0*/ 	.word	0x000053f0


	//   ....[143]....
        /*06c4*/ 	.word	0x00005440


	//   ....[144]....
        /*06c8*/ 	.word	0x00005470


	//   ....[145]....
        /*06cc*/ 	.word	0x000054a0


	//   ....[146]....
        /*06d0*/ 	.word	0x000054d0


	//   ....[147]....
        /*06d4*/ 	.word	0x00005500


	//   ....[148]....
        /*06d8*/ 	.word	0x00005530


	//   ....[149]....
        /*06dc*/ 	.word	0x00005560


	//   ....[150]....
        /*06e0*/ 	.word	0x00005600


	//   ....[151]....
        /*06e4*/ 	.word	0x00005620


	//   ....[152]....
        /*06e8*/ 	.word	0x00005630


	//   ....[153]....
        /*06ec*/ 	.word	0x00005680


	//   ....[154]....
        /*06f0*/ 	.word	0x000056b0


	//   ....[155]....
        /*06f4*/ 	.word	0x000056e0


	//   ....[156]....
        /*06f8*/ 	.word	0x00005710


	//   ....[157]....
        /*06fc*/ 	.word	0x00005740


	//   ....[158]....
        /*0700*/ 	.word	0x00005770


	//   ....[159]....
        /*0704*/ 	.word	0x000058a0


	//   ....[160]....
        /*0708*/ 	.word	0x00005d40


	//   ....[161]....
        /*070c*/ 	.word	0x00006070


	//   ....[162]....
        /*0710*/ 	.word	0x00006130


	//   ....[163]....
        /*0714*/ 	.word	0x000061f0


	//   ....[164]....
        /*0718*/ 	.word	0x000062b0


	//   ....[165]....
        /*071c*/ 	.word	0x00006370


	//   ....[166]....
        /*0720*/ 	.word	0x00006430


	//   ....[167]....
        /*0724*/ 	.word	0x000064f0


	//   ....[168]....
        /*0728*/ 	.word	0x000065b0


	//   ....[169]....
        /*072c*/ 	.word	0x00006670


	//   ....[170]....
        /*0730*/ 	.word	0x00006730


	//   ....[171]....
        /*0734*/ 	.word	0x000067f0


	//   ....[172]....
        /*0738*/ 	.word	0x000068b0


	//   ....[173]....
        /*073c*/ 	.word	0x00006970


	//   ....[174]....
        /*0740*/ 	.word	0x00006a30


	//   ....[175]....
        /*0744*/ 	.word	0x00006af0


	//   ....[176]....
        /*0748*/ 	.word	0x00006bb0


	//   ....[177]....
        /*074c*/ 	.word	0x00006c70


	//   ....[178]....
        /*0750*/ 	.word	0x00006e60


	//   ....[179]....
        /*0754*/ 	.word	0x00006f90


	//   ....[180]....
        /*0758*/ 	.word	0x000070c0


	//   ....[181]....
        /*075c*/ 	.word	0x000071f0


	//   ....[182]....
        /*0760*/ 	.word	0x00007320


	//   ....[183]....
        /*0764*/ 	.word	0x00007450


	//   ....[184]....
        /*0768*/ 	.word	0x00007580


	//   ....[185]....
        /*076c*/ 	.word	0x000076b0


	//   ....[186]....
        /*0770*/ 	.word	0x000077e0


	//   ....[187]....
        /*0774*/ 	.word	0x00007910


	//   ....[188]....
        /*0778*/ 	.word	0x00007a40


	//   ....[189]....
        /*077c*/ 	.word	0x00007b60


	//   ....[190]....
        /*0780*/ 	.word	0x00007c70


	//   ....[191]....
        /*0784*/ 	.word	0x00007d80


	//   ....[192]....
        /*0788*/ 	.word	0x00007e90


	//   ....[193]....
        /*078c*/ 	.word	0x00007fa0


	//   ....[194]....
        /*0790*/ 	.word	0x000080b0


	//   ....[195]....
        /*0794*/ 	.word	0x00008eb0


	//   ....[196]....
        /*0798*/ 	.word	0x00008f40


	//   ....[197]....
        /*079c*/ 	.word	0x00008fc0


	//   ....[198]....
        /*07a0*/ 	.word	0x00009050


	//   ....[199]....
        /*07a4*/ 	.word	0x000090d0


	//   ....[200]....
        /*07a8*/ 	.word	0x00009160


	//   ....[201]....
        /*07ac*/ 	.word	0x000091e0


	//   ....[202]....
        /*07b0*/ 	.word	0x00009270


	//   ....[203]....
        /*07b4*/ 	.word	0x000092f0


	//   ....[204]....
        /*07b8*/ 	.word	0x00009380


	//   ....[205]....
        /*07bc*/ 	.word	0x00009400


	//   ....[206]....
        /*07c0*/ 	.word	0x00009490


	//   ....[207]....
        /*07c4*/ 	.word	0x00009510


	//   ....[208]....
        /*07c8*/ 	.word	0x000095a0


	//   ....[209]....
        /*07cc*/ 	.word	0x00009620


	//   ....[210]....
        /*07d0*/ 	.word	0x000096b0


	//   ....[211]....
        /*07d4*/ 	.word	0x00009730


	//   ....[212]....
        /*07d8*/ 	.word	0x00009890


	//   ....[213]....
        /*07dc*/ 	.word	0x00009960


	//   ....[214]....
        /*07e0*/ 	.word	0x00009a10


	//   ....[215]....
        /*07e4*/ 	.word	0x00009ad0


	//   ....[216]....
        /*07e8*/ 	.word	0x00009b80


	//   ....[217]....
        /*07ec*/ 	.word	0x00009c40


	//   ....[218]....
        /*07f0*/ 	.word	0x00009cf0


	//   ....[219]....
        /*07f4*/ 	.word	0x00009db0


	//   ....[220]....
        /*07f8*/ 	.word	0x00009e60


	//   ....[221]....
        /*07fc*/ 	.word	0x00009f20


	//   ....[222]....
        /*0800*/ 	.word	0x00009fd0


	//   ....[223]....
        /*0804*/ 	.word	0x0000a090


	//   ....[224]....
        /*0808*/ 	.word	0x0000a140


	//   ....[225]....
        /*080c*/ 	.word	0x0000a200


	//   ....[226]....
        /*0810*/ 	.word	0x0000a2a0


	//   ....[227]....
        /*0814*/ 	.word	0x0000a360


	//   ....[228]....
        /*0818*/ 	.word	0x0000a400


	//   ....[229]....
        /*081c*/ 	.word	0x0000a470


	//   ....[230]....
        /*0820*/ 	.word	0x0000a4e0


	//   ....[231]....
        /*0824*/ 	.word	0x0000a550


	//   ....[232]....
        /*0828*/ 	.word	0x0000a5c0


	//   ....[233]....
        /*082c*/ 	.word	0x0000a630


	//----- nvinfo : EIATTR_VRC_CTA_INIT_COUNT
	.align		4
.L_223:
        /*0830*/ 	.byte	0x02, 0x4a
	.zero		1
	.zero		1


	//----- nvinfo : EIATTR_EXIT_INSTR_OFFSETS
	.align		4
        /*0834*/ 	.byte	0x04, 0x1c
        /*0836*/ 	.short	(.L_225 - .L_224)


	//   ....[0]....
.L_224:
        /*0838*/ 	.word	0x00002570


	//   ....[1]....
        /*083c*/ 	.word	0x000028d0


	//   ....[2]....
        /*0840*/ 	.word	0x000028f0


	//   ....[3]....
        /*0844*/ 	.word	0x00009740


	//   ....[4]....
        /*0848*/ 	.word	0x0000a410


	//----- nvinfo : EIATTR_MAX_THREADS
	.align		4
.L_225:
        /*084c*/ 	.byte	0x04, 0x05
        /*084e*/ 	.short	(.L_227 - .L_226)
.L_226:
        /*0850*/ 	.word	0x00000180
        /*0854*/ 	.word	0x00000001
        /*0858*/ 	.word	0x00000001


	//----- nvinfo : EIATTR_CRS_STACK_SIZE
	.align		4
.L_227:
        /*085c*/ 	.byte	0x04, 0x1e
        /*085e*/ 	.short	(.L_229 - .L_228)
.L_228:
        /*0860*/ 	.word	0x00000000


	//----- nvinfo : EIATTR_CBANK_PARAM_SIZE
	.align		4
.L_229:
        /*0864*/ 	.byte	0x03, 0x19
        /*0866*/ 	.short	0x004d


	//----- nvinfo : EIATTR_PARAM_CBANK
	.align		4
        /*0868*/ 	.byte	0x04, 0x0a
        /*086a*/ 	.short	(.L_231 - .L_230)
	.align		4
.L_230:
        /*086c*/ 	.word	index@(.nv.constant0._ZN3cub18CUB_300001_SM_10006detail10radix_sort29DeviceRadixSortOnesweepKernelINS1_5radix10policy_hubIiiyE10Policy1000ELNS0_9SortOrderE0EiiyiiNS1_21identity_decomposer_tEEEvPT5_SB_PT3_PKSC_PT1_PKSG_PT2_PKSK_T4_iiT6_)
        /*0870*/ 	.short	0x0380
        /*0872*/ 	.short	0x004d


	//----- nvinfo : EIATTR_SW_WAR
	.align		4
.L_231:
        /*0874*/ 	.byte	0x04, 0x36
        /*0876*/ 	.short	(.L_233 - .L_232)
.L_232:
        /*0878*/ 	.word	0x00000008
.L_233:


//--------------------- .nv.info._ZN3cub18CUB_300001_SM_10006detail10radix_sort33DeviceRadixSortExclusiveSumKernelINS1_5radix10policy_hubIiiyE10Policy1000EyEEvPT0_ --------------------------
	.section	.nv.info._ZN3cub18CUB_300001_SM_10006detail10radix_sort33DeviceRadixSortExclusiveSumKernelINS1_5radix10policy_hubIiiyE10Policy1000EyEEvPT0_,"",@"SHT_CUDA_INFO"
	.sectionflags	@""
	.align	4


	//----- nvinfo : EIATTR_CUDA_API_VERSION
	.align		4
        /*0000*/ 	.byte	0x04, 0x37
        /*0002*/ 	.short	(.L_235 - .L_234)
.L_234:
        /*0004*/ 	.word	0x00000082


	//----- nvinfo : EIATTR_KPARAM_INFO
	.align		4
.L_235:
        /*0008*/ 	.byte	0x04, 0x17
        /*000a*/ 	.short	(.L_237 - .L_236)
.L_236:
        /*000c*/ 	.word	0x00000000
        /*0010*/ 	.short	0x0000
        /*0012*/ 	.short	0x0000
        /*0014*/ 	.byte	0x00, 0xf5, 0x21, 0x00


	//----- nvinfo : EIATTR_SPARSE_MMA_MASK
	.align		4
.L_237:
        /*0018*/ 	.byte	0x03, 0x50
        /*001a*/ 	.short	0x0000


	//----- nvinfo : EIATTR_MAXREG_COUNT
	.align		4
        /*001c*/ 	.byte	0x03, 0x1b
        /*001e*/ 	.short	0x00ff


	//----- nvinfo : EIATTR_NUM_BARRIERS
	.align		4
        /*0020*/ 	.byte	0x02, 0x4c
        /*0022*/ 	.byte	0x01
	.zero		1


	//----- nvinfo : EIATTR_MERCURY_ISA_VERSION
	.align		4
        /*0024*/ 	.byte	0x03, 0x5f
        /*0026*/ 	.short	0x0101


	//----- nvinfo : EIATTR_COOP_GROUP_MASK_REGIDS
	.align		4
        /*0028*/ 	.byte	0x04, 0x29
        /*002a*/ 	.short	(.L_239 - .L_238)


	//   ....[0]....
.L_238:
        /*002c*/ 	.word	0xffffffff


	//   ....[1]....
        /*0030*/ 	.word	0xffffffff


	//   ....[2]....
        /*0034*/ 	.word	0xffffffff


	//   ....[3]....
        /*0038*/ 	.word	0xffffffff


	//   ....[4]....
        /*003c*/ 	.word	0xffffffff


	//   ....[5]....
        /*0040*/ 	.word	0xffffffff


	//   ....[6]....
        /*0044*/ 	.word	0xffffffff


	//   ....[7]....
        /*0048*/ 	.word	0xffffffff


	//   ....[8]....
        /*004c*/ 	.word	0xffffffff


	//   ....[9]....
        /*0050*/ 	.word	0xffffffff


	//   ....[10]....
        /*0054*/ 	.word	0x05000015


	//   ....[11]....
        /*0058*/ 	.word	0x05000015


	//   ....[12]....
        /*005c*/ 	.word	0x05000015


	//   ....[13]....
        /*0060*/ 	.word	0x05000015


	//   ....[14]....
        /*0064*/ 	.word	0x05000015


	//   ....[15]....
        /*0068*/ 	.word	0x05000015


	//   ....[16]....
        /*006c*/ 	.word	0x05000015


	//   ....[17]....
        /*0070*/ 	.word	0x05000015


	//   ....[18]....
        /*0074*/ 	.word	0x05000015


	//   ....[19]....
        /*0078*/ 	.word	0x05000015


	//----- nvinfo : EIATTR_COOP_GROUP_INSTR_OFFSETS
	.align		4
.L_239:
        /*007c*/ 	.byte	0x04, 0x28
        /*007e*/ 	.short	(.L_241 - .L_240)


	//   ....[0]....
.L_240:
        /*0080*/ 	.word	0x00000250


	//   ....[1]....
        /*0084*/ 	.word	0x00000260


	//   ....[2]....
        /*0088*/ 	.word	0x000002a0


	//   ....[3]....
        /*008c*/ 	.word	0x000002c0


	//   ....[4]....
        /*0090*/ 	.word	0x00000310


	//   ....[5]....
        /*0094*/ 	.word	0x00000320


	//   ....[6]....
        /*0098*/ 	.word	0x00000360


	//   ....[7]....
        /*009c*/ 	.word	0x00000380


	//   ....[8]....
        /*00a0*/ 	.word	0x000003d0


	//   ....[9]....
        /*00a4*/ 	.word	0x000003e0


	//   ....[10]....
        /*00a8*/ 	.word	0x00000660


	//   ....[11]....
        /*00ac*/ 	.word	0x000006b0


	//   ....[12]....
        /*00b0*/ 	.word	0x00000740


	//   ....[13]....
        /*00b4*/ 	.word	0x00000790


	//   ....[14]....
        /*00b8*/ 	.word	0x00000820


	//   ....[15]....
        /*00bc*/ 	.word	0x00000870


	//   ....[16]....
        /*00c0*/ 	.word	0x00000900


	//   ....[17]....
        /*00c4*/ 	.word	0x00000950


	//   ....[18]....
        /*00c8*/ 	.word	0x000009e0


	//   ....[19]....
        /*00cc*/ 	.word	0x00000a30


	//----- nvinfo : EIATTR_VRC_CTA_INIT_COUNT
	.align		4
.L_241:
        /*00d0*/ 	.byte	0x02, 0x4a
	.zero		1
	.zero		1


	//----- nvinfo : EIATTR_EXIT_INSTR_OFFSETS
	.align		4
        /*00d4*/ 	.byte	0x04, 0x1c
        /*00d6*/ 	.short	(.L_243 - .L_242)


	//   ....[0]....
.L_242:
        /*00d8*/ 	.word	0x000005d0


	//   ....[1]....
        /*00dc*/ 	.word	0x00000600


	//----- nvinfo : EIATTR_CRS_STACK_SIZE
	.align		4
.L_243:
        /*00e0*/ 	.byte	0x04, 0x1e
        /*00e2*/ 	.short	(.L_245 - .L_244)
.L_244:
        /*00e4*/ 	.word	0x00000000


	//----- nvinfo : EIATTR_CBANK_PARAM_SIZE
	.align		4
.L_245:
        /*00e8*/ 	.byte	0x03, 0x19
        /*00ea*/ 	.short	0x0008


	//----- nvinfo : EIATTR_PARAM_CBANK
	.align		4
        /*00ec*/ 	.byte	0x04, 0x0a
        /*00ee*/ 	.short	(.L_247 - .L_246)
	.align		4
.L_246:
        /*00f0*/ 	.word	index@(.nv.constant0._ZN3cub18CUB_300001_SM_10006detail10radix_sort33DeviceRadixSortExclusiveSumKernelINS1_5radix10policy_hubIiiyE10Policy1000EyEEvPT0_)
        /*00f4*/ 	.short	0x0380
        /*00f6*/ 	.short	0x0008


	//----- nvinfo : EIATTR_SW_WAR
	.align		4
.L_247:
        /*00f8*/ 	.byte	0x04, 0x36
        /*00fa*/ 	.short	(.L_249 - .L_248)
.L_248:
        /*00fc*/ 	.word	0x00000008
.L_249:


//--------------------- .nv.info._ZN3cub18CUB_300001_SM_10006detail10radix_sort30DeviceRadixSortHistogramKernelINS1_5radix10policy_hubIiiyE10Policy1000ELNS0_9SortOrderE0EiyNS1_21identity_decomposer_tEEEvPT2_PKT1_SA_iiT3_ --------------------------
	.section	.nv.info._ZN3cub18CUB_300001_SM_10006detail10radix_sort30DeviceRadixSortHistogramKernelINS1_5radix10policy_hubIiiyE10Policy1000ELNS0_9SortOrderE0EiyNS1_21identity_decomposer_tEEEvPT2_PKT1_SA_iiT3_,"",@"SHT_CUDA_INFO"
	.sectionflags	@""
	.align	4


	//----- nvinfo : EIATTR_CUDA_API_VERSION
	.align		4
        /*0000*/ 	.byte	0x04, 0x37
        /*0002*/ 	.short	(.L_251 - .L_250)
.L_250:
        /*0004*/ 	.word	0x00000082


	//----- nvinfo : EIATTR_KPARAM_INFO
	.align		4
.L_251:
        /*0008*/ 	.byte	0x04, 0x17
        /*000a*/ 	.short	(.L_253 - .L_252)
.L_252:
        /*000c*/ 	.word	0x00000000
        /*0010*/ 	.short	0x0005
        /*0012*/ 	.short	0x0020
        /*0014*/ 	.byte	0x00, 0xf0, 0x05, 0x00


	//----- nvinfo : EIATTR_KPARAM_INFO
	.align		4
.L_253:
        /*0018*/ 	.byte	0x04, 0x17
        /*001a*/ 	.short	(.L_255 - .L_254)
.L_254:
        /*001c*/ 	.word	0x00000000
        /*0020*/ 	.short	0x0004
        /*0022*/ 	.short	0x001c
        /*0024*/ 	.byte	0x00, 0xf0, 0x11, 0x00


	//----- nvinfo : EIATTR_KPARAM_INFO
	.align		4
.L_255:
        /*0028*/ 	.byte	0x04, 0x17
        /*002a*/ 	.short	(.L_257 - .L_256)
.L_256:
        /*002c*/ 	.word	0x00000000
        /*0030*/ 	.short	0x0003
        /*0032*/ 	.short	0x0018
        /*0034*/ 	.byte	0x00, 0xf0, 0x11, 0x00


	//----- nvinfo : EIATTR_KPARAM_INFO
	.align		4
.L_257:
        /*0038*/ 	.byte	0x04, 0x17
        /*003a*/ 	.short	(.L_259 - .L_258)
.L_258:
        /*003c*/ 	.word	0x00000000
        /*0040*/ 	.short	0x0002
        /*0042*/ 	.short	0x0010
        /*0044*/ 	.byte	0x00, 0xf0, 0x21, 0x00


	//----- nvinfo : EIATTR_KPARAM_INFO
	.align		4
.L_259:
        /*0048*/ 	.byte	0x04, 0x17
        /*004a*/ 	.short	(.L_261 - .L_260)
.L_260:
        /*004c*/ 	.word	0x00000000
        /*0050*/ 	.short	0x0001
        /*0052*/ 	.short	0x0008
        /*0054*/ 	.byte	0x00, 0xf5, 0x21, 0x00


	//----- nvinfo : EIATTR_KPARAM_INFO
	.align		4
.L_261:
        /*0058*/ 	.byte	0x04, 0x17
        /*005a*/ 	.short	(.L_263 - .L_262)
.L_262:
        /*005c*/ 	.word	0x00000000
        /*0060*/ 	.short	0x0000
        /*0062*/ 	.short	0x0000
        /*0064*/ 	.byte	0x00, 0xf5, 0x21, 0x00


	//----- nvinfo : EIATTR_SPARSE_MMA_MASK
	.align		4
.L_263:
        /*0068*/ 	.byte	0x03, 0x50
        /*006a*/ 	.short	0x0000


	//----- nvinfo : EIATTR_MAXREG_COUNT
	.align		4
        /*006c*/ 	.byte	0x03, 0x1b
        /*006e*/ 	.short	0x00ff


	//----- nvinfo : EIATTR_NUM_BARRIERS
	.align		4
        /*0070*/ 	.byte	0x02, 0x4c
        /*0072*/ 	.byte	0x01
	.zero		1


	//----- nvinfo : EIATTR_MERCURY_ISA_VERSION
	.align		4
        /*0074*/ 	.byte	0x03, 0x5f
        /*0076*/ 	.short	0x0101


	//----- nvinfo : EIATTR_VRC_CTA_INIT_COUNT
	.align		4
        /*0078*/ 	.byte	0x02, 0x4a
	.zero		1
	.zero		1


	//----- nvinfo : EIATTR_EXIT_INSTR_OFFSETS
	.align		4
        /*007c*/ 	.byte	0x04, 0x1c
        /*007e*/ 	.short	(.L_265 - .L_264)


	//   ....[0]....
.L_264:
        /*0080*/ 	.word	0x00000040


	//   ....[1]....
        /*0084*/ 	.word	0x00002ee0


	//----- nvinfo : EIATTR_MAX_THREADS
	.align		4
.L_265:
        /*0088*/ 	.byte	0x04, 0x05
        /*008a*/ 	.short	(.L_267 - .L_266)
.L_266:
        /*008c*/ 	.word	0x00000080
        /*0090*/ 	.word	0x00000001
        /*0094*/ 	.word	0x00000001


	//----- nvinfo : EIATTR_CRS_STACK_SIZE
	.align		4
.L_267:
        /*0098*/ 	.byte	0x04, 0x1e
        /*009a*/ 	.short	(.L_269 - .L_268)
.L_268:
        /*009c*/ 	.word	0x00000000


	//----- nvinfo : EIATTR_CBANK_PARAM_SIZE
	.align		4
.L_269:
        /*00a0*/ 	.byte	0x03, 0x19
        /*00a2*/ 	.short	0x0021


	//----- nvinfo : EIATTR_PARAM_CBANK
	.align		4
        /*00a4*/ 	.byte	0x04, 0x0a
        /*00a6*/ 	.short	(.L_271 - .L_270)
	.align		4
.L_270:
        /*00a8*/ 	.word	index@(.nv.constant0._ZN3cub18CUB_300001_SM_10006detail10radix_sort30DeviceRadixSortHistogramKernelINS1_5radix10policy_hubIiiyE10Policy1000ELNS0_9SortOrderE0EiyNS1_21identity_decomposer_tEEEvPT2_PKT1_SA_iiT3_)
        /*00ac*/ 	.short	0x0380
        /*00ae*/ 	.short	0x0021


	//----- nvinfo : EIATTR_SW_WAR
	.align		4
.L_271:
        /*00b0*/ 	.byte	0x04, 0x36
        /*00b2*/ 	.short	(.L_273 - .L_272)
.L_272:
        /*00b4*/ 	.word	0x00000008
.L_273:


//--------------------- .nv.info._ZN3cub18CUB_300001_SM_10006detail10radix_sort31DeviceRadixSortSingleTileKernelINS1_5radix10policy_hubIiiyE10Policy1000ELNS0_9SortOrderE0EiiyNS1_21identity_decomposer_tEEEvPKT1_PSA_PKT2_PSE_T3_iiT4_ --------------------------
	.section	.nv.info._ZN3cub18CUB_300001_SM_10006detail10radix_sort31DeviceRadixSortSingleTileKernelINS1_5radix10policy_hubIiiyE10Policy1000ELNS0_9SortOrderE0EiiyNS1_21identity_decomposer_tEEEvPKT1_PSA_PKT2_PSE_T3_iiT4_,"",@"SHT_CUDA_INFO"
	.sectionflags	@""
	.align	4


	//----- nvinfo : EIATTR_CUDA_API_VERSION
	.align		4
        /*0000*/ 	.byte	0x04, 0x37
        /*0002*/ 	.short	(.L_275 - .L_274)
.L_274:
        /*0004*/ 	.word	0x00000082


	//----- nvinfo : EIATTR_KPARAM_INFO
	.align		4
.L_275:
        /*0008*/ 	.byte	0x04, 0x17
        /*000a*/ 	.short	(.L_277 - .L_276)
.L_276:
        /*000c*/ 	.word	0x00000000
        /*0010*/ 	.short	0x0007
        /*0012*/ 	.short	0x0030
        /*0014*/ 	.byte	0x00, 0xf0, 0x05, 0x00


	//----- nvinfo : EIATTR_KPARAM_INFO
	.align		4
.L_277:
        /*0018*/ 	.byte	0x04, 0x17
        /*001a*/ 	.short	(.L_279 - .L_278)
.L_278:
        /*001c*/ 	.word	0x00000000
        /*0020*/ 	.short	0x0006
        /*0022*/ 	.short	0x002c
        /*0024*/ 	.byte	0x00, 0xf0, 0x11, 0x00


	//----- nvinfo : EIATTR_KPARAM_INFO
	.align		4
.L_279:
        /*0028*/ 	.byte	0x04, 0x17
        /*002a*/ 	.short	(.L_281 - .L_280)
.L_280:
        /*002c*/ 	.word	0x00000000
        /*0030*/ 	.short	0x0005
        /*0032*/ 	.short	0x0028
        /*0034*/ 	.byte	0x00, 0xf0, 0x11, 0x00


	//----- nvinfo : EIATTR_KPARAM_INFO
	.align		4
.L_281:
        /*0038*/ 	.byte	0x04, 0x17
        /*003a*/ 	.short	(.L_283 - .L_282)
.L_282:
        /*003c*/ 	.word	0x00000000
        /*0040*/ 	.short	0x0004
        /*0042*/ 	.short	0x0020
        /*0044*/ 	.byte	0x00, 0xf0, 0x21, 0x00


	//----- nvinfo : EIATTR_KPARAM_INFO
	.align		4
.L_283:
        /*0048*/ 	.byte	0x04, 0x17
        /*004a*/ 	.short	(.L_285 - .L_284)
.L_284:
        /*004c*/ 	.word	0x00000000
        /*0050*/ 	.short	0x0003
        /*0052*/ 	.short	0x0018
        /*0054*/ 	.byte	0x00, 0xf5, 0x21, 0x00


	//----- nvinfo : EIATTR_KPARAM_INFO
	.align		4
.L_285:
        /*0058*/ 	.byte	0x04, 0x17
        /*005a*/ 	.short	(.L_287 - .L_286)
.L_286:
        /*005c*/ 	.word	0x00000000
        /*0060*/ 	.short	0x0002
        /*0062*/ 	.short	0x0010
        /*0064*/ 	.byte	0x00, 0xf5, 0x21, 0x00


	//----- nvinfo : EIATTR_KPARAM_INFO
	.align		4
.L_287:
        /*0068*/ 	.byte	0x04, 0x17
        /*006a*/ 	.short	(.L_289 - .L_288)
.L_288:
        /*006c*/ 	.word	0x00000000
        /*0070*/ 	.short	0x0001
        /*0072*/ 	.short	0x0008
        /*0074*/ 	.byte	0x00, 0xf5, 0x21, 0x00


	//----- nvinfo : EIATTR_KPARAM_INFO
	.align		4
.L_289:
        /*0078*/ 	.byte	0x04, 0x17
        /*007a*/ 	.short	(.L_291 - .L_290)
.L_290:
        /*007c*/ 	.word	0x00000000
        /*0080*/ 	.short	0x0000
        /*0082*/ 	.short	0x0000
        /*0084*/ 	.byte	0x00, 0xf5, 0x21, 0x00


	//----- nvinfo : EIATTR_SPARSE_MMA_MASK
	.align		4
.L_291:
        /*0088*/ 	.byte	0x03, 0x50
        /*008a*/ 	.short	0x0000


	//----- nvinfo : EIATTR_MAXREG_COUNT
	.align		4
        /*008c*/ 	.byte	0x03, 0x1b
        /*008e*/ 	.short	0x00ff


	//----- nvinfo : EIATTR_NUM_BARRIERS
	.align		4
        /*0090*/ 	.byte	0x02, 0x4c
        /*0092*/ 	.byte	0x01
	.zero		1


	//----- nvinfo : EIATTR_MERCURY_ISA_VERSION
	.align		4
        /*0094*/ 	.byte	0x03, 0x5f
        /*0096*/ 	.short	0x0101


	//----- nvinfo : EIATTR_COOP_GROUP_MASK_REGIDS
	.align		4
        /*0098*/ 	.byte	0x04, 0x29
        /*009a*/ 	.short	(.L_293 - .L_292)


	//   ....[0]....
.L_292:
        /*009c*/ 	.word	0xffffffff


	//   ....[1]....
        /*00a0*/ 	.word	0xffffffff


	//   ....[2]....
        /*00a4*/ 	.word	0xffffffff


	//   ....[3]....
        /*00a8*/ 	.word	0xffffffff


	//   ....[4]....
        /*00ac*/ 	.word	0xffffffff


	//----- nvinfo : EIATTR_COOP_GROUP_INSTR_OFFSETS
	.align		4
.L_293:
        /*00b0*/ 	.byte	0x04, 0x28
        /*00b2*/ 	.short	(.L_295 - .L_294)


	//   ....[0]....
.L_294:
        /*00b4*/ 	.word	0x00001e20


	//   ....[1]....
        /*00b8*/ 	.word	0x00001e40


	//   ....[2]....
        /*00bc*/ 	.word	0x00001e60


	//   ....[3]....
        /*00c0*/ 	.word	0x00001e80


	//   ....[4]....
        /*00c4*/ 	.word	0x00001ea0


	//----- nvinfo : EIATTR_VRC_CTA_INIT_COUNT
	.align		4
.L_295:
        /*00c8*/ 	.byte	0x02, 0x4a
	.zero		1
	.zero		1


	//----- nvinfo : EIATTR_EXIT_INSTR_OFFSETS
	.align		4
        /*00cc*/ 	.byte	0x04, 0x1c
        /*00ce*/ 	.short	(.L_297 - .L_296)


	//   ....[0]....
.L_296:
        /*00d0*/ 	.word	0x00003bf0


	//   ....[1]....
        /*00d4*/ 	.word	0x00003c40


	//----- nvinfo : EIATTR_MAX_THREADS
	.align		4
.L_297:
        /*00d8*/ 	.byte	0x04, 0x05
        /*00da*/ 	.short	(.L_299 - .L_298)
.L_298:
        /*00dc*/ 	.word	0x00000100
        /*00e0*/ 	.word	0x00000001
        /*00e4*/ 	.word	0x00000001


	//----- nvinfo : EIATTR_CBANK_PARAM_SIZE
	.align		4
.L_299:
        /*00e8*/ 	.byte	0x03, 0x19
        /*00ea*/ 	.short	0x0031


	//----- nvinfo : EIATTR_PARAM_CBANK
	.align		4
        /*00ec*/ 	.byte	0x04, 0x0a
        /*00ee*/ 	.short	(.L_301 - .L_300)
	.align		4
.L_300:
        /*00f0*/ 	.word	index@(.nv.constant0._ZN3cub18CUB_300001_SM_10006detail10radix_sort31DeviceRadixSortSingleTileKernelINS1_5radix10policy_hubIiiyE10Policy1000ELNS0_9SortOrderE0EiiyNS1_21identity_decomposer_tEEEvPKT1_PSA_PKT2_PSE_T3_iiT4_)
        /*00f4*/ 	.short	0x0380
        /*00f6*/ 	.short	0x0031


	//----- nvinfo : EIATTR_SW_WAR
	.align		4
.L_301:
        /*00f8*/ 	.byte	0x04, 0x36
        /*00fa*/ 	.short	(.L_303 - .L_302)
.L_302:
        /*00fc*/ 	.word	0x00000008
.L_303:


//--------------------- .nv.info._ZN3cub18CUB_300001_SM_10006detail4scan16DeviceScanKernelINS2_10policy_hubIiiimN4cuda3std3__44plusIvEEE10Policy1000EN6thrust24THRUST_300001_SM_1000_NS10device_ptrIiEESF_NS0_13ScanTileStateIiLb1EEES9_NS1_10InputValueIiPiEEmiLb0EiEEvT0_T1_T2_iT3_T4_T5_ --------------------------
	.section	.nv.info._ZN3cub18CUB_300001_SM_10006detail4scan16DeviceScanKernelINS2_10policy_hubIiiimN4cuda3std3__44plusIvEEE10Policy1000EN6thrust24THRUST_300001_SM_1000_NS10device_ptrIiEESF_NS0_13ScanTileStateIiLb1EEES9_NS1_10InputValueIiPiEEmiLb0EiEEvT0_T1_T2_iT3_T4_T5_,"",@"SHT_CUDA_INFO"
	.sectionflags	@""
	.align	4


	//----- nvinfo : EIATTR_CUDA_API_VERSION
	.align		4
        /*0000*/ 	.byte	0x04, 0x37
        /*0002*/ 	.short	(.L_305 - .L_304)
.L_304:
        /*0004*/ 	.word	0x00000082


	//----- nvinfo : EIATTR_KPARAM_INFO
	.align		4
.L_305:
        /*0008*/ 	.byte	0x04, 0x17
        /*000a*/ 	.short	(.L_307 - .L_306)
.L_306:
        /*000c*/ 	.word	0x00000000
        /*0010*/ 	.short	0x0006
        /*0012*/ 	.short	0x0030
        /*0014*/ 	.byte	0x00, 0xf0, 0x21, 0x00


	//----- nvinfo : EIATTR_KPARAM_INFO
	.align		4
.L_307:
        /*0018*/ 	.byte	0x04, 0x17
        /*001a*/ 	.short	(.L_309 - .L_308)
.L_308:
        /*001c*/ 	.word	0x00000000
        /*0020*/ 	.short	0x0005
        /*0022*/ 	.short	0x0020
        /*0024*/ 	.byte	0x00, 0xf0, 0x41, 0x00


	//----- nvinfo : EIATTR_KPARAM_INFO
	.align		4
.L_309:
        /*0028*/ 	.byte	0x04, 0x17
        /*002a*/ 	.short	(.L_311 - .L_310)
.L_310:
        /*002c*/ 	.word	0x00000000
        /*0030*/ 	.short	0x0004
        /*0032*/ 	.short	0x001c
        /*0034*/ 	.byte	0x00, 0xf0, 0x05, 0x00


	//----- nvinfo : EIATTR_KPARAM_INFO
	.align		4
.L_311:
        /*0038*/ 	.byte	0x04, 0x17
        /*003a*/ 	.short	(.L_313 - .L_312)
.L_312:
        /*003c*/ 	.word	0x00000000
        /*0040*/ 	.short	0x0003
        /*0042*/ 	.short	0x0018
        /*0044*/ 	.byte	0x00, 0xf0, 0x11, 0x00


	//----- nvinfo : EIATTR_KPARAM_INFO
	.align		4
.L_313:
        /*0048*/ 	.byte	0x04, 0x17
        /*004a*/ 	.short	(.L_315 - .L_314)
.L_314:
        /*004c*/ 	.word	0x00000000
        /*0050*/ 	.short	0x0002
        /*0052*/ 	.short	0x0010
        /*0054*/ 	.byte	0x00, 0xf0, 0x21, 0x00


	//----- nvinfo : EIATTR_KPARAM_INFO
	.align		4
.L_315:
        /*0058*/ 	.byte	0x04, 0x17
        /*005a*/ 	.short	(.L_317 - .L_316)
.L_316:
        /*005c*/ 	.word	0x00000000
        /*0060*/ 	.short	0x0001
        /*0062*/ 	.short	0x0008
        /*0064*/ 	.byte	0x00, 0xf0, 0x21, 0x00


	//----- nvinfo : EIATTR_KPARAM_INFO
	.align		4
.L_317:
        /*0068*/ 	.byte	0x04, 0x17
        /*006a*/ 	.short	(.L_319 - .L_318)
.L_318:
        /*006c*/ 	.word	0x00000000
        /*0070*/ 	.short	0x0000
        /*0072*/ 	.short	0x0000
        /*0074*/ 	.byte	0x00, 0xf0, 0x21, 0x00


	//----- nvinfo : EIATTR_SPARSE_MMA_MASK
	.align		4
.L_319:
        /*0078*/ 	.byte	0x03, 0x50
        /*007a*/ 	.short	0x0000


	//----- nvinfo : EIATTR_MAXREG_COUNT
	.align		4
        /*007c*/ 	.byte	0x03, 0x1b
        /*007e*/ 	.short	0x0080


	//----- nvinfo : EIATTR_NUM_BARRIERS
	.align		4
        /*0080*/ 	.byte	0x02, 0x4c
        /*0082*/ 	.byte	0x01
	.zero		1


	//----- nvinfo : EIATTR_MERCURY_ISA_VERSION
	.align		4
        /*0084*/ 	.byte	0x03, 0x5f
        /*0086*/ 	.short	0x0101


	//----- nvinfo : EIATTR_COOP_GROUP_MASK_REGIDS
	.align		4
        /*0088*/ 	.byte	0x04, 0x29
        /*008a*/ 	.short	(.L_321 - .L_320)


	//   ....[0]....
.L_320:
        /*008c*/ 	.word	0xffffffff


	//   ....[1]....
        /*0090*/ 	.word	0xffffffff


	//   ....[2]....
        /*0094*/ 	.word	0xffffffff


	//   ....[3]....
        /*0098*/ 	.word	0xffffffff


	//   ....[4]....
        /*009c*/ 	.word	0xffffffff


	//   ....[5]....
        /*00a0*/ 	.word	0xffffffff


	//   ....[6]....
        /*00a4*/ 	.word	0xffffffff


	//   ....[7]....
        /*00a8*/ 	.word	0xffffffff


	//   ....[8]....
        /*00ac*/ 	.word	0xffffffff


	//   ....[9]....
        /*00b0*/ 	.word	0xffffffff


	//   ....[10]....
        /*00b4*/ 	.word	0xffffffff


	//   ....[11]....
        /*00b8*/ 	.word	0xffffffff


	//   ....[12]....
        /*00bc*/ 	.word	0xffffffff


	//   ....[13]....
        /*00c0*/ 	.word	0xffffffff


	//   ....[14]....
        /*00c4*/ 	.word	0xffffffff


	//   ....[15]....
        /*00c8*/ 	.word	0xffffffff


	//   ....[16]....
        /*00cc*/ 	.word	0xffffffff


	//   ....[17]....
        /*00d0*/ 	.word	0xffffffff


	//   ....[18]....
        /*00d4*/ 	.word	0xffffffff


	//   ....[19]....
        /*00d8*/ 	.word	0xffffffff


	//   ....[20]....
        /*00dc*/ 	.word	0xffffffff


	//   ....[21]....
        /*00e0*/ 	.word	0xffffffff


	//   ....[22]....
        /*00e4*/ 	.word	0xffffffff


	//   ....[23]....
        /*00e8*/ 	.word	0xffffffff


	//   ....[24]....
        /*00ec*/ 	.word	0xffffffff


	//   ....[25]....
        /*00f0*/ 	.word	0xffffffff


	//   ....[26]....
        /*00f4*/ 	.word	0xffffffff


	//   ....[27]....
        /*00f8*/ 	.word	0xffffffff


	//   ....[28]....
        /*00fc*/ 	.word	0xffffffff


	//   ....[29]....
        /*0100*/ 	.word	0xffffffff


	//   ....[30]....
        /*0104*/ 	.word	0xffffffff


	//   ....[31]....
        /*0108*/ 	.word	0xffffffff


	//   ....[32]....
        /*010c*/ 	.word	0xffffffff


	//   ....[33]....
        /*0110*/ 	.word	0xffffffff


	//   ....[34]....
        /*0114*/ 	.word	0xffffffff


	//   ....[35]....
        /*0118*/ 	.word	0xffffffff


	//   ....[36]....
        /*011c*/ 	.word	0xffffffff


	//   ....[37]....
        /*0120*/ 	.word	0xffffffff


	//   ....[38]....
        /*0124*/ 	.word	0xffffffff


	//   ....[39]....
        /*0128*/ 	.word	0xffffffff


	//   ....[40]....
        /*012c*/ 	.word	0xffffffff


	//   ....[41]....
        /*0130*/ 	.word	0xffffffff


	//   ....[42]....
        /*0134*/ 	.word	0xffffffff


	//   ....[43]....
        /*0138*/ 	.word	0xffffffff


	//   ....[44]....
        /*013c*/ 	.word	0xffffffff


	//   ....[45]....
        /*0140*/ 	.word	0xffffffff


	//   ....[46]....
        /*0144*/ 	.word	0xffffffff


	//   ....[47]....
        /*0148*/ 	.word	0xffffffff


	//   ....[48]....
        /*014c*/ 	.word	0xffffffff


	//   ....[49]....
        /*0150*/ 	.word	0xffffffff


	//   ....[50]....
        /*0154*/ 	.word	0xffffffff


	//   ....[51]....
        /*0158*/ 	.word	0xffffffff


	//   ....[52]....
        /*015c*/ 	.word	0xffffffff


	//   ....[53]....
        /*0160*/ 	.word	0xffffffff


	//   ....[54]....
        /*0164*/ 	.word	0xffffffff


	//   ....[55]....
        /*0168*/ 	.word	0xffffffff


	//   ....[56]....
        /*016c*/ 	.word	0xffffffff


	//   ....[57]....
        /*0170*/ 	.word	0xffffffff


	//   ....[58]....
        /*0174*/ 	.word	0xffffffff


	//   ....[59]....
        /*0178*/ 	.word	0xffffffff


	//   ....[60]....
        /*017c*/ 	.word	0x0500000a


	//   ....[61]....
        /*0180*/ 	.word	0x0500000a


	//   ....[62]....
        /*0184*/ 	.word	0x0500000a


	//   ....[63]....
        /*0188*/ 	.word	0x0500000a


	//   ....[64]....
        /*018c*/ 	.word	0x0500000a


	//   ....[65]....
        /*0190*/ 	.word	0x0500000a


	//   ....[66]....
        /*0194*/ 	.word	0x0500000a


	//   ....[67]....
        /*0198*/ 	.word	0x0500000a


	//   ....[68]....
        /*019c*/ 	.word	0x0500000a


	//   ....[69]....
        /*01a0*/ 	.word	0x0500000a


	//   ....[70]....
        /*01a4*/ 	.word	0x0500000a


	//   ....[71]....
        /*01a8*/ 	.word	0x0500000a


	//   ....[72]....
        /*01ac*/ 	.word	0x0500000a


	//   ....[73]....
        /*01b0*/ 	.word	0x0500000a


	//   ....[74]....
        /*01b4*/ 	.word	0x0500000a


	//   ....[75]....
        /*01b8*/ 	.word	0x0500000a


	//   ....[76]....
        /*01bc*/ 	.word	0x0500000a


	//   ....[77]....
        /*01c0*/ 	.word	0x0500000a


	//   ....[78]....
        /*01c4*/ 	.word	0x0500000a


	//   ....[79]....
        /*01c8*/ 	.word	0x0500000a


	//   ....[80]....
        /*01cc*/ 	.word	0x0500000a


	//   ....[81]....
        /*01d0*/ 	.word	0x0500000a


	//   ....[82]....
        /*01d4*/ 	.word	0x0500000a


	//   ....[83]....
        /*01d8*/ 	.word	0x0500000a


	//   ....[84]....
        /*01dc*/ 	.word	0x0500000a


	//   ....[85]....
        /*01e0*/ 	.word	0x0500000a


	//   ....[86]....
        /*01e4*/ 	.word	0x0500000a


	//   ....[87]....
        /*01e8*/ 	.word	0x0500000a


	//   ....[88]....
        /*01ec*/ 	.word	0x0500000a


	//   ....[89]....
        /*01f0*/ 	.word	0x0500000a


	//   ....[90]....
        /*01f4*/ 	.word	0x0500000a


	//   ....[91]....
        /*01f8*/ 	.word	0x0500000a


	//   ....[92]....
        /*01fc*/ 	.word	0x0500000a


	//   ....[93]....
        /*0200*/ 	.word	0x0500000a


	//   ....[94]....
        /*0204*/ 	.word	0x0500000a


	//   ....[95]....
        /*0208*/ 	.word	0x0500000a


	//----- nvinfo : EIATTR_COOP_GROUP_INSTR_OFFSETS
	.align		4
.L_321:
        /*020c*/ 	.byte	0x04, 0x28
        /*020e*/ 	.short	(.L_323 - .L_322)


	//   ....[0]....
.L_322:
        /*0210*/ 	.word	0x000004d0


	//   ....[1]....
        /*0214*/ 	.word	0x000006f0


	//   ....[2]....
        /*0218*/ 	.word	0x00000710


	//   ....[3]....
        /*021c*/ 	.word	0x00000730


	//   ....[4]....
        /*0220*/ 	.word	0x00000750


	//   ....[5]....
        /*0224*/ 	.word	0x00000770


	//   ....[6]....
        /*0228*/ 	.word	0x00000b80


	//   ....[7]....
        /*022c*/ 	.word	0x00000ba0


	//   ....[8]....
        /*0230*/ 	.word	0x00000bc0


	//   ....[9]....
        /*0234*/ 	.word	0x00000be0


	//   ....[10]....
        /*0238*/ 	.word	0x00000c00


	//   ....[11]....
        /*023c*/ 	.word	0x00001000


	//   ....[12]....
        /*0240*/ 	.word	0x00001090


	//   ....[13]....
        /*0244*/ 	.word	0x000010f0


	//   ....[14]....
        /*0248*/ 	.word	0x00001160


	//   ....[15]....
        /*024c*/ 	.word	0x000011c0


	//   ....[16]....
        /*0250*/ 	.word	0x00001210


	//   ....[17]....
        /*0254*/ 	.word	0x00001270


	//   ....[18]....
        /*0258*/ 	.word	0x000012c0


	//   ....[19]....
        /*025c*/ 	.word	0x000012e0


	//   ....[20]....
        /*0260*/ 	.word	0x000013a0


	//   ....[21]....
        /*0264*/ 	.word	0x00001430


	//   ....[22]....
        /*0268*/ 	.word	0x00001480


	//   ....[23]....
        /*026c*/ 	.word	0x000014e0


	//   ....[24]....
        /*0270*/ 	.word	0x00001540


	//   ....[25]....
        /*0274*/ 	.word	0x00001580


	//   ....[26]....
        /*0278*/ 	.word	0x000015c0


	//   ....[27]....
        /*027c*/ 	.word	0x00001600


	//   ....[28]....
        /*0280*/ 	.word	0x00001610


	//   ....[29]....
        /*0284*/ 	.word	0x00001a50


	//   ....[30]....
        /*0288*/ 	.word	0x00002430


	//   ....[31]....
        /*028c*/ 	.word	0x00002650


	//   ....[32]....
        /*0290*/ 	.word	0x00002670


	//   ....[33]....
        /*0294*/ 	.word	0x00002690


	//   ....[34]....
        /*0298*/ 	.word	0x000026b0


	//   ....[35]....
        /*029c*/ 	.word	0x000026d0


	//   ....[36]....
        /*02a0*/ 	.word	0x00002a60


	//   ....[37]....
        /*02a4*/ 	.word	0x00002a80


	//   ....[38]....
        /*02a8*/ 	.word	0x00002aa0


	//   ....[39]....
        /*02ac*/ 	.word	0x00002ac0


	//   ....[40]....
        /*02b0*/ 	.word	0x00002ae0


	//   ....[41]....
        /*02b4*/ 	.word	0x00002ee0


	//   ....[42]....
        /*02b8*/ 	.word	0x00002f70


	//   ....[43]....
        /*02bc*/ 	.word	0x00002fd0


	//   ....[44]....
        /*02c0*/ 	.word	0x00003030


	//   ....[45]....
        /*02c4*/ 	.word	0x00003090


	//   ....[46]....
        /*02c8*/ 	.word	0x000030f0


	//   ....[47]....
        /*02cc*/ 	.word	0x00003140


	//   ....[48]....
        /*02d0*/ 	.word	0x000031b0


	//   ....[49]....
        /*02d4*/ 	.word	0x000031c0


	//   ....[50]....
        /*02d8*/ 	.word	0x00003280


	//   ....[51]....
        /*02dc*/ 	.word	0x00003310


	//   ....[52]....
        /*02e0*/ 	.word	0x00003360


	//   ....[53]....
        /*02e4*/ 	.word	0x000033d0


	//   ....[54]....
        /*02e8*/ 	.word	0x00003430


	//   ....[55]....
        /*02ec*/ 	.word	0x00003480


	//   ....[56]....
        /*02f0*/ 	.word	0x000034c0


	//   ....[57]....
        /*02f4*/ 	.word	0x00003520


	//   ....[58]....
        /*02f8*/ 	.word	0x00003530


	//   ....[59]....
        /*02fc*/ 	.word	0x000039a0


	//   ....[60]....
        /*0300*/ 	.word	0x00003f30


	//   ....[61]....
        /*0304*/ 	.word	0x00003fb0


	//   ....[62]....
        /*0308*/ 	.word	0x00004040


	//   ....[63]....
        /*030c*/ 	.word	0x00004120


	//   ....[64]....
        /*0310*/ 	.word	0x000041a0


	//   ....[65]....
        /*0314*/ 	.word	0x00004230


	//   ....[66]....
        /*0318*/ 	.word	0x000042b0


	//   ....[67]....
        /*031c*/ 	.word	0x00004330


	//   ....[68]....
        /*0320*/ 	.word	0x00004360


	//   ....[69]....
        /*0324*/ 	.word	0x00004430


	//   ....[70]....
        /*0328*/ 	.word	0x000044b0


	//   ....[71]....
        /*032c*/ 	.word	0x00004530


	//   ....[72]....
        /*0330*/ 	.word	0x000045e0


	//   ....[73]....
        /*0334*/ 	.word	0x00004670


	//   ....[74]....
        /*0338*/ 	.word	0x000046f0


	//   ....[75]....
        /*033c*/ 	.word	0x00004760


	//   ....[76]....
        /*0340*/ 	.word	0x000047e0


	//   ....[77]....
        /*0344*/ 	.word	0x00004840


	//   ....[78]....
        /*0348*/ 	.word	0x000048b0


	//   ....[79]....
        /*034c*/ 	.word	0x00004930


	//   ....[80]....
        /*0350*/ 	.word	0x000049d0


	//   ....[81]....
        /*0354*/ 	.word	0x00004a90


	//   ....[82]....
        /*0358*/ 	.word	0x00004b30


	//   ....[83]....
        /*035c*/ 	.word	0x00004bc0


	//   ....[84]....
        /*0360*/ 	.word	0x00004c50


	//   ....[85]....
        /*0364*/ 	.word	0x00004cc0


	//   ....[86]....
        /*0368*/ 	.word	0x00004cf0


	//   ....[87]....
        /*036c*/ 	.word	0x00004dc0


	//   ....[88]....
        /*0370*/ 	.word	0x00004e40


	//   ....[89]....
        /*0374*/ 	.word	0x00004ec0


	//   ....[90]....
        /*0378*/ 	.word	0x00004f80


	//   ....[91]....
        /*037c*/ 	.word	0x00005020


	//   ....[92]....
        /*0380*/ 	.word	0x000050b0


	//   ....[93]....
        /*0384*/ 	.word	0x00005140


	//   ....[94]....
        /*0388*/ 	.word	0x000051d0


	//   ....[95]....
        /*038c*/ 	.word	0x00005230


	//----- nvinfo : EIATTR_VRC_CTA_INIT_COUNT
	.align		4
.L_323:
        /*0390*/ 	.byte	0x02, 0x4a
	.zero		1
	.zero		1


	//----- nvinfo : EIATTR_EXIT_INSTR_OFFSETS
	.align		4
        /*0394*/ 	.byte	0x04, 0x1c
        /*0396*/ 	.short	(.L_325 - .L_324)


	//   ....[0]....
.L_324:
        /*0398*/ 	.word	0x00001ce0


	//   ....[1]....
        /*039c*/ 	.word	0x00001d10


	//   ....[2]....
        /*03a0*/ 	.word	0x00003ec0


	//   ....[3]....
        /*03a4*/ 	.word	0x00003ee0


	//----- nvinfo : EIATTR_MAX_THREADS
	.align		4
.L_325:
        /*03a8*/ 	.byte	0x04, 0x05
        /*03aa*/ 	.short	(.L_327 - .L_326)
.L_326:
        /*03ac*/ 	.word	0x000001a0
        /*03b0*/ 	.word	0x00000001
        /*03b4*/ 	.word	0x00000001


	//----- nvinfo : EIATTR_CRS_STACK_SIZE
	.align		4
.L_327:
        /*03b8*/ 	.byte	0x04, 0x1e
        /*03ba*/ 	.short	(.L_329 - .L_328)
.L_328:
        /*03bc*/ 	.word	0x00000000


	//----- nvinfo : EIATTR_CBANK_PARAM_SIZE
	.align		4
.L_329:
        /*03c0*/ 	.byte	0x03, 0x19
        /*03c2*/ 	.short	0x0038


	//----- nvinfo : EIATTR_PARAM_CBANK
	.align		4
        /*03c4*/ 	.byte	0x04, 0x0a
        /*03c6*/ 	.short	(.L_331 - .L_330)
	.align		4
.L_330:
        /*03c8*/ 	.word	index@(.nv.constant0._ZN3cub18CUB_300001_SM_10006detail4scan16DeviceScanKernelINS2_10policy_hubIiiimN4cuda3std3__44plusIvEEE10Policy1000EN6thrust24THRUST_300001_SM_1000_NS10device_ptrIiEESF_NS0_13ScanTileStateIiLb1EEES9_NS1_10InputValueIiPiEEmiLb0EiEEvT0_T1_T2_iT3_T4_T5_)
        /*03cc*/ 	.short	0x0380
        /*03ce*/ 	.short	0x0038


	//----- nvinfo : EIATTR_SW_WAR
	.align		4
.L_331:
        /*03d0*/ 	.byte	0x04, 0x36
        /*03d2*/ 	.short	(.L_333 - .L_332)
.L_332:
        /*03d4*/ 	.word	0x00000008
.L_333:


//--------------------- .nv.info._ZN3cub18CUB_300001_SM_10006detail4scan16DeviceScanKernelINS2_10policy_hubIiiijN4cuda3std3__44plusIvEEE10Policy1000EN6thrust24THRUST_300001_SM_1000_NS10device_ptrIiEESF_NS0_13ScanTileStateIiLb1EEES9_NS1_10InputValueIiPiEEjiLb0EiEEvT0_T1_T2_iT3_T4_T5_ --------------------------
	.section	.nv.info._ZN3cub18CUB_300001_SM_10006detail4scan16DeviceScanKernelINS2_10policy_hubIiiijN4cuda3std3__44plusIvEEE10Policy1000EN6thrust24THRUST_300001_SM_1000_NS10device_ptrIiEESF_NS0_13ScanTileStateIiLb1EEES9_NS1_10InputValueIiPiEEjiLb0EiEEvT0_T1_T2_iT3_T4_T5_,"",@"SHT_CUDA_INFO"
	.sectionflags	@""
	.align	4


	//----- nvinfo : EIATTR_CUDA_API_VERSION
	.align		4
        /*0000*/ 	.byte	0x04, 0x37
        /*0002*/ 	.short	(.L_335 - .L_334)
.L_334:
        /*0004*/ 	.word	0x00000082


	//----- nvinfo : EIATTR_KPARAM_INFO
	.align		4
.L_335:
        /*0008*/ 	.byte	0x04, 0x17
        /*000a*/ 	.short	(.L_337 - .L_336)
.L_336:
        /*000c*/ 	.word	0x00000000
        /*0010*/ 	.short	0x0006
        /*0012*/ 	.short	0x0030
        /*0014*/ 	.byte	0x00, 0xf0, 0x11, 0x00


	//----- nvinfo : EIATTR_KPARAM_INFO
	.align		4
.L_337:
        /*0018*/ 	.byte	0x04, 0x17
        /*001a*/ 	.short	(.L_339 - .L_338)
.L_338:
        /*001c*/ 	.word	0x00000000
        /*0020*/ 	.short	0x0005
        /*0022*/ 	.short	0x0020
        /*0024*/ 	.byte	0x00, 0xf0, 0x41, 0x00


	//----- nvinfo : EIATTR_KPARAM_INFO
	.align		4
.L_339:
        /*0028*/ 	.byte	0x04, 0x17
        /*002a*/ 	.short	(.L_341 - .L_340)
.L_340:
        /*002c*/ 	.word	0x00000000
        /*0030*/ 	.short	0x0004
        /*0032*/ 	.short	0x001c
        /*0034*/ 	.byte	0x00, 0xf0, 0x05, 0x00


	//----- nvinfo : EIATTR_KPARAM_INFO
	.align		4
.L_341:
        /*0038*/ 	.byte	0x04, 0x17
        /*003a*/ 	.short	(.L_343 - .L_342)
.L_342:
        /*003c*/ 	.word	0x00000000
        /*0040*/ 	.short	0x0003
        /*0042*/ 	.short	0x0018
        /*0044*/ 	.byte	0x00, 0xf0, 0x11, 0x00


	//----- nvinfo : EIATTR_KPARAM_INFO
	.align		4
.L_343:
        /*0048*/ 	.byte	0x04, 0x17
        /*004a*/ 	.short	(.L_345 - .L_344)
.L_344:
        /*004c*/ 	.word	0x00000000
        /*0050*/ 	.short	0x0002
        /*0052*/ 	.short	0x0010
        /*0054*/ 	.byte	0x00, 0xf0, 0x21, 0x00


	//----- nvinfo : EIATTR_KPARAM_INFO
	.align		4
.L_345:
        /*0058*/ 	.byte	0x04, 0x17
        /*005a*/ 	.short	(.L_347 - .L_346)
.L_346:
        /*005c*/ 	.word	0x00000000
        /*0060*/ 	.short	0x0001
        /*0062*/ 	.short	0x0008
        /*0064*/ 	.byte	0x00, 0xf0, 0x21, 0x00


	//----- nvinfo : EIATTR_KPARAM_INFO
	.align		4
.L_347:
        /*0068*/ 	.byte	0x04, 0x17
        /*006a*/ 	.short	(.L_349 - .L_348)
.L_348:
        /*006c*/ 	.word	0x00000000
        /*0070*/ 	.short	0x0000
        /*0072*/ 	.short	0x0000
        /*0074*/ 	.byte	0x00, 0xf0, 0x21, 0x00


	//----- nvinfo : EIATTR_SPARSE_MMA_MASK
	.align		4
.L_349:
        /*0078*/ 	.byte	0x03, 0x50
        /*007a*/ 	.short	0x0000


	//----- nvinfo : EIATTR_MAXREG_COUNT
	.align		4
        /*007c*/ 	.byte	0x03, 0x1b
        /*007e*/ 	.short	0x00a8


	//----- nvinfo : EIATTR_NUM_BARRIERS
	.align		4
        /*0080*/ 	.byte	0x02, 0x4c
        /*0082*/ 	.byte	0x01
	.zero		1


	//----- nvinfo : EIATTR_MERCURY_ISA_VERSION
	.align		4
        /*0084*/ 	.byte	0x03, 0x5f
        /*0086*/ 	.short	0x0101


	//----- nvinfo : EIATTR_UNUSED_LOAD_BYTE_OFFSET
	.align		4
        /*0088*/ 	.byte	0x04, 0x44
        /*008a*/ 	.short	(.L_351 - .L_350)


	//   ....[0]....
.L_350:
        /*008c*/ 	.word	0x00002a80
        /*0090*/ 	.word	0x00000fff


	//----- nvinfo : EIATTR_COOP_GROUP_MASK_REGIDS
	.align		4
.L_351:
        /*0094*/ 	.byte	0x04, 0x29
        /*0096*/ 	.short	(.L_353 - .L_352)


	//   ....[0]....
.L_352:
        /*0098*/ 	.word	0xffffffff


	//   ....[1]....
        /*009c*/ 	.word	0xffffffff


	//   ....[2]....
        /*00a0*/ 	.word	0xffffffff


	//   ....[3]....
        /*00a4*/ 	.word	0xffffffff


	//   ....[4]....
        /*00a8*/ 	.word	0xffffffff


	//   ....[5]....
        /*00ac*/ 	.word	0xffffffff


	//   ....[6]....
        /*00b0*/ 	.word	0xffffffff


	//   ....[7]....
        /*00b4*/ 	.word	0xffffffff


	//   ....[8]....
        /*00b8*/ 	.word	0xffffffff


	//   ....[9]....
        /*00bc*/ 	.word	0xffffffff


	//   ....[10]....
        /*00c0*/ 	.word	0xffffffff


	//   ....[11]....
        /*00c4*/ 	.word	0xffffffff


	//   ....[12]....
        /*00c8*/ 	.word	0xffffffff


	//   ....[13]....
        /*00cc*/ 	.word	0xffffffff


	//   ....[14]....
        /*00d0*/ 	.word	0xffffffff


	//   ....[15]....
        /*00d4*/ 	.word	0xffffffff


	//   ....[16]....
        /*00d8*/ 	.word	0xffffffff


	//   ....[17]....
        /*00dc*/ 	.word	0xffffffff


	//   ....[18]....
        /*00e0*/ 	.word	0xffffffff


	//   ....[19]....
        /*00e4*/ 	.word	0xffffffff


	//   ....[20]....
        /*00e8*/ 	.word	0xffffffff


	//   ....[21]....
        /*00ec*/ 	.word	0xffffffff


	//   ....[22]....
        /*00f0*/ 	.word	0xffffffff


	//   ....[23]....
        /*00f4*/ 	.word	0xffffffff


	//   ....[24]....
        /*00f8*/ 	.word	0xffffffff


	//   ....[25]....
        /*00fc*/ 	.word	0xffffffff


	//   ....[26]....
        /*0100*/ 	.word	0xffffffff


	//   ....[27]....
        /*0104*/ 	.word	0xffffffff


	//   ....[28]....
        /*0108*/ 	.word	0xffffffff


	//   ....[29]....
        /*010c*/ 	.word	0xffffffff


	//   ....[30]....
        /*0110*/ 	.word	0xffffffff


	//   ....[31]....
        /*0114*/ 	.word	0xffffffff


	//   ....[32]....
        /*0118*/ 	.word	0xffffffff


	//   ....[33]....
        /*011c*/ 	.word	0xffffffff


	//   ....[34]....
        /*0120*/ 	.word	0xffffffff


	//   ....[35]....
        /*0124*/ 	.word	0xffffffff


	//   ....[36]....
        /*0128*/ 	.word	0xffffffff


	//   ....[37]....
        /*012c*/ 	.word	0xffffffff


	//   ....[38]....
        /*0130*/ 	.word	0xffffffff


	//   ....[39]....
        /*0134*/ 	.word	0xffffffff


	//   ....[40]....
        /*0138*/ 	.word	0xffffffff


	//   ....[41]....
        /*013c*/ 	.word	0xffffffff


	//   ....[42]....
        /*0140*/ 	.word	0xffffffff


	//   ....[43]....
        /*0144*/ 	.word	0xffffffff


	//   ....[44]....
        /*0148*/ 	.word	0xffffffff


	//   ....[45]....
        /*014c*/ 	.word	0xffffffff


	//   ....[46]....
        /*0150*/ 	.word	0xffffffff


	//   ....[47]....
        /*0154*/ 	.word	0xffffffff


	//   ....[48]....
        /*0158*/ 	.word	0xffffffff


	//   ....[49]....
        /*015c*/ 	.word	0xffffffff


	//   ....[50]....
        /*0160*/ 	.word	0xffffffff


	//   ....[51]....
        /*0164*/ 	.word	0xffffffff


	//   ....[52]....
        /*0168*/ 	.word	0xffffffff


	//   ....[53]....
        /*016c*/ 	.word	0xffffffff


	//   ....[54]....
        /*0170*/ 	.word	0xffffffff


	//   ....[55]....
        /*0174*/ 	.word	0xffffffff


	//   ....[56]....
        /*0178*/ 	.word	0xffffffff


	//   ....[57]....
        /*017c*/ 	.word	0xffffffff


	//   ....[58]....
        /*0180*/ 	.word	0xffffffff


	//   ....[59]....
        /*0184*/ 	.word	0xffffffff


	//   ....[60]....
        /*0188*/ 	.word	0x05000015


	//   ....[61]....
        /*018c*/ 	.word	0x05000015


	//   ....[62]....
        /*0190*/ 	.word	0x05000015


	//   ....[63]....
        /*0194*/ 	.word	0x05000015


	//   ....[64]....
        /*0198*/ 	.word	0x05000015


	//   ....[65]....
        /*019c*/ 	.word	0x05000015


	//   ....[66]....
        /*01a0*/ 	.word	0x05000015


	//   ....[67]....
        /*01a4*/ 	.word	0x05000015


	//   ....[68]....
        /*01a8*/ 	.word	0x05000015


	//   ....[69]....
        /*01ac*/ 	.word	0x05000015


	//   ....[70]....
        /*01b0*/ 	.word	0x05000015


	//   ....[71]....
        /*01b4*/ 	.word	0x05000015


	//   ....[72]....
        /*01b8*/ 	.word	0x05000015


	//   ....[73]....
        /*01bc*/ 	.word	0x05000015


	//   ....[74]....
        /*01c0*/ 	.word	0x05000015


	//   ....[75]....
        /*01c4*/ 	.word	0x05000015


	//   ....[76]....
        /*01c8*/ 	.word	0x05000015


	//   ....[77]....
        /*01cc*/ 	.word	0x05000015


	//   ....[78]....
        /*01d0*/ 	.word	0x05000015


	//   ....[79]....
        /*01d4*/ 	.word	0x05000015


	//   ....[80]....
        /*01d8*/ 	.word	0x05000015


	//   ....[81]....
        /*01dc*/ 	.word	0x05000015


	//   ....[82]....
        /*01e0*/ 	.word	0x05000015


	//   ....[83]....
        /*01e4*/ 	.word	0x05000015


	//   ....[84]....
        /*01e8*/ 	.word	0x05000015


	//   ....[85]....
        /*01ec*/ 	.word	0x05000015


	//   ....[86]....
        /*01f0*/ 	.word	0x05000015


	//   ....[87]....
        /*01f4*/ 	.word	0x05000015


	//   ....[88]....
        /*01f8*/ 	.word	0x05000015


	//   ....[89]....
        /*01fc*/ 	.word	0x05000015


	//   ....[90]....
        /*0200*/ 	.word	0x05000015


	//   ....[91]....
        /*0204*/ 	.word	0x05000015


	//   ....[92]....
        /*0208*/ 	.word	0x05000015


	//   ....[93]....
        /*020c*/ 	.word	0x05000015


	//   ....[94]....
        /*0210*/ 	.word	0x05000015


	//   ....[95]....
        /*0214*/ 	.word	0x05000015


	//----- nvinfo : EIATTR_COOP_GROUP_INSTR_OFFSETS
	.align		4
.L_353:
        /*0218*/ 	.byte	0x04, 0x28
        /*021a*/ 	.short	(.L_355 - .L_354)


	//   ....[0]....
.L_354:
        /*021c*/ 	.word	0x00000510


	//   ....[1]....
        /*0220*/ 	.word	0x000006d0


	//   ....[2]....
        /*0224*/ 	.word	0x000006f0


	//   ....[3]....
        /*0228*/ 	.word	0x00000710


	//   ....[4]....
        /*022c*/ 	.word	0x00000730


	//   ....[5]....
        /*0230*/ 	.word	0x00000750


	//   ....[6]....
        /*0234*/ 	.word	0x00000b40


	//   ....[7]....
        /*0238*/ 	.word	0x00000b60


	//   ....[8]....
        /*023c*/ 	.word	0x00000b80


	//   ....[9]....
        /*0240*/ 	.word	0x00000ba0


	//   ....[10]....
        /*0244*/ 	.word	0x00000bc0


	//   ....[11]....
        /*0248*/ 	.word	0x00000f70


	//   ....[12]....
        /*024c*/ 	.word	0x00001140


	//   ....[13]....
        /*0250*/ 	.word	0x000011a0


	//   ....[14]....
        /*0254*/ 	.word	0x00001240


	//   ....[15]....
        /*0258*/ 	.word	0x000012b0


	//   ....[16]....
        /*025c*/ 	.word	0x00001300


	//   ....[17]....
        /*0260*/ 	.word	0x00001340


	//   ....[18]....
        /*0264*/ 	.word	0x00001380


	//   ....[19]....
        /*0268*/ 	.word	0x00001390


	//   ....[20]....
        /*026c*/ 	.word	0x00001470


	//   ....[21]....
        /*0270*/ 	.word	0x00001640


	//   ....[22]....
        /*0274*/ 	.word	0x00001690


	//   ....[23]....
        /*0278*/ 	.word	0x000016f0


	//   ....[24]....
        /*027c*/ 	.word	0x00001750


	//   ....[25]....
        /*0280*/ 	.word	0x00001790


	//   ....[26]....
        /*0284*/ 	.word	0x000017d0


	//   ....[27]....
        /*0288*/ 	.word	0x00001810


	//   ....[28]....
        /*028c*/ 	.word	0x00001820


	//   ....[29]....
        /*0290*/ 	.word	0x00001cd0


	//   ....[30]....
        /*0294*/ 	.word	0x000027b0


	//   ....[31]....
        /*0298*/ 	.word	0x00002970


	//   ....[32]....
        /*029c*/ 	.word	0x00002990


	//   ....[33]....
        /*02a0*/ 	.word	0x000029b0


	//   ....[34]....
        /*02a4*/ 	.word	0x000029d0


	//   ....[35]....
        /*02a8*/ 	.word	0x000029f0


	//   ....[36]....
        /*02ac*/ 	.word	0x00002d70


	//   ....[37]....
        /*02b0*/ 	.word	0x00002d90


	//   ....[38]....
        /*02b4*/ 	.word	0x00002db0


	//   ....[39]....
        /*02b8*/ 	.word	0x00002dd0


	//   ....[40]....
        /*02bc*/ 	.word	0x00002df0


	//   ....[41]....
        /*02c0*/ 	.word	0x000031a0


	//   ....[42]....
        /*02c4*/ 	.word	0x00003370


	//   ....[43]....
        /*02c8*/ 	.word	0x000033d0


	//   ....[44]....
        /*02cc*/ 	.word	0x00003440


	//   ....[45]....
        /*02d0*/ 	.word	0x000034b0


	//   ....[46]....
        /*02d4*/ 	.word	0x00003500


	//   ....[47]....
        /*02d8*/ 	.word	0x00003550


	//   ....[48]....
        /*02dc*/ 	.word	0x000035b0


	//   ....[49]....
        /*02e0*/ 	.word	0x000035c0


	//   ....[50]....
        /*02e4*/ 	.word	0x00003680


	//   ....[51]....
        /*02e8*/ 	.word	0x00003850


	//   ....[52]....
        /*02ec*/ 	.word	0x000038a0


	//   ....[53]....
        /*02f0*/ 	.word	0x00003910


	//   ....[54]....
        /*02f4*/ 	.word	0x00003970


	//   ....[55]....
        /*02f8*/ 	.word	0x000039c0


	//   ....[56]....
        /*02fc*/ 	.word	0x00003a20


	//   ....[57]....
        /*0300*/ 	.word	0x00003a60


	//   ....[58]....
        /*0304*/ 	.word	0x00003a70


	//   ....[59]....
        /*0308*/ 	.word	0x00003ee0


	//   ....[60]....
        /*030c*/ 	.word	0x00004560


	//   ....[61]....
        /*0310*/ 	.word	0x000045e0


	//   ....[62]....
        /*0314*/ 	.word	0x00004670


	//   ....[63]....
        /*0318*/ 	.word	0x00004760


	//   ....[64]....
        /*031c*/ 	.word	0x00004800


	//   ....[65]....
        /*0320*/ 	.word	0x00004880


	//   ....[66]....
        /*0324*/ 	.word	0x00004910


	//   ....[67]....
        /*0328*/ 	.word	0x00004990


	//   ....[68]....
        /*032c*/ 	.word	0x000049c0


	//   ....[69]....
        /*0330*/ 	.word	0x00004a70


	//   ....[70]....
        /*0334*/ 	.word	0x00004af0


	//   ....[71]....
        /*0338*/ 	.word	0x00004b70


	//   ....[72]....
        /*033c*/ 	.word	0x00004c30


	//   ....[73]....
        /*0340*/ 	.word	0x00004cc0


	//   ....[74]....
        /*0344*/ 	.word	0x00004d40


	//   ....[75]....
        /*0348*/ 	.word	0x00004dc0


	//   ....[76]....
        /*034c*/ 	.word	0x00004e40


	//   ....[77]....
        /*0350*/ 	.word	0x00004ea0


	//   ....[78]....
        /*0354*/ 	.word	0x00004f10


	//   ....[79]....
        /*0358*/ 	.word	0x00004f90


	//   ....[80]....
        /*035c*/ 	.word	0x00005020


	//   ....[81]....
        /*0360*/ 	.word	0x000050d0


	//   ....[82]....
        /*0364*/ 	.word	0x00005180


	//   ....[83]....
        /*0368*/ 	.word	0x00005210


	//   ....[84]....
        /*036c*/ 	.word	0x000052a0


	//   ....[85]....
        /*0370*/ 	.word	0x00005340


	//   ....[86]....
        /*0374*/ 	.word	0x00005370


	//   ....[87]....
        /*0378*/ 	.word	0x00005420


	//   ....[88]....
        /*037c*/ 	.word	0x000054a0


	//   ....[89]....
        /*0380*/ 	.word	0x00005520


	//   ....[90]....
        /*0384*/ 	.word	0x000055e0


	//   ....[91]....
        /*0388*/ 	.word	0x00005690


	//   ....[92]....
        /*038c*/ 	.word	0x00005720


	//   ....[93]....
        /*0390*/ 	.word	0x000057a0


	//   ....[94]....
        /*0394*/ 	.word	0x00005830


	//   ....[95]....
        /*0398*/ 	.word	0x00005890


	//----- nvinfo : EIATTR_VRC_CTA_INIT_COUNT
	.align		4
.L_355:
        /*039c*/ 	.byte	0x02, 0x4a
	.zero		1
	.zero		1


	//----- nvinfo : EIATTR_EXIT_INSTR_OFFSETS
	.align		4
        /*03a0*/ 	.byte	0x04, 0x1c
        /*03a2*/ 	.short	(.L_357 - .L_356)


	//   ....[0]....
.L_356:
        /*03a4*/ 	.word	0x00001fa0


	//   ....[1]....
        /*03a8*/ 	.word	0x00001fc0


	//   ....[2]....
        /*03ac*/ 	.word	0x000044f0


	//   ....[3]....
        /*03b0*/ 	.word	0x00004510


	//----- nvinfo : EIATTR_MAX_THREADS
	.align		4
.L_357:
        /*03b4*/ 	.byte	0x04, 0x05
        /*03b6*/ 	.short	(.L_359 - .L_358)
.L_358:
        /*03b8*/ 	.word	0x00000180
        /*03bc*/ 	.word	0x00000001
        /*03c0*/ 	.word	0x00000001


	//----- nvinfo : EIATTR_CRS_STACK_SIZE
	.align		4
.L_359:
        /*03c4*/ 	.byte	0x04, 0x1e
        /*03c6*/ 	.short	(.L_361 - .L_360)
.L_360:
        /*03c8*/ 	.word	0x00000000


	//----- nvinfo : EIATTR_CBANK_PARAM_SIZE
	.align		4
.L_361:
        /*03cc*/ 	.byte	0x03, 0x19
        /*03ce*/ 	.short	0x0034


	//----- nvinfo : EIATTR_PARAM_CBANK
	.align		4
        /*03d0*/ 	.byte	0x04, 0x0a
        /*03d2*/ 	.short	(.L_363 - .L_362)
	.align		4
.L_362:
        /*03d4*/ 	.word	index@(.nv.constant0._ZN3cub18CUB_300001_SM_10006detail4scan16DeviceScanKernelINS2_10policy_hubIiiijN4cuda3std3__44plusIvEEE10Policy1000EN6thrust24THRUST_300001_SM_1000_NS10device_ptrIiEESF_NS0_13ScanTileStateIiLb1EEES9_NS1_10InputValueIiPiEEjiLb0EiEEvT0_T1_T2_iT3_T4_T5_)
        /*03d8*/ 	.short	0x0380
        /*03da*/ 	.short	0x0034


	//----- nvinfo : EIATTR_SW_WAR
	.align		4
.L_363:
        /*03dc*/ 	.byte	0x04, 0x36
        /*03de*/ 	.short	(.L_365 - .L_364)
.L_364:
        /*03e0*/ 	.word	0x00000008
.L_365:


//--------------------- .nv.info._ZN3cub18CUB_300001_SM_10006detail4scan20DeviceScanInitKernelINS0_13ScanTileStateIiLb1EEEEEvT_i --------------------------
	.section	.nv.info._ZN3cub18CUB_300001_SM_10006detail4scan20DeviceScanInitKernelINS0_13ScanTileStateIiLb1EEEEEvT_i,"",@"SHT_CUDA_INFO"
	.sectionflags	@""
	.align	4


	//----- nvinfo : EIATTR_CUDA_API_VERSION
	.align		4
        /*0000*/ 	.byte	0x04, 0x37
        /*0002*/ 	.short	(.L_367 - .L_366)
.L_366:
        /*0004*/ 	.word	0x00000082


	//----- nvinfo : EIATTR_KPARAM_INFO
	.align		4
.L_367:
        /*0008*/ 	.byte	0x04, 0x17
        /*000a*/ 	.short	(.L_369 - .L_368)
.L_368:
        /*000c*/ 	.word	0x00000000
        /*0010*/ 	.short	0x0001
        /*0012*/ 	.short	0x0008
        /*0014*/ 	.byte	0x00, 0xf0, 0x11, 0x00


	//----- nvinfo : EIATTR_KPARAM_INFO
	.align		4
.L_369:
        /*0018*/ 	.byte	0x04, 0x17
        /*001a*/ 	.short	(.L_371 - .L_370)
.L_370:
        /*001c*/ 	.word	0x00000000
        /*0020*/ 	.short	0x0000
        /*0022*/ 	.short	0x0000
        /*0024*/ 	.byte	0x00, 0xf0, 0x21, 0x00


	//----- nvinfo : EIATTR_SPARSE_MMA_MASK
	.align		4
.L_371:
        /*0028*/ 	.byte	0x03, 0x50
        /*002a*/ 	.short	0x0000


	//----- nvinfo : EIATTR_MAXREG_COUNT
	.align		4
        /*002c*/ 	.byte	0x03, 0x1b
        /*002e*/ 	.short	0x00ff


	//----- nvinfo : EIATTR_MERCURY_ISA_VERSION
	.align		4
        /*0030*/ 	.byte	0x03, 0x5f
        /*0032*/ 	.short	0x0101


	//----- nvinfo : EIATTR_VRC_CTA_INIT_COUNT
	.align		4
        /*0034*/ 	.byte	0x02, 0x4a
	.zero		1
	.zero		1


	//----- nvinfo : EIATTR_EXIT_INSTR_OFFSETS
	.align		4
        /*0038*/ 	.byte	0x04, 0x1c
        /*003a*/ 	.short	(.L_373 - .L_372)


	//   ....[0]....
.L_372:
        /*003c*/ 	.word	0x000000f0


	//   ....[1]....
        /*0040*/ 	.word	0x00000130


	//----- nvinfo : EIATTR_CBANK_PARAM_SIZE
	.align		4
.L_373:
        /*0044*/ 	.byte	0x03, 0x19
        /*0046*/ 	.short	0x000c


	//----- nvinfo : EIATTR_PARAM_CBANK
	.align		4
        /*0048*/ 	.byte	0x04, 0x0a
        /*004a*/ 	.short	(.L_375 - .L_374)
	.align		4
.L_374:
        /*004c*/ 	.word	index@(.nv.constant0._ZN3cub18CUB_300001_SM_10006detail4scan20DeviceScanInitKernelINS0_13ScanTileStateIiLb1EEEEEvT_i)
        /*0050*/ 	.short	0x0380
        /*0052*/ 	.short	0x000c


	//----- nvinfo : EIATTR_SW_WAR
	.align		4
.L_375:
        /*0054*/ 	.byte	0x04, 0x36
        /*0056*/ 	.short	(.L_377 - .L_376)
.L_376:
        /*0058*/ 	.word	0x00000008
.L_377:


//--------------------- .nv.info._ZN3cub18CUB_300001_SM_10006detail11EmptyKernelIvEEvv --------------------------
	.section	.nv.info._ZN3cub18CUB_300001_SM_10006detail11EmptyKernelIvEEvv,"",@"SHT_CUDA_INFO"
	.sectionflags	@""
	.align	4


	//----- nvinfo : EIATTR_CUDA_API_VERSION
	.align		4
        /*0000*/ 	.byte	0x04, 0x37
        /*0002*/ 	.short	(.L_379 - .L_378)
.L_378:
        /*0004*/ 	.word	0x00000082


	//----- nvinfo : EIATTR_SPARSE_MMA_MASK
	.align		4
.L_379:
        /*0008*/ 	.byte	0x03, 0x50
        /*000a*/ 	.short	0x0000


	//----- nvinfo : EIATTR_MAXREG_COUNT
	.align		4
        /*000c*/ 	.byte	0x03, 0x1b
        /*000e*/ 	.short	0x00ff


	//----- nvinfo : EIATTR_MERCURY_ISA_VERSION
	.align		4
        /*0010*/ 	.byte	0x03, 0x5f
        /*0012*/ 	.short	0x0101


	//----- nvinfo : EIATTR_VRC_CTA_INIT_COUNT
	.align		4
        /*0014*/ 	.byte	0x02, 0x4a
	.zero		1
	.zero		1


	//----- nvinfo : EIATTR_EXIT_INSTR_OFFSETS
	.align		4
        /*0018*/ 	.byte	0x04, 0x1c
        /*001a*/ 	.short	(.L_381 - .L_380)


	//   ....[0]....
.L_380:
        /*001c*/ 	.word	0x00000010


	//----- nvinfo : EIATTR_SW_WAR
	.align		4
.L_381:
        /*0020*/ 	.byte	0x04, 0x36
        /*0022*/ 	.short	(.L_383 - .L_382)
.L_382:
        /*0024*/ 	.word	0x00000008
.L_383:


//--------------------- .nv.info._ZN6thrust24THRUST_300001_SM_1000_NS8cuda_cub4core6detail13_kernel_agentINS1_8__reduce11ReduceAgentIPN4cuda3std3__45tupleIJflEEESC_SB_lNS1_9__extrema9arg_min_fIflNS9_4lessIfEEEEEEJSC_SC_iSH_EEEvDpT0_ --------------------------
	.section	.nv.info._ZN6thrust24THRUST_300001_SM_1000_NS8cuda_cub4core6detail13_kernel_agentINS1_8__reduce11ReduceAgentIPN4cuda3std3__45tupleIJflEEESC_SB_lNS1_9__extrema9arg_min_fIflNS9_4lessIfEEEEEEJSC_SC_iSH_EEEvDpT0_,"",@"SHT_CUDA_INFO"
	.sectionflags	@""
	.align	4


	//----- nvinfo : EIATTR_CUDA_API_VERSION
	.align		4
        /*0000*/ 	.byte	0x04, 0x37
        /*0002*/ 	.short	(.L_385 - .L_384)
.L_384:
        /*0004*/ 	.word	0x00000082


	//----- nvinfo : EIATTR_KPARAM_INFO
	.align		4
.L_385:
        /*0008*/ 	.byte	0x04, 0x17
        /*000a*/ 	.short	(.L_387 - .L_386)
.L_386:
        /*000c*/ 	.word	0x00000000
        /*0010*/ 	.short	0x0003
        /*0012*/ 	.short	0x0014
        /*0014*/ 	.byte	0x00, 0xf0, 0x05, 0x00


	//----- nvinfo : EIATTR_KPARAM_INFO
	.align		4
.L_387:
        /*0018*/ 	.byte	0x04, 0x17
        /*001a*/ 	.short	(.L_389 - .L_388)
.L_388:
        /*001c*/ 	.word	0x00000000
        /*0020*/ 	.short	0x0002
        /*0022*/ 	.short	0x0010
        /*0024*/ 	.byte	0x00, 0xf0, 0x11, 0x00


	//----- nvinfo : EIATTR_KPARAM_INFO
	.align		4
.L_389:
        /*0028*/ 	.byte	0x04, 0x17
        /*002a*/ 	.short	(.L_391 - .L_390)
.L_390:
        /*002c*/ 	.word	0x00000000
        /*0030*/ 	.short	0x0001
        /*0032*/ 	.short	0x0008
        /*0034*/ 	.byte	0x00, 0xf5, 0x21, 0x00


	//----- nvinfo : EIATTR_KPARAM_INFO
	.align		4
.L_391:
        /*0038*/ 	.byte	0x04, 0x17
        /*003a*/ 	.short	(.L_393 - .L_392)
.L_392:
        /*003c*/ 	.word	0x00000000
        /*0040*/ 	.short	0x0000
        /*0042*/ 	.short	0x0000
        /*0044*/ 	.byte	0x00, 0xf5, 0x21, 0x00


	//----- nvinfo : EIATTR_SPARSE_MMA_MASK
	.align		4
.L_393:
        /*0048*/ 	.byte	0x03, 0x50
        /*004a*/ 	.short	0x0000


	//----- nvinfo : EIATTR_MAXREG_COUNT
	.align		4
        /*004c*/ 	.byte	0x03, 0x1b
        /*004e*/ 	.short	0x00ff


	//----- nvinfo : EIATTR_NUM_BARRIERS
	.align		4
        /*0050*/ 	.byte	0x02, 0x4c
        /*0052*/ 	.byte	0x01
	.zero		1


	//----- nvinfo : EIATTR_MERCURY_ISA_VERSION
	.align		4
        /*0054*/ 	.byte	0x03, 0x5f
        /*0056*/ 	.short	0x0101


	//----- nvinfo : EIATTR_COOP_GROUP_MASK_REGIDS
	.align		4
        /*0058*/ 	.byte	0x04, 0x29
        /*005a*/ 	.short	(.L_395 - .L_394)


	//   ....[0]....
.L_394:
        /*005c*/ 	.word	0xffffffff


	//   ....[1]....
        /*0060*/ 	.word	0xffffffff


	//   ....[2]....
        /*0064*/ 	.word	0xffffffff


	//   ....[3]....
        /*0068*/ 	.word	0xffffffff


	//   ....[4]....
        /*006c*/ 	.word	0xffffffff


	//   ....[5]....
        /*0070*/ 	.word	0xffffffff


	//   ....[6]....
        /*0074*/ 	.word	0xffffffff


	//   ....[7]....
        /*0078*/ 	.word	0xffffffff


	//   ....[8]....
        /*007c*/ 	.word	0xffffffff


	//   ....[9]....
        /*0080*/ 	.word	0xffffffff


	//   ....[10]....
        /*0084*/ 	.word	0xffffffff


	//   ....[11]....
        /*0088*/ 	.word	0xffffffff


	//   ....[12]....
        /*008c*/ 	.word	0xffffffff


	//   ....[13]....
        /*0090*/ 	.word	0xffffffff


	//   ....[14]....
        /*0094*/ 	.word	0xffffffff


	//   ....[15]....
        /*0098*/ 	.word	0xffffffff


	//   ....[16]....
        /*009c*/ 	.word	0xffffffff


	//   ....[17]....
        /*00a0*/ 	.word	0xffffffff


	//   ....[18]....
        /*00a4*/ 	.word	0xffffffff


	//   ....[19]....
        /*00a8*/ 	.word	0xffffffff


	//   ....[20]....
        /*00ac*/ 	.word	0xffffffff


	//   ....[21]....
        /*00b0*/ 	.word	0xffffffff


	//   ....[22]....
        /*00b4*/ 	.word	0xffffffff


	//   ....[23]....
        /*00b8*/ 	.word	0xffffffff


	//   ....[24]....
        /*00bc*/ 	.word	0xffffffff


	//   ....[25]....
        /*00c0*/ 	.word	0xffffffff


	//   ....[26]....
        /*00c4*/ 	.word	0xffffffff


	//   ....[27]....
        /*00c8*/ 	.word	0xffffffff


	//   ....[28]....
        /*00cc*/ 	.word	0xffffffff


	//   ....[29]....
        /*00d0*/ 	.word	0xffffffff


	//   ....[30]....
        /*00d4*/ 	.word	0xffffffff


	//   ....[31]....
        /*00d8*/ 	.word	0xffffffff


	//   ....[32]....
        /*00dc*/ 	.word	0xffffffff


	//   ....[33]....
        /*00e0*/ 	.word	0xffffffff


	//   ....[34]....
        /*00e4*/ 	.word	0xffffffff


	//   ....[35]....
        /*00e8*/ 	.word	0xffffffff


	//   ....[36]....
        /*00ec*/ 	.word	0xffffffff


	//   ....[37]....
        /*00f0*/ 	.word	0xffffffff


	//   ....[38]....
        /*00f4*/ 	.word	0xffffffff


	//   ....[39]....
        /*00f8*/ 	.word	0xffffffff


	//   ....[40]....
        /*00fc*/ 	.word	0xffffffff


	//   ....[41]....
        /*0100*/ 	.word	0xffffffff


	//   ....[42]....
        /*0104*/ 	.word	0xffffffff


	//   ....[43]....
        /*0108*/ 	.word	0xffffffff


	//   ....[44]....
        /*010c*/ 	.word	0xffffffff


	//----- nvinfo : EIATTR_COOP_GROUP_INSTR_OFFSETS
	.align		4
.L_395:
        /*0110*/ 	.byte	0x04, 0x28
        /*0112*/ 	.short	(.L_397 - .L_396)


	//   ....[0]....
.L_396:
        /*0114*/ 	.word	0x00000a00


	//   ....[1]....
        /*0118*/ 	.word	0x00000a30


	//   ....[2]....
        /*011c*/ 	.word	0x00000a40


	//   ....[3]....
        /*0120*/ 	.word	0x00000b40


	//   ....[4]....
        /*0124*/ 	.word	0x00000b70


	//   ....[5]....
        /*0128*/ 	.word	0x00000ba0


	//   ....[6]....
        /*012c*/ 	.word	0x00000ca0


	//   ....[7]....
        /*0130*/ 	.word	0x00000cd0


	//   ....[8]....
        /*0134*/ 	.word	0x00000d00


	//   ....[9]....
        /*0138*/ 	.word	0x00000e00


	//   ....[10]....
        /*013c*/ 	.word	0x00000e30


	//   ....[11]....
        /*0140*/ 	.word	0x00000e60


	//   ....[12]....
        /*0144*/ 	.word	0x00000f60


	//   ....[13]....
        /*0148*/ 	.word	0x00000fa0


	//   ....[14]....
        /*014c*/ 	.word	0x00000fd0


	//   ....[15]....
        /*0150*/ 	.word	0x00001b70


	//   ....[16]....
        /*0154*/ 	.word	0x00001b80


	//   ....[17]....
        /*0158*/ 	.word	0x00001b90


	//   ....[18]....
        /*015c*/ 	.word	0x00001c90


	//   ....[19]....
        /*0160*/ 	.word	0x00001cd0


	//   ....[20]....
        /*0164*/ 	.word	0x00001cf0


	//   ....[21]....
        /*0168*/ 	.word	0x00001e00


	//   ....[22]....
        /*016c*/ 	.word	0x00001e40


	//   ....[23]....
        /*0170*/ 	.word	0x00001e60


	//   ....[24]....
        /*0174*/ 	.word	0x00001f70


	//   ....[25]....
        /*0178*/ 	.word	0x00001fb0


	//   ....[26]....
        /*017c*/ 	.word	0x00001fe0


	//   ....[27]....
        /*0180*/ 	.word	0x000020e0


	//   ....[28]....
        /*0184*/ 	.word	0x00002120


	//   ....[29]....
        /*0188*/ 	.word	0x00002150


	//   ....[30]....
        /*018c*/ 	.word	0x00005430


	//   ....[31]....
        /*0190*/ 	.word	0x00005460


	//   ....[32]....
        /*0194*/ 	.word	0x00005470


	//   ....[33]....
        /*0198*/ 	.word	0x00005570


	//   ....[34]....
        /*019c*/ 	.word	0x000055a0


	//   ....[35]....
        /*01a0*/ 	.word	0x000055d0


	//   ....[36]....
        /*01a4*/ 	.word	0x000056d0


	//   ....[37]....
        /*01a8*/ 	.word	0x00005700


	//   ....[38]....
        /*01ac*/ 	.word	0x00005730


	//   ....[39]....
        /*01b0*/ 	.word	0x00005830


	//   ....[40]....
        /*01b4*/ 	.word	0x00005860


	//   ....[41]....
        /*01b8*/ 	.word	0x00005890


	//   ....[42]....
        /*01bc*/ 	.word	0x00005990


	//   ....[43]....
        /*01c0*/ 	.word	0x000059d0


	//   ....[44]....
        /*01c4*/ 	.word	0x00005a00


	//----- nvinfo : EIATTR_VRC_CTA_INIT_COUNT
	.align		4
.L_397:
        /*01c8*/ 	.byte	0x02, 0x4a
	.zero		1
	.zero		1


	//----- nvinfo : EIATTR_EXIT_INSTR_OFFSETS
	.align		4
        /*01cc*/ 	.byte	0x04, 0x1c
        /*01ce*/ 	.short	(.L_399 - .L_398)


	//   ....[0]....
.L_398:
        /*01d0*/ 	.word	0x00000030


	//   ....[1]....
        /*01d4*/ 	.word	0x000064e0


	//   ....[2]....
        /*01d8*/ 	.word	0x00006540


	//----- nvinfo : EIATTR_MAX_THREADS
	.align		4
.L_399:
        /*01dc*/ 	.byte	0x04, 0x05
        /*01de*/ 	.short	(.L_401 - .L_400)
.L_400:
        /*01e0*/ 	.word	0x00000100
        /*01e4*/ 	.word	0x00000001
        /*01e8*/ 	.word	0x00000001


	//----- nvinfo : EIATTR_CRS_STACK_SIZE
	.align		4
.L_401:
        /*01ec*/ 	.byte	0x04, 0x1e
        /*01ee*/ 	.short	(.L_403 - .L_402)
.L_402:
        /*01f0*/ 	.word	0x00000000


	//----- nvinfo : EIATTR_CBANK_PARAM_SIZE
	.align		4
.L_403:
        /*01f4*/ 	.byte	0x03, 0x19
        /*01f6*/ 	.short	0x0015


	//----- nvinfo : EIATTR_PARAM_CBANK
	.align		4
        /*01f8*/ 	.byte	0x04, 0x0a
        /*01fa*/ 	.short	(.L_405 - .L_404)
	.align		4
.L_404:
        /*01fc*/ 	.word	index@(.nv.constant0._ZN6thrust24THRUST_300001_SM_1000_NS8cuda_cub4core6detail13_kernel_agentINS1_8__reduce11ReduceAgentIPN4cuda3std3__45tupleIJflEEESC_SB_lNS1_9__extrema9arg_min_fIflNS9_4lessIfEEEEEEJSC_SC_iSH_EEEvDpT0_)
        /*0200*/ 	.short	0x0380
        /*0202*/ 	.short	0x0015


	//----- nvinfo : EIATTR_SW_WAR
	.align		4
.L_405:
        /*0204*/ 	.byte	0x04, 0x36
        /*0206*/ 	.short	(.L_407 - .L_406)
.L_406:
        /*0208*/ 	.word	0x00000008
.L_407:


//--------------------- .nv.info._ZN6thrust24THRUST_300001_SM_1000_NS8cuda_cub4core6detail13_kernel_agentINS1_8__reduce10DrainAgentIlEEJN3cub18CUB_300001_SM_10009GridQueueIyEElEEEvDpT0_ --------------------------
	.section	.nv.info._ZN6thrust24THRUST_300001_SM_1000_NS8cuda_cub4core6detail13_kernel_agentINS1_8__reduce10DrainAgentIlEEJN3cub18CUB_300001_SM_10009GridQueueIyEElEEEvDpT0_,"",@"SHT_CUDA_INFO"
	.sectionflags	@""
	.align	4


	//----- nvinfo : EIATTR_CUDA_API_VERSION
	.align		4
        /*0000*/ 	.byte	0x04, 0x37
        /*0002*/ 	.short	(.L_409 - .L_408)
.L_408:
        /*0004*/ 	.word	0x00000082


	//----- nvinfo : EIATTR_KPARAM_INFO
	.align		4
.L_409:
        /*0008*/ 	.byte	0x04, 0x17
        /*000a*/ 	.short	(.L_411 - .L_410)
.L_410:
        /*000c*/ 	.word	0x00000000
        /*0010*/ 	.short	0x0001
        /*0012*/ 	.short	0x0008
        /*0014*/ 	.byte	0x00, 0xf0, 0x21, 0x00


	//----- nvinfo : EIATTR_KPARAM_INFO
	.align		4
.L_411:
        /*0018*/ 	.byte	0x04, 0x17
        /*001a*/ 	.short	(.L_413 - .L_412)
.L_412:
        /*001c*/ 	.word	0x00000000
        /*0020*/ 	.short	0x0000
        /*0022*/ 	.short	0x0000
        /*0024*/ 	.byte	0x00, 0xf0, 0x21, 0x00


	//----- nvinfo : EIATTR_SPARSE_MMA_MASK
	.align		4
.L_413:
        /*0028*/ 	.byte	0x03, 0x50
        /*002a*/ 	.short	0x0000


	//----- nvinfo : EIATTR_MAXREG_COUNT
	.align		4
        /*002c*/ 	.byte	0x03, 0x1b
        /*002e*/ 	.short	0x00ff


	//----- nvinfo : EIATTR_MERCURY_ISA_VERSION
	.align		4
        /*0030*/ 	.byte	0x03, 0x5f
        /*0032*/ 	.short	0x0101


	//----- nvinfo : EIATTR_VRC_CTA_INIT_COUNT
	.align		4
        /*0034*/ 	.byte	0x02, 0x4a
	.zero		1
	.zero		1


	//----- nvinfo : EIATTR_EXIT_INSTR_OFFSETS
	.align		4
        /*0038*/ 	.byte	0x04, 0x1c
        /*003a*/ 	.short	(.L_415 - .L_414)


	//   ....[0]....
.L_414:
        /*003c*/ 	.word	0x00000060


	//----- nvinfo : EIATTR_MAX_THREADS
	.align		4
.L_415:
        /*0040*/ 	.byte	0x04, 0x05
        /*0042*/ 	.short	(.L_417 - .L_416)
.L_416:
        /*0044*/ 	.word	0x00000001
        /*0048*/ 	.word	0x00000001
        /*004c*/ 	.word	0x00000001


	//----- nvinfo : EIATTR_CBANK_PARAM_SIZE
	.align		4
.L_417:
        /*0050*/ 	.byte	0x03, 0x19
        /*0052*/ 	.short	0x0010


	//----- nvinfo : EIATTR_PARAM_CBANK
	.align		4
        /*0054*/ 	.byte	0x04, 0x0a
        /*0056*/ 	.short	(.L_419 - .L_418)
	.align		4
.L_418:
        /*0058*/ 	.word	index@(.nv.constant0._ZN6thrust24THRUST_300001_SM_1000_NS8cuda_cub4core6detail13_kernel_agentINS1_8__reduce10DrainAgentIlEEJN3cub18CUB_300001_SM_10009GridQueueIyEElEEEvDpT0_)
        /*005c*/ 	.short	0x0380
        /*005e*/ 	.short	0x0010


	//----- nvinfo : EIATTR_SW_WAR
	.align		4
.L_419:
        /*0060*/ 	.byte	0x04, 0x36
        /*0062*/ 	.short	(.L_421 - .L_420)
.L_420:
        /*0064*/ 	.word	0x00000008
.L_421:


//--------------------- .nv.info._ZN6thrust24THRUST_300001_SM_1000_NS8cuda_cub4core6detail13_kernel_agentINS1_8__reduce11ReduceAgentINS0_12zip_iteratorIN4cuda3std3__45tupleIJNS0_10device_ptrIfEENS0_17counting_iteratorIlNS0_11use_defaultESF_SF_EEEEEEEPNSB_IJflEEESJ_lNS1_9__extrema9arg_min_fIflNSA_4lessIfEEEEEEJSI_SK_lN3cub18CUB_300001_SM_100013GridEvenShareIlEENSS_9GridQueueIyEESP_EEEvDpT0_ --------------------------
	.section	.nv.info._ZN6thrust24THRUST_300001_SM_1000_NS8cuda_cub4core6detail13_kernel_agentINS1_8__reduce11ReduceAgentINS0_12zip_iteratorIN4cuda3std3__45tupleIJNS0_10device_ptrIfEENS0_17counting_iteratorIlNS0_11use_defaultESF_SF_EEEEEEEPNSB_IJflEEESJ_lNS1_9__extrema9arg_min_fIflNSA_4lessIfEEEEEEJSI_SK_lN3cub18CUB_300001_SM_100013GridEvenShareIlEENSS_9GridQueueIyEESP_EEEvDpT0_,"",@"SHT_CUDA_INFO"
	.sectionflags	@""
	.align	4


	//----- nvinfo : EIATTR_CUDA_API_VERSION
	.align		4
        /*0000*/ 	.byte	0x04, 0x37
        /*0002*/ 	.short	(.L_423 - .L_422)
.L_422:
        /*0004*/ 	.word	0x00000082


	//----- nvinfo : EIATTR_KPARAM_INFO
	.align		4
.L_423:
        /*0008*/ 	.byte	0x04, 0x17
        /*000a*/ 	.short	(.L_425 - .L_424)
.L_424:
        /*000c*/ 	.word	0x00000000
        /*0010*/ 	.short	0x0005
        /*0012*/ 	.short	0x0070
        /*0014*/ 	.byte	0x00, 0xf0, 0x05, 0x00


	//----- nvinfo : EIATTR_KPARAM_INFO
	.align		4
.L_425:
        /*0018*/ 	.byte	0x04, 0x17
        /*001a*/ 	.short	(.L_427 - .L_426)
.L_426:
        /*001c*/ 	.word	0x00000000
        /*0020*/ 	.short	0x0004
        /*0022*/ 	.short	0x0068
        /*0024*/ 	.byte	0x00, 0xf0, 0x21, 0x00


	//----- nvinfo : EIATTR_KPARAM_INFO
	.align		4
.L_427:
        /*0028*/ 	.byte	0x04, 0x17
        /*002a*/ 	.short	(.L_429 - .L_428)
.L_428:
        /*002c*/ 	.word	0x00000000
        /*0030*/ 	.short	0x0003
        /*0032*/ 	.short	0x0020
        /*0034*/ 	.byte	0x00, 0xf0, 0x21, 0x01


	//----- nvinfo : EIATTR_KPARAM_INFO
	.align		4
.L_429:
        /*0038*/ 	.byte	0x04, 0x17
        /*003a*/ 	.short	(.L_431 - .L_430)
.L_430:
        /*003c*/ 	.word	0x00000000
        /*0040*/ 	.short	0x0002
        /*0042*/ 	.short	0x0018
        /*0044*/ 	.byte	0x00, 0xf0, 0x21, 0x00


	//----- nvinfo : EIATTR_KPARAM_INFO
	.align		4
.L_431:
        /*0048*/ 	.byte	0x04, 0x17
        /*004a*/ 	.short	(.L_433 - .L_432)
.L_432:
        /*004c*/ 	.word	0x00000000
        /*0050*/ 	.short	0x0001
        /*0052*/ 	.short	0x0010
        /*0054*/ 	.byte	0x00, 0xf5, 0x21, 0x00


	//----- nvinfo : EIATTR_KPARAM_INFO
	.align		4
.L_433:
        /*0058*/ 	.byte	0x04, 0x17
        /*005a*/ 	.short	(.L_435 - .L_434)
.L_434:
        /*005c*/ 	.word	0x00000000
        /*0060*/ 	.short	0x0000
        /*0062*/ 	.short	0x0000
        /*0064*/ 	.byte	0x00, 0xf0, 0x41, 0x00


	//----- nvinfo : EIATTR_SPARSE_MMA_MASK
	.align		4
.L_435:
        /*0068*/ 	.byte	0x03, 0x50
        /*006a*/ 	.short	0x0000


	//----- nvinfo : EIATTR_MAXREG_COUNT
	.align		4
        /*006c*/ 	.byte	0x03, 0x1b
        /*006e*/ 	.short	0x00ff


	//----- nvinfo : EIATTR_NUM_BARRIERS
	.align		4
        /*0070*/ 	.byte	0x02, 0x4c
        /*0072*/ 	.byte	0x01
	.zero		1


	//----- nvinfo : EIATTR_MERCURY_ISA_VERSION
	.align		4
        /*0074*/ 	.byte	0x03, 0x5f
        /*0076*/ 	.short	0x0101


	//----- nvinfo : EIATTR_COOP_GROUP_MASK_REGIDS
	.align		4
        /*0078*/ 	.byte	0x04, 0x29
        /*007a*/ 	.short	(.L_437 - .L_436)


	//   ....[0]....
.L_436:
        /*007c*/ 	.word	0xffffffff


	//   ....[1]....
        /*0080*/ 	.word	0xffffffff


	//   ....[2]....
        /*0084*/ 	.word	0xffffffff


	//   ....[3]....
        /*0088*/ 	.word	0xffffffff


	//   ....[4]....
        /*008c*/ 	.word	0xffffffff


	//   ....[5]....
        /*0090*/ 	.word	0xffffffff


	//   ....[6]....
        /*0094*/ 	.word	0xffffffff


	//   ....[7]....
        /*0098*/ 	.word	0xffffffff


	//   ....[8]....
        /*009c*/ 	.word	0xffffffff


	//   ....[9]....
        /*00a0*/ 	.word	0xffffffff


	//   ....[10]....
        /*00a4*/ 	.word	0xffffffff


	//   ....[11]....
        /*00a8*/ 	.word	0xffffffff


	//   ....[12]....
        /*00ac*/ 	.word	0xffffffff


	//   ....[13]....
        /*00b0*/ 	.word	0xffffffff


	//   ....[14]....
        /*00b4*/ 	.word	0xffffffff


	//   ....[15]....
        /*00b8*/ 	.word	0xffffffff


	//   ....[16]....
        /*00bc*/ 	.word	0xffffffff


	//   ....[17]....
        /*00c0*/ 	.word	0xffffffff


	//   ....[18]....
        /*00c4*/ 	.word	0xffffffff


	//   ....[19]....
        /*00c8*/ 	.word	0xffffffff


	//   ....[20]....
        /*00cc*/ 	.word	0xffffffff


	//   ....[21]....
        /*00d0*/ 	.word	0xffffffff


	//   ....[22]....
        /*00d4*/ 	.word	0xffffffff


	//   ....[23]....
        /*00d8*/ 	.word	0xffffffff


	//   ....[24]....
        /*00dc*/ 	.word	0xffffffff


	//   ....[25]....
        /*00e0*/ 	.word	0xffffffff


	//   ....[26]....
        /*00e4*/ 	.word	0xffffffff


	//   ....[27]....
        /*00e8*/ 	.word	0xffffffff


	//   ....[28]....
        /*00ec*/ 	.word	0xffffffff


	//   ....[29]....
        /*00f0*/ 	.word	0xffffffff


	//   ....[30]....
        /*00f4*/ 	.word	0xffffffff


	//   ....[31]....
        /*00f8*/ 	.word	0xffffffff


	//   ....[32]....
        /*00fc*/ 	.word	0xffffffff


	//   ....[33]....
        /*0100*/ 	.word	0xffffffff


	//   ....[34]....
        /*0104*/ 	.word	0xffffffff


	//   ....[35]....
        /*0108*/ 	.word	0xffffffff


	//   ....[36]....
        /*010c*/ 	.word	0xffffffff


	//   ....[37]....
        /*0110*/ 	.word	0xffffffff


	//   ....[38]....
        /*0114*/ 	.word	0xffffffff


	//   ....[39]....
        /*0118*/ 	.word	0xffffffff


	//   ....[40]....
        /*011c*/ 	.word	0xffffffff


	//   ....[41]....
        /*0120*/ 	.word	0xffffffff


	//   ....[42]....
        /*0124*/ 	.word	0xffffffff


	//   ....[43]....
        /*0128*/ 	.word	0xffffffff


	//   ....[44]....
        /*012c*/ 	.word	0xffffffff


	//----- nvinfo : EIATTR_COOP_GROUP_INSTR_OFFSETS
	.align		4
.L_437:
        /*0130*/ 	.byte	0x04, 0x28
        /*0132*/ 	.short	(.L_439 - .L_438)


	//   ....[0]....
.L_438:
        /*0134*/ 	.word	0x00000bf0


	//   ....[1]....
        /*0138*/ 	.word	0x00000c20


	//   ....[2]....
        /*013c*/ 	.word	0x00000c30


	//   ....[3]....
        /*0140*/ 	.word	0x00000d30


	//   ....[4]....
        /*0144*/ 	.word	0x00000d60


	//   ....[5]....
        /*0148*/ 	.word	0x00000d90


	//   ....[6]....
        /*014c*/ 	.word	0x00000e90


	//   ....[7]....
        /*0150*/ 	.word	0x00000ec0


	//   ....[8]....
        /*0154*/ 	.word	0x00000ef0


	//   ....[9]....
        /*0158*/ 	.word	0x00000ff0


	//   ....[10]....
        /*015c*/ 	.word	0x00001020


	//   ....[11]....
        /*0160*/ 	.word	0x00001050


	//   ....[12]....
        /*0164*/ 	.word	0x00001150


	//   ....[13]....
        /*0168*/ 	.word	0x00001190


	//   ....[14]....
        /*016c*/ 	.word	0x000011c0


	//   ....[15]....
        /*0170*/ 	.word	0x00001d60


	//   ....[16]....
        /*0174*/ 	.word	0x00001d70


	//   ....[17]....
        /*0178*/ 	.word	0x00001d80


	//   ....[18]....
        /*017c*/ 	.word	0x00001e80


	//   ....[19]....
        /*0180*/ 	.word	0x00001ec0


	//   ....[20]....
        /*0184*/ 	.word	0x00001ee0


	//   ....[21]....
        /*0188*/ 	.word	0x00001ff0


	//   ....[22]....
        /*018c*/ 	.word	0x00002030


	//   ....[23]....
        /*0190*/ 	.word	0x00002050


	//   ....[24]....
        /*0194*/ 	.word	0x00002160


	//   ....[25]....
        /*0198*/ 	.word	0x000021a0


	//   ....[26]....
        /*019c*/ 	.word	0x000021c0


	//   ....[27]....
        /*01a0*/ 	.word	0x000022d0


	//   ....[28]....
        /*01a4*/ 	.word	0x00002310


	//   ....[29]....
        /*01a8*/ 	.word	0x00002340


	//   ....[30]....
        /*01ac*/ 	.word	0x00004a10


	//   ....[31]....
        /*01b0*/ 	.word	0x00004a40


	//   ....[32]....
        /*01b4*/ 	.word	0x00004a50


	//   ....[33]....
        /*01b8*/ 	.word	0x00004b50


	//   ....[34]....
        /*01bc*/ 	.word	0x00004b80


	//   ....[35]....
        /*01c0*/ 	.word	0x00004bb0


	//   ....[36]....
        /*01c4*/ 	.word	0x00004cb0


	//   ....[37]....
        /*01c8*/ 	.word	0x00004ce0


	//   ....[38]....
        /*01cc*/ 	.word	0x00004d10


	//   ....[39]....
        /*01d0*/ 	.word	0x00004e10


	//   ....[40]....
        /*01d4*/ 	.word	0x00004e40


	//   ....[41]....
        /*01d8*/ 	.word	0x00004e70


	//   ....[42]....
        /*01dc*/ 	.word	0x00004f70


	//   ....[43]....
        /*01e0*/ 	.word	0x00004fb0


	//   ....[44]....
        /*01e4*/ 	.word	0x00004fe0


	//----- nvinfo : EIATTR_VRC_CTA_INIT_COUNT
	.align		4
.L_439:
        /*01e8*/ 	.byte	0x02, 0x4a
	.zero		1
	.zero		1


	//----- nvinfo : EIATTR_EXIT_INSTR_OFFSETS
	.align		4
        /*01ec*/ 	.byte	0x04, 0x1c
        /*01ee*/ 	.short	(.L_441 - .L_440)


	//   ....[0]....
.L_440:
        /*01f0*/ 	.word	0x00005aa0


	//   ....[1]....
        /*01f4*/ 	.word	0x00005b20


	//----- nvinfo : EIATTR_MAX_THREADS
	.align		4
.L_441:
        /*01f8*/ 	.byte	0x04, 0x05
        /*01fa*/ 	.short	(.L_443 - .L_442)
.L_442:
        /*01fc*/ 	.word	0x00000100
        /*0200*/ 	.word	0x00000001
        /*0204*/ 	.word	0x00000001


	//----- nvinfo : EIATTR_CRS_STACK_SIZE
	.align		4
.L_443:
        /*0208*/ 	.byte	0x04, 0x1e
        /*020a*/ 	.short	(.L_445 - .L_444)
.L_444:
        /*020c*/ 	.word	0x00000000


	//----- nvinfo : EIATTR_CBANK_PARAM_SIZE
	.align		4
.L_445:
        /*0210*/ 	.byte	0x03, 0x19
        /*0212*/ 	.short	0x0071


	//----- nvinfo : EIATTR_PARAM_CBANK
	.align		4
        /*0214*/ 	.byte	0x04, 0x0a
        /*0216*/ 	.short	(.L_447 - .L_446)
	.align		4
.L_446:
        /*0218*/ 	.word	index@(.nv.constant0._ZN6thrust24THRUST_300001_SM_1000_NS8cuda_cub4core6detail13_kernel_agentINS1_8__reduce11ReduceAgentINS0_12zip_iteratorIN4cuda3std3__45tupleIJNS0_10device_ptrIfEENS0_17counting_iteratorIlNS0_11use_defaultESF_SF_EEEEEEEPNSB_IJflEEESJ_lNS1_9__extrema9arg_min_fIflNSA_4lessIfEEEEEEJSI_SK_lN3cub18CUB_300001_SM_100013GridEvenShareIlEENSS_9GridQueueIyEESP_EEEvDpT0_)
        /*021c*/ 	.short	0x0380
        /*021e*/ 	.short	0x0071


	//----- nvinfo : EIATTR_SW_WAR
	.align		4
.L_447:
        /*0220*/ 	.byte	0x04, 0x36
        /*0222*/ 	.short	(.L_449 - .L_448)
.L_448:
        /*0224*/ 	.word	0x00000008
.L_449:


//--------------------- .nv.info._ZN6thrust24THRUST_300001_SM_1000_NS8cuda_cub4core6detail13_kernel_agentINS1_8__reduce11ReduceAgentINS0_12zip_iteratorIN4cuda3std3__45tupleIJNS0_10device_ptrIfEENS0_17counting_iteratorIlNS0_11use_defaultESF_SF_EEEEEEEPNSB_IJflEEESJ_lNS1_9__extrema9arg_min_fIflNSA_4lessIfEEEEEEJSI_SK_lSP_EEEvDpT0_ --------------------------
	.section	.nv.info._ZN6thrust24THRUST_300001_SM_1000_NS8cuda_cub4core6detail13_kernel_agentINS1_8__reduce11ReduceAgentINS0_12zip_iteratorIN4cuda3std3__45tupleIJNS0_10device_ptrIfEENS0_17counting_iteratorIlNS0_11use_defaultESF_SF_EEEEEEEPNSB_IJflEEESJ_lNS1_9__extrema9arg_min_fIflNSA_4lessIfEEEEEEJSI_SK_lSP_EEEvDpT0_,"",@"SHT_CUDA_INFO"
	.sectionflags	@""
	.align	4


	//----- nvinfo : EIATTR_CUDA_API_VERSION
	.align		4
        /*0000*/ 	.byte	0x04, 0x37
        /*0002*/ 	.short	(.L_451 - .L_450)
.L_450:
        /*0004*/ 	.word	0x00000082


	//----- nvinfo : EIATTR_KPARAM_INFO
	.align		4
.L_451:
        /*0008*/ 	.byte	0x04, 0x17
        /*000a*/ 	.short	(.L_453 - .L_452)
.L_452:
        /*000c*/ 	.word	0x00000000
        /*0010*/ 	.short	0x0003
        /*0012*/ 	.short	0x0020
        /*0014*/ 	.byte	0x00, 0xf0, 0x05, 0x00


	//----- nvinfo : EIATTR_KPARAM_INFO
	.align		4
.L_453:
        /*0018*/ 	.byte	0x04, 0x17
        /*001a*/ 	.short	(.L_455 - .L_454)
.L_454:
        /*001c*/ 	.word	0x00000000
        /*0020*/ 	.short	0x0002
        /*0022*/ 	.short	0x0018
        /*0024*/ 	.byte	0x00, 0xf0, 0x21, 0x00


	//----- nvinfo : EIATTR_KPARAM_INFO
	.align		4
.L_455:
        /*0028*/ 	.byte	0x04, 0x17
        /*002a*/ 	.short	(.L_457 - .L_456)
.L_456:
        /*002c*/ 	.word	0x00000000
        /*0030*/ 	.short	0x0001
        /*0032*/ 	.short	0x0010
        /*0034*/ 	.byte	0x00, 0xf5, 0x21, 0x00


	//----- nvinfo : EIATTR_KPARAM_INFO
	.align		4
.L_457:
        /*0038*/ 	.byte	0x04, 0x17
        /*003a*/ 	.short	(.L_459 - .L_458)
.L_458:
        /*003c*/ 	.word	0x00000000
        /*0040*/ 	.short	0x0000
        /*0042*/ 	.short	0x0000
        /*0044*/ 	.byte	0x00, 0xf0, 0x41, 0x00


	//----- nvinfo : EIATTR_SPARSE_MMA_MASK
	.align		4
.L_459:
        /*0048*/ 	.byte	0x03, 0x50
        /*004a*/ 	.short	0x0000


	//----- nvinfo : EIATTR_MAXREG_COUNT
	.align		4
        /*004c*/ 	.byte	0x03, 0x1b
        /*004e*/ 	.short	0x00ff


	//----- nvinfo : EIATTR_NUM_BARRIERS
	.align		4
        /*0050*/ 	.byte	0x02, 0x4c
        /*0052*/ 	.byte	0x01
	.zero		1


	//----- nvinfo : EIATTR_MERCURY_ISA_VERSION
	.align		4
        /*0054*/ 	.byte	0x03, 0x5f
        /*0056*/ 	.short	0x0101


	//----- nvinfo : EIATTR_COOP_GROUP_MASK_REGIDS
	.align		4
        /*0058*/ 	.byte	0x04, 0x29
        /*005a*/ 	.short	(.L_461 - .L_460)


	//   ....[0]....
.L_460:
        /*005c*/ 	.word	0xffffffff


	//   ....[1]....
        /*0060*/ 	.word	0xffffffff


	//   ....[2]....
        /*0064*/ 	.word	0xffffffff


	//   ....[3]....
        /*0068*/ 	.word	0xffffffff


	//   ....[4]....
        /*006c*/ 	.word	0xffffffff


	//   ....[5]....
        /*0070*/ 	.word	0xffffffff


	//   ....[6]....
        /*0074*/ 	.word	0xffffffff


	//   ....[7]....
        /*0078*/ 	.word	0xffffffff


	//   ....[8]....
        /*007c*/ 	.word	0xffffffff


	//   ....[9]....
        /*0080*/ 	.word	0xffffffff


	//   ....[10]....
        /*0084*/ 	.word	0xffffffff


	//   ....[11]....
        /*0088*/ 	.word	0xffffffff


	//   ....[12]....
        /*008c*/ 	.word	0xffffffff


	//   ....[13]....
        /*0090*/ 	.word	0xffffffff


	//   ....[14]....
        /*0094*/ 	.word	0xffffffff


	//   ....[15]....
        /*0098*/ 	.word	0xffffffff


	//   ....[16]....
        /*009c*/ 	.word	0xffffffff


	//   ....[17]....
        /*00a0*/ 	.word	0xffffffff


	//   ....[18]....
        /*00a4*/ 	.word	0xffffffff


	//   ....[19]....
        /*00a8*/ 	.word	0xffffffff


	//   ....[20]....
        /*00ac*/ 	.word	0xffffffff


	//   ....[21]....
        /*00b0*/ 	.word	0xffffffff


	//   ....[22]....
        /*00b4*/ 	.word	0xffffffff


	//   ....[23]....
        /*00b8*/ 	.word	0xffffffff


	//   ....[24]....
        /*00bc*/ 	.word	0xffffffff


	//   ....[25]....
        /*00c0*/ 	.word	0xffffffff


	//   ....[26]....
        /*00c4*/ 	.word	0xffffffff


	//   ....[27]....
        /*00c8*/ 	.word	0xffffffff


	//   ....[28]....
        /*00cc*/ 	.word	0xffffffff


	//   ....[29]....
        /*00d0*/ 	.word	0xffffffff


	//   ....[30]....
        /*00d4*/ 	.word	0xffffffff


	//   ....[31]....
        /*00d8*/ 	.word	0xffffffff


	//   ....[32]....
        /*00dc*/ 	.word	0xffffffff


	//   ....[33]....
        /*00e0*/ 	.word	0xffffffff


	//   ....[34]....
        /*00e4*/ 	.word	0xffffffff


	//   ....[35]....
        /*00e8*/ 	.word	0xffffffff


	//   ....[36]....
        /*00ec*/ 	.word	0xffffffff


	//   ....[37]....
        /*00f0*/ 	.word	0xffffffff


	//   ....[38]....
        /*00f4*/ 	.word	0xffffffff


	//   ....[39]....
        /*00f8*/ 	.word	0xffffffff


	//   ....[40]....
        /*00fc*/ 	.word	0xffffffff


	//   ....[41]....
        /*0100*/ 	.word	0xffffffff


	//   ....[42]....
        /*0104*/ 	.word	0xffffffff


	//   ....[43]....
        /*0108*/ 	.word	0xffffffff


	//   ....[44]....
        /*010c*/ 	.word	0xffffffff


	//----- nvinfo : EIATTR_COOP_GROUP_INSTR_OFFSETS
	.align		4
.L_461:
        /*0110*/ 	.byte	0x04, 0x28
        /*0112*/ 	.short	(.L_463 - .L_462)


	//   ....[0]....
.L_462:
        /*0114*/ 	.word	0x00000b30


	//   ....[1]....
        /*0118*/ 	.word	0x00000b60


	//   ....[2]....
        /*011c*/ 	.word	0x00000b70


	//   ....[3]....
        /*0120*/ 	.word	0x00000c70


	//   ....[4]....
        /*0124*/ 	.word	0x00000ca0


	//   ....[5]....
        /*0128*/ 	.word	0x00000cd0


	//   ....[6]....
        /*012c*/ 	.word	0x00000dd0


	//   ....[7]....
        /*0130*/ 	.word	0x00000e00


	//   ....[8]....
        /*0134*/ 	.word	0x00000e30


	//   ....[9]....
        /*0138*/ 	.word	0x00000f30


	//   ....[10]....
        /*013c*/ 	.word	0x00000f60


	//   ....[11]....
        /*0140*/ 	.word	0x00000f90


	//   ....[12]....
        /*0144*/ 	.word	0x00001090


	//   ....[13]....
        /*0148*/ 	.word	0x000010d0


	//   ....[14]....
        /*014c*/ 	.word	0x00001100


	//   ....[15]....
        /*0150*/ 	.word	0x00001ca0


	//   ....[16]....
        /*0154*/ 	.word	0x00001cb0


	//   ....[17]....
        /*0158*/ 	.word	0x00001cc0


	//   ....[18]....
        /*015c*/ 	.word	0x00001dc0


	//   ....[19]....
        /*0160*/ 	.word	0x00001e00


	//   ....[20]....
        /*0164*/ 	.word	0x00001e20


	//   ....[21]....
        /*0168*/ 	.word	0x00001f30


	//   ....[22]....
        /*016c*/ 	.word	0x00001f70


	//   ....[23]....
        /*0170*/ 	.word	0x00001f90


	//   ....[24]....
        /*0174*/ 	.word	0x000020a0


	//   ....[25]....
        /*0178*/ 	.word	0x000020e0


	//   ....[26]....
        /*017c*/ 	.word	0x00002110


	//   ....[27]....
        /*0180*/ 	.word	0x00002210


	//   ....[28]....
        /*0184*/ 	.word	0x00002250


	//   ....[29]....
        /*0188*/ 	.word	0x00002280


	//   ....[30]....
        /*018c*/ 	.word	0x00004540


	//   ....[31]....
        /*0190*/ 	.word	0x00004570


	//   ....[32]....
        /*0194*/ 	.word	0x00004580


	//   ....[33]....
        /*0198*/ 	.word	0x00004680


	//   ....[34]....
        /*019c*/ 	.word	0x000046b0


	//   ....[35]....
        /*01a0*/ 	.word	0x000046e0


	//   ....[36]....
        /*01a4*/ 	.word	0x000047e0


	//   ....[37]....
        /*01a8*/ 	.word	0x00004810


	//   ....[38]....
        /*01ac*/ 	.word	0x00004840


	//   ....[39]....
        /*01b0*/ 	.word	0x00004940


	//   ....[40]....
        /*01b4*/ 	.word	0x00004970


	//   ....[41]....
        /*01b8*/ 	.word	0x000049a0


	//   ....[42]....
        /*01bc*/ 	.word	0x00004aa0


	//   ....[43]....
        /*01c0*/ 	.word	0x00004ae0


	//   ....[44]....
        /*01c4*/ 	.word	0x00004b10


	//----- nvinfo : EIATTR_VRC_CTA_INIT_COUNT
	.align		4
.L_463:
        /*01c8*/ 	.byte	0x02, 0x4a
	.zero		1
	.zero		1


	//----- nvinfo : EIATTR_EXIT_INSTR_OFFSETS
	.align		4
        /*01cc*/ 	.byte	0x04, 0x1c
        /*01ce*/ 	.short	(.L_465 - .L_464)


	//   ....[0]....
.L_464:
        /*01d0*/ 	.word	0x00000040


	//   ....[1]....
        /*01d4*/ 	.word	0x000055f0


	//   ....[2]....
        /*01d8*/ 	.word	0x00005650


	//----- nvinfo : EIATTR_MAX_THREADS
	.align		4
.L_465:
        /*01dc*/ 	.byte	0x04, 0x05
        /*01de*/ 	.short	(.L_467 - .L_466)
.L_466:
        /*01e0*/ 	.word	0x00000100
        /*01e4*/ 	.word	0x00000001
        /*01e8*/ 	.word	0x00000001


	//----- nvinfo : EIATTR_CRS_STACK_SIZE
	.align		4
.L_467:
        /*01ec*/ 	.byte	0x04, 0x1e
        /*01ee*/ 	.short	(.L_469 - .L_468)
.L_468:
        /*01f0*/ 	.word	0x00000000


	//----- nvinfo : EIATTR_CBANK_PARAM_SIZE
	.align		4
.L_469:
        /*01f4*/ 	.byte	0x03, 0x19
        /*01f6*/ 	.short	0x0021


	//----- nvinfo : EIATTR_PARAM_CBANK
	.align		4
        /*01f8*/ 	.byte	0x04, 0x0a
        /*01fa*/ 	.short	(.L_471 - .L_470)
	.align		4
.L_470:
        /*01fc*/ 	.word	index@(.nv.constant0._ZN6thrust24THRUST_300001_SM_1000_NS8cuda_cub4core6detail13_kernel_agentINS1_8__reduce11ReduceAgentINS0_12zip_iteratorIN4cuda3std3__45tupleIJNS0_10device_ptrIfEENS0_17counting_iteratorIlNS0_11use_defaultESF_SF_EEEEEEEPNSB_IJflEEESJ_lNS1_9__extrema9arg_min_fIflNSA_4lessIfEEEEEEJSI_SK_lSP_EEEvDpT0_)
        /*0200*/ 	.short	0x0380
        /*0202*/ 	.short	0x0021


	//----- nvinfo : EIATTR_SW_WAR
	.align		4
.L_471:
        /*0204*/ 	.byte	0x04, 0x36
        /*0206*/ 	.short	(.L_473 - .L_472)
.L_472:
        /*0208*/ 	.word	0x00000008
.L_473:


//--------------------- .nv.info._ZN6thrust24THRUST_300001_SM_1000_NS8cuda_cub4core6detail13_kernel_agentINS1_8__reduce11ReduceAgentIPN4cuda3std3__45tupleIJflEEESC_SB_iNS1_9__extrema9arg_min_fIflNS9_4lessIfEEEEEEJSC_SC_iSH_EEEvDpT0_ --------------------------
	.section	.nv.info._ZN6thrust24THRUST_300001_SM_1000_NS8cuda_cub4core6detail13_kernel_agentINS1_8__reduce11ReduceAgentIPN4cuda3std3__45tupleIJflEEESC_SB_iNS1_9__extrema9arg_min_fIflNS9_4lessIfEEEEEEJSC_SC_iSH_EEEvDpT0_,"",@"SHT_CUDA_INFO"
	.sectionflags	@""
	.align	4


	//----- nvinfo : EIATTR_CUDA_API_VERSION
	.align		4
        /*0000*/ 	.byte	0x04, 0x37
        /*0002*/ 	.short	(.L_475 - .L_474)
.L_474:
        /*0004*/ 	.word	0x00000082


	//----- nvinfo : EIATTR_KPARAM_INFO
	.align		4
.L_475:
        /*0008*/ 	.byte	0x04, 0x17
        /*000a*/ 	.short	(.L_477 - .L_476)
.L_476:
        /*000c*/ 	.word	0x00000000
        /*0010*/ 	.short	0x0003
        /*0012*/ 	.short	0x0014
        /*0014*/ 	.byte	0x00, 0xf0, 0x05, 0x00


	//----- nvinfo : EIATTR_KPARAM_INFO
	.align		4
.L_477:
        /*0018*/ 	.byte	0x04, 0x17
        /*001a*/ 	.short	(.L_479 - .L_478)
.L_478:
        /*001c*/ 	.word	0x00000000
        /*0020*/ 	.short	0x0002
        /*0022*/ 	.short	0x0010
        /*0024*/ 	.byte	0x00, 0xf0, 0x11, 0x00


	//----- nvinfo : EIATTR_KPARAM_INFO
	.align		4
.L_479:
        /*0028*/ 	.byte	0x04, 0x17
        /*002a*/ 	.short	(.L_481 - .L_480)
.L_480:
        /*002c*/ 	.word	0x00000000
        /*0030*/ 	.short	0x0001
        /*0032*/ 	.short	0x0008
        /*0034*/ 	.byte	0x00, 0xf5, 0x21, 0x00


	//----- nvinfo : EIATTR_KPARAM_INFO
	.align		4
.L_481:
        /*0038*/ 	.byte	0x04, 0x17
        /*003a*/ 	.short	(.L_483 - .L_482)
.L_482:
        /*003c*/ 	.word	0x00000000
        /*0040*/ 	.short	0x0000
        /*0042*/ 	.short	0x0000
        /*0044*/ 	.byte	0x00, 0xf5, 0x21, 0x00


	//----- nvinfo : EIATTR_SPARSE_MMA_MASK
	.align		4
.L_483:
        /*0048*/ 	.byte	0x03, 0x50
        /*004a*/ 	.short	0x0000


	//----- nvinfo : EIATTR_MAXREG_COUNT
	.align		4
        /*004c*/ 	.byte	0x03, 0x1b
        /*004e*/ 	.short	0x00ff


	//----- nvinfo : EIATTR_NUM_BARRIERS
	.align		4
        /*0050*/ 	.byte	0x02, 0x4c
        /*0052*/ 	.byte	0x01
	.zero		1


	//----- nvinfo : EIATTR_MERCURY_ISA_VERSION
	.align		4
        /*0054*/ 	.byte	0x03, 0x5f
        /*0056*/ 	.short	0x0101


	//----- nvinfo : EIATTR_COOP_GROUP_MASK_REGIDS
	.align		4
        /*0058*/ 	.byte	0x04, 0x29
        /*005a*/ 	.short	(.L_485 - .L_484)


	//   ....[0]....
.L_484:
        /*005c*/ 	.word	0xffffffff


	//   ....[1]....
        /*0060*/ 	.word	0xffffffff


	//   ....[2]....
        /*0064*/ 	.word	0xffffffff


	//   ....[3]....
        /*0068*/ 	.word	0xffffffff


	//   ....[4]....
        /*006c*/ 	.word	0xffffffff


	//   ....[5]....
        /*0070*/ 	.word	0xffffffff


	//   ....[6]....
        /*0074*/ 	.word	0xffffffff


	//   ....[7]....
        /*0078*/ 	.word	0xffffffff


	//   ....[8]....
        /*007c*/ 	.word	0xffffffff


	//   ....[9]....
        /*0080*/ 	.word	0xffffffff


	//   ....[10]....
        /*0084*/ 	.word	0xffffffff


	//   ....[11]....
        /*0088*/ 	.word	0xffffffff


	//   ....[12]....
        /*008c*/ 	.word	0xffffffff


	//   ....[13]....
        /*0090*/ 	.word	0xffffffff


	//   ....[14]....
        /*0094*/ 	.word	0xffffffff


	//   ....[15]....
        /*0098*/ 	.word	0xffffffff


	//   ....[16]....
        /*009c*/ 	.word	0xffffffff


	//   ....[17]....
        /*00a0*/ 	.word	0xffffffff


	//   ....[18]....
        /*00a4*/ 	.word	0xffffffff


	//   ....[19]....
        /*00a8*/ 	.word	0xffffffff


	//   ....[20]....
        /*00ac*/ 	.word	0xffffffff


	//   ....[21]....
        /*00b0*/ 	.word	0xffffffff


	//   ....[22]....
        /*00b4*/ 	.word	0xffffffff


	//   ....[23]....
        /*00b8*/ 	.word	0xffffffff


	//   ....[24]....
        /*00bc*/ 	.word	0xffffffff


	//   ....[25]....
        /*00c0*/ 	.word	0xffffffff


	//   ....[26]....
        /*00c4*/ 	.word	0xffffffff


	//   ....[27]....
        /*00c8*/ 	.word	0xffffffff


	//   ....[28]....
        /*00cc*/ 	.word	0xffffffff


	//   ....[29]....
        /*00d0*/ 	.word	0xffffffff


	//   ....[30]....
        /*00d4*/ 	.word	0xffffffff


	//   ....[31]....
        /*00d8*/ 	.word	0xffffffff


	//   ....[32]....
        /*00dc*/ 	.word	0xffffffff


	//   ....[33]....
        /*00e0*/ 	.word	0xffffffff


	//   ....[34]....
        /*00e4*/ 	.word	0xffffffff


	//   ....[35]....
        /*00e8*/ 	.word	0xffffffff


	//   ....[36]....
        /*00ec*/ 	.word	0xffffffff


	//   ....[37]....
        /*00f0*/ 	.word	0xffffffff


	//   ....[38]....
        /*00f4*/ 	.word	0xffffffff


	//   ....[39]....
        /*00f8*/ 	.word	0xffffffff


	//   ....[40]....
        /*00fc*/ 	.word	0xffffffff


	//   ....[41]....
        /*0100*/ 	.word	0xffffffff


	//   ....[42]....
        /*0104*/ 	.word	0xffffffff


	//   ....[43]....
        /*0108*/ 	.word	0xffffffff


	//   ....[44]....
        /*010c*/ 	.word	0xffffffff


	//----- nvinfo : EIATTR_COOP_GROUP_INSTR_OFFSETS
	.align		4
.L_485:
        /*0110*/ 	.byte	0x04, 0x28
        /*0112*/ 	.short	(.L_487 - .L_486)


	//   ....[0]....
.L_486:
        /*0114*/ 	.word	0x00000a00


	//   ....[1]....
        /*0118*/ 	.word	0x00000a30


	//   ....[2]....
        /*011c*/ 	.word	0x00000a40


	//   ....[3]....
        /*0120*/ 	.word	0x00000b40


	//   ....[4]....
        /*0124*/ 	.word	0x00000b70


	//   ....[5]....
        /*0128*/ 	.word	0x00000ba0


	//   ....[6]....
        /*012c*/ 	.word	0x00000ca0


	//   ....[7]....
        /*0130*/ 	.word	0x00000cd0


	//   ....[8]....
        /*0134*/ 	.word	0x00000d00


	//   ....[9]....
        /*0138*/ 	.word	0x00000e00


	//   ....[10]....
        /*013c*/ 	.word	0x00000e30


	//   ....[11]....
        /*0140*/ 	.word	0x00000e60


	//   ....[12]....
        /*0144*/ 	.word	0x00000f60


	//   ....[13]....
        /*0148*/ 	.word	0x00000fa0


	//   ....[14]....
        /*014c*/ 	.word	0x00000fd0


	//   ....[15]....
        /*0150*/ 	.word	0x00001b70


	//   ....[16]....
        /*0154*/ 	.word	0x00001b80


	//   ....[17]....
        /*0158*/ 	.word	0x00001b90


	//   ....[18]....
        /*015c*/ 	.word	0x00001c90


	//   ....[19]....
        /*0160*/ 	.word	0x00001cd0


	//   ....[20]....
        /*0164*/ 	.word	0x00001cf0


	//   ....[21]....
        /*0168*/ 	.word	0x00001e00


	//   ....[22]....
        /*016c*/ 	.word	0x00001e40


	//   ....[23]....
        /*0170*/ 	.word	0x00001e60


	//   ....[24]....
        /*0174*/ 	.word	0x00001f70


	//   ....[25]....
        /*0178*/ 	.word	0x00001fb0


	//   ....[26]....
        /*017c*/ 	.word	0x00001fe0


	//   ....[27]....
        /*0180*/ 	.word	0x000020e0


	//   ....[28]....
        /*0184*/ 	.word	0x00002120


	//   ....[29]....
        /*0188*/ 	.word	0x00002150


	//   ....[30]....
        /*018c*/ 	.word	0x00004530


	//   ....[31]....
        /*0190*/ 	.word	0x00004560


	//   ....[32]....
        /*0194*/ 	.word	0x00004570


	//   ....[33]....
        /*0198*/ 	.word	0x00004670


	//   ....[34]....
        /*019c*/ 	.word	0x000046a0


	//   ....[35]....
        /*01a0*/ 	.word	0x000046d0


	//   ....[36]....
        /*01a4*/ 	.word	0x000047d0


	//   ....[37]....
        /*01a8*/ 	.word	0x00004800


	//   ....[38]....
        /*01ac*/ 	.word	0x00004830


	//   ....[39]....
        /*01b0*/ 	.word	0x00004930


	//   ....[40]....
        /*01b4*/ 	.word	0x00004960


	//   ....[41]....
        /*01b8*/ 	.word	0x00004990


	//   ....[42]....
        /*01bc*/ 	.word	0x00004a90


	//   ....[43]....
        /*01c0*/ 	.word	0x00004ad0


	//   ....[44]....
        /*01c4*/ 	.word	0x00004b00


	//----- nvinfo : EIATTR_VRC_CTA_INIT_COUNT
	.align		4
.L_487:
        /*01c8*/ 	.byte	0x02, 0x4a
	.zero		1
	.zero		1


	//----- nvinfo : EIATTR_EXIT_INSTR_OFFSETS
	.align		4
        /*01cc*/ 	.byte	0x04, 0x1c
        /*01ce*/ 	.short	(.L_489 - .L_488)


	//   ....[0]....
.L_488:
        /*01d0*/ 	.word	0x00000030


	//   ....[1]....
        /*01d4*/ 	.word	0x000055e0


	//   ....[2]....
        /*01d8*/ 	.word	0x00005640


	//----- nvinfo : EIATTR_MAX_THREADS
	.align		4
.L_489:
        /*01dc*/ 	.byte	0x04, 0x05
        /*01de*/ 	.short	(.L_491 - .L_490)
.L_490:
        /*01e0*/ 	.word	0x00000100
        /*01e4*/ 	.word	0x00000001
        /*01e8*/ 	.word	0x00000001


	//----- nvinfo : EIATTR_CRS_STACK_SIZE
	.align		4
.L_491:
        /*01ec*/ 	.byte	0x04, 0x1e
        /*01ee*/ 	.short	(.L_493 - .L_492)
.L_492:
        /*01f0*/ 	.word	0x00000000


	//----- nvinfo : EIATTR_CBANK_PARAM_SIZE
	.align		4
.L_493:
        /*01f4*/ 	.byte	0x03, 0x19
        /*01f6*/ 	.short	0x0015


	//----- nvinfo : EIATTR_PARAM_CBANK
	.align		4
        /*01f8*/ 	.byte	0x04, 0x0a
        /*01fa*/ 	.short	(.L_495 - .L_494)
	.align		4
.L_494:
        /*01fc*/ 	.word	index@(.nv.constant0._ZN6thrust24THRUST_300001_SM_1000_NS8cuda_cub4core6detail13_kernel_agentINS1_8__reduce11ReduceAgentIPN4cuda3std3__45tupleIJflEEESC_SB_iNS1_9__extrema9arg_min_fIflNS9_4lessIfEEEEEEJSC_SC_iSH_EEEvDpT0_)
        /*0200*/ 	.short	0x0380
        /*0202*/ 	.short	0x0015


	//----- nvinfo : EIATTR_SW_WAR
	.align		4
.L_495:
        /*0204*/ 	.byte	0x04, 0x36
        /*0206*/ 	.short	(.L_497 - .L_496)
.L_496:
        /*0208*/ 	.word	0x00000008
.L_497:


//--------------------- .nv.info._ZN6thrust24THRUST_300001_SM_1000_NS8cuda_cub4core6detail13_kernel_agentINS1_8__reduce10DrainAgentIiEEJN3cub18CUB_300001_SM_10009GridQueueIjEEiEEEvDpT0_ --------------------------
	.section	.nv.info._ZN6thrust24THRUST_300001_SM_1000_NS8cuda_cub4core6detail13_kernel_agentINS1_8__reduce10DrainAgentIiEEJN3cub18CUB_300001_SM_10009GridQueueIjEEiEEEvDpT0_,"",@"SHT_CUDA_INFO"
	.sectionflags	@""
	.align	4


	//----- nvinfo : EIATTR_CUDA_API_VERSION
	.align		4
        /*0000*/ 	.byte	0x04, 0x37
        /*0002*/ 	.short	(.L_499 - .L_498)
.L_498:
        /*0004*/ 	.word	0x00000082


	//----- nvinfo : EIATTR_KPARAM_INFO
	.align		4
.L_499:
        /*0008*/ 	.byte	0x04, 0x17
        /*000a*/ 	.short	(.L_501 - .L_500)
.L_500:
        /*000c*/ 	.word	0x00000000
        /*0010*/ 	.short	0x0001
        /*0012*/ 	.short	0x0008
        /*0014*/ 	.byte	0x00, 0xf0, 0x11, 0x00


	//----- nvinfo : EIATTR_KPARAM_INFO
	.align		4
.L_501:
        /*0018*/ 	.byte	0x04, 0x17
        /*001a*/ 	.short	(.L_503 - .L_502)
.L_502:
        /*001c*/ 	.word	0x00000000
        /*0020*/ 	.short	0x0000
        /*0022*/ 	.short	0x0000
        /*0024*/ 	.byte	0x00, 0xf0, 0x21, 0x00


	//----- nvinfo : EIATTR_SPARSE_MMA_MASK
	.align		4
.L_503:
        /*0028*/ 	.byte	0x03, 0x50
        /*002a*/ 	.short	0x0000


	//----- nvinfo : EIATTR_MAXREG_COUNT
	.align		4
        /*002c*/ 	.byte	0x03, 0x1b
        /*002e*/ 	.short	0x00ff


	//----- nvinfo : EIATTR_MERCURY_ISA_VERSION
	.align		4
        /*0030*/ 	.byte	0x03, 0x5f
        /*0032*/ 	.short	0x0101


	//----- nvinfo : EIATTR_VRC_CTA_INIT_COUNT
	.align		4
        /*0034*/ 	.byte	0x02, 0x4a
	.zero		1
	.zero		1


	//----- nvinfo : EIATTR_EXIT_INSTR_OFFSETS
	.align		4
        /*0038*/ 	.byte	0x04, 0x1c
        /*003a*/ 	.short	(.L_505 - .L_504)


	//   ....[0]....
.L_504:
        /*003c*/ 	.word	0x00000060


	//----- nvinfo : EIATTR_MAX_THREADS
	.align		4
.L_505:
        /*0040*/ 	.byte	0x04, 0x05
        /*0042*/ 	.short	(.L_507 - .L_506)
.L_506:
        /*0044*/ 	.word	0x00000001
        /*0048*/ 	.word	0x00000001
        /*004c*/ 	.word	0x00000001


	//----- nvinfo : EIATTR_CBANK_PARAM_SIZE
	.align		4
.L_507:
        /*0050*/ 	.byte	0x03, 0x19
        /*0052*/ 	.short	0x000c


	//----- nvinfo : EIATTR_PARAM_CBANK
	.align		4
        /*0054*/ 	.byte	0x04, 0x0a
        /*0056*/ 	.short	(.L_509 - .L_508)
	.align		4
.L_508:
        /*0058*/ 	.word	index@(.nv.constant0._ZN6thrust24THRUST_300001_SM_1000_NS8cuda_cub4core6detail13_kernel_agentINS1_8__reduce10DrainAgentIiEEJN3cub18CUB_300001_SM_10009GridQueueIjEEiEEEvDpT0_)
        /*005c*/ 	.short	0x0380
        /*005e*/ 	.short	0x000c


	//----- nvinfo : EIATTR_SW_WAR
	.align		4
.L_509:
        /*0060*/ 	.byte	0x04, 0x36
        /*0062*/ 	.short	(.L_511 - .L_510)
.L_510:
        /*0064*/ 	.word	0x00000008
.L_511:


//--------------------- .nv.info._ZN6thrust24THRUST_300001_SM_1000_NS8cuda_cub4core6detail13_kernel_agentINS1_8__reduce11ReduceAgentINS0_12zip_iteratorIN4cuda3std3__45tupleIJNS0_10device_ptrIfEENS0_17counting_iteratorIlNS0_11use_defaultESF_SF_EEEEEEEPNSB_IJflEEESJ_iNS1_9__extrema9arg_min_fIflNSA_4lessIfEEEEEEJSI_SK_iN3cub18CUB_300001_SM_100013GridEvenShareIiEENSS_9GridQueueIjEESP_EEEvDpT0_ --------------------------
	.section	.nv.info._ZN6thrust24THRUST_300001_SM_1000_NS8cuda_cub4core6detail13_kernel_agentINS1_8__reduce11ReduceAgentINS0_12zip_iteratorIN4cuda3std3__45tupleIJNS0_10device_ptrIfEENS0_17counting_iteratorIlNS0_11use_defaultESF_SF_EEEEEEEPNSB_IJflEEESJ_iNS1_9__extrema9arg_min_fIflNSA_4lessIfEEEEEEJSI_SK_iN3cub18CUB_300001_SM_100013GridEvenShareIiEENSS_9GridQueueIjEESP_EEEvDpT0_,"",@"SHT_CUDA_INFO"
	.sectionflags	@""
	.align	4


	//----- nvinfo : EIATTR_CUDA_API_VERSION
	.align		4
        /*0000*/ 	.byte	0x04, 0x37
        /*0002*/ 	.short	(.L_513 - .L_512)
.L_512:
        /*0004*/ 	.word	0x00000082


	//----- nvinfo : EIATTR_KPARAM_INFO
	.align		4
.L_513:
        /*0008*/ 	.byte	0x04, 0x17
        /*000a*/ 	.short	(.L_515 - .L_514)
.L_514:
        /*000c*/ 	.word	0x00000000
        /*0010*/ 	.short	0x0005
        /*0012*/ 	.short	0x0050
        /*0014*/ 	.byte	0x00, 0xf0, 0x05, 0x00


	//----- nvinfo : EIATTR_KPARAM_INFO
	.align		4
.L_515:
        /*0018*/ 	.byte	0x04, 0x17
        /*001a*/ 	.short	(.L_517 - .L_516)
.L_516:
        /*001c*/ 	.word	0x00000000
        /*0020*/ 	.short	0x0004
        /*0022*/ 	.short	0x0048
        /*0024*/ 	.byte	0x00, 0xf0, 0x21, 0x00


	//----- nvinfo : EIATTR_KPARAM_INFO
	.align		4
.L_517:
        /*0028*/ 	.byte	0x04, 0x17
        /*002a*/ 	.short	(.L_519 - .L_518)
.L_518:
        /*002c*/ 	.word	0x00000000
        /*0030*/ 	.short	0x0003
        /*0032*/ 	.short	0x001c
        /*0034*/ 	.byte	0x00, 0xf0, 0xa1, 0x00


	//----- nvinfo : EIATTR_KPARAM_INFO
	.align		4
.L_519:
        /*0038*/ 	.byte	0x04, 0x17
        /*003a*/ 	.short	(.L_521 - .L_520)
.L_520:
        /*003c*/ 	.word	0x00000000
        /*0040*/ 	.short	0x0002
        /*0042*/ 	.short	0x0018
        /*0044*/ 	.byte	0x00, 0xf0, 0x11, 0x00


	//----- nvinfo : EIATTR_KPARAM_INFO
	.align		4
.L_521:
        /*0048*/ 	.byte	0x04, 0x17
        /*004a*/ 	.short	(.L_523 - .L_522)
.L_522:
        /*004c*/ 	.word	0x00000000
        /*0050*/ 	.short	0x0001
        /*0052*/ 	.short	0x0010
        /*0054*/ 	.byte	0x00, 0xf5, 0x21, 0x00


	//----- nvinfo : EIATTR_KPARAM_INFO
	.align		4
.L_523:
        /*0058*/ 	.byte	0x04, 0x17
        /*005a*/ 	.short	(.L_525 - .L_524)
.L_524:
        /*005c*/ 	.word	0x00000000
        /*0060*/ 	.short	0x0000
        /*0062*/ 	.short	0x0000
        /*0064*/ 	.byte	0x00, 0xf0, 0x41, 0x00


	//----- nvinfo : EIATTR_SPARSE_MMA_MASK
	.align		4
.L_525:
        /*0068*/ 	.byte	0x03, 0x50
        /*006a*/ 	.short	0x0000


	//----- nvinfo : EIATTR_MAXREG_COUNT
	.align		4
        /*006c*/ 	.byte	0x03, 0x1b
        /*006e*/ 	.short	0x00ff


	//----- nvinfo : EIATTR_NUM_BARRIERS
	.align		4
        /*0070*/ 	.byte	0x02, 0x4c
        /*0072*/ 	.byte	0x01
	.zero		1


	//----- nvinfo : EIATTR_MERCURY_ISA_VERSION
	.align		4
        /*0074*/ 	.byte	0x03, 0x5f
        /*0076*/ 	.short	0x0101


	//----- nvinfo : EIATTR_COOP_GROUP_MASK_REGIDS
	.align		4
        /*0078*/ 	.byte	0x04, 0x29
        /*007a*/ 	.short	(.L_527 - .L_526)


	//   ....[0]....
.L_526:
        /*007c*/ 	.word	0xffffffff


	//   ....[1]....
        /*0080*/ 	.word	0xffffffff


	//   ....[2]....
        /*0084*/ 	.word	0xffffffff


	//   ....[3]....
        /*0088*/ 	.word	0xffffffff


	//   ....[4]....
        /*008c*/ 	.word	0xffffffff


	//   ....[5]....
        /*0090*/ 	.word	0xffffffff


	//   ....[6]....
        /*0094*/ 	.word	0xffffffff


	//   ....[7]....
        /*0098*/ 	.word	0xffffffff


	//   ....[8]....
        /*009c*/ 	.word	0xffffffff


	//   ....[9]....
        /*00a0*/ 	.word	0xffffffff


	//   ....[10]....
        /*00a4*/ 	.word	0xffffffff


	//   ....[11]....
        /*00a8*/ 	.word	0xffffffff


	//   ....[12]....
        /*00ac*/ 	.word	0xffffffff


	//   ....[13]....
        /*00b0*/ 	.word	0xffffffff


	//   ....[14]....
        /*00b4*/ 	.word	0xffffffff


	//   ....[15]....
        /*00b8*/ 	.word	0xffffffff


	//   ....[16]....
        /*00bc*/ 	.word	0xffffffff


	//   ....[17]....
        /*00c0*/ 	.word	0xffffffff


	//   ....[18]....
        /*00c4*/ 	.word	0xffffffff


	//   ....[19]....
        /*00c8*/ 	.word	0xffffffff


	//   ....[20]....
        /*00cc*/ 	.word	0xffffffff


	//   ....[21]....
        /*00d0*/ 	.word	0xffffffff


	//   ....[22]....
        /*00d4*/ 	.word	0xffffffff


	//   ....[23]....
        /*00d8*/ 	.word	0xffffffff


	//   ....[24]....
        /*00dc*/ 	.word	0xffffffff


	//   ....[25]....
        /*00e0*/ 	.word	0xffffffff


	//   ....[26]....
        /*00e4*/ 	.word	0xffffffff


	//   ....[27]....
        /*00e8*/ 	.word	0xffffffff


	//   ....[28]....
        /*00ec*/ 	.word	0xffffffff


	//   ....[29]....
        /*00f0*/ 	.word	0xffffffff


	//   ....[30]....
        /*00f4*/ 	.word	0xffffffff


	//   ....[31]....
        /*00f8*/ 	.word	0xffffffff


	//   ....[32]....
        /*00fc*/ 	.word	0xffffffff


	//   ....[33]....
        /*0100*/ 	.word	0xffffffff


	//   ....[34]....
        /*0104*/ 	.word	0xffffffff


	//   ....[35]....
        /*0108*/ 	.word	0xffffffff


	//   ....[36]....
        /*010c*/ 	.word	0xffffffff


	//   ....[37]....
        /*0110*/ 	.word	0xffffffff


	//   ....[38]....
        /*0114*/ 	.word	0xffffffff


	//   ....[39]....
        /*0118*/ 	.word	0xffffffff


	//   ....[40]....
        /*011c*/ 	.word	0xffffffff


	//   ....[41]....
        /*0120*/ 	.word	0xffffffff


	//   ....[42]....
        /*0124*/ 	.word	0xffffffff


	//   ....[43]....
        /*0128*/ 	.word	0xffffffff


	//   ....[44]....
        /*012c*/ 	.word	0xffffffff


	//----- nvinfo : EIATTR_COOP_GROUP_INSTR_OFFSETS
	.align		4
.L_527:
        /*0130*/ 	.byte	0x04, 0x28
        /*0132*/ 	.short	(.L_529 - .L_528)


	//   ....[0]....
.L_528:
        /*0134*/ 	.word	0x00000b40


	//   ....[1]....
        /*0138*/ 	.word	0x00000b70


	//   ....[2]....
        /*013c*/ 	.word	0x00000b80


	//   ....[3]....
        /*0140*/ 	.word	0x00000c80


	//   ....[4]....
        /*0144*/ 	.word	0x00000cb0


	//   ....[5]....
        /*0148*/ 	.word	0x00000ce0


	//   ....[6]....
        /*014c*/ 	.word	0x00000de0


	//   ....[7]....
        /*0150*/ 	.word	0x00000e10


	//   ....[8]....
        /*0154*/ 	.word	0x00000e40


	//   ....[9]....
        /*0158*/ 	.word	0x00000f40


	//   ....[10]....
        /*015c*/ 	.word	0x00000f70


	//   ....[11]....
        /*0160*/ 	.word	0x00000fa0


	//   ....[12]....
        /*0164*/ 	.word	0x000010a0


	//   ....[13]....
        /*0168*/ 	.word	0x000010e0


	//   ....[14]....
        /*016c*/ 	.word	0x00001110


	//   ....[15]....
        /*0170*/ 	.word	0x00001cb0


	//   ....[16]....
        /*0174*/ 	.word	0x00001cc0


	//   ....[17]....
        /*0178*/ 	.word	0x00001cd0


	//   ....[18]....
        /*017c*/ 	.word	0x00001dd0


	//   ....[19]....
        /*0180*/ 	.word	0x00001e10


	//   ....[20]....
        /*0184*/ 	.word	0x00001e30


	//   ....[21]....
        /*0188*/ 	.word	0x00001f40


	//   ....[22]....
        /*018c*/ 	.word	0x00001f80


	//   ....[23]....
        /*0190*/ 	.word	0x00001fa0


	//   ....[24]....
        /*0194*/ 	.word	0x000020b0


	//   ....[25]....
        /*0198*/ 	.word	0x000020f0


	//   ....[26]....
        /*019c*/ 	.word	0x00002110


	//   ....[27]....
        /*01a0*/ 	.word	0x00002220


	//   ....[28]....
        /*01a4*/ 	.word	0x00002260


	//   ....[29]....
        /*01a8*/ 	.word	0x00002290


	//   ....[30]....
        /*01ac*/ 	.word	0x00004810


	//   ....[31]....
        /*01b0*/ 	.word	0x00004840


	//   ....[32]....
        /*01b4*/ 	.word	0x00004850


	//   ....[33]....
        /*01b8*/ 	.word	0x00004950


	//   ....[34]....
        /*01bc*/ 	.word	0x00004980


	//   ....[35]....
        /*01c0*/ 	.word	0x000049b0


	//   ....[36]....
        /*01c4*/ 	.word	0x00004ab0


	//   ....[37]....
        /*01c8*/ 	.word	0x00004ae0


	//   ....[38]....
        /*01cc*/ 	.word	0x00004b10


	//   ....[39]....
        /*01d0*/ 	.word	0x00004c10


	//   ....[40]....
        /*01d4*/ 	.word	0x00004c40


	//   ....[41]....
        /*01d8*/ 	.word	0x00004c70


	//   ....[42]....
        /*01dc*/ 	.word	0x00004d70


	//   ....[43]....
        /*01e0*/ 	.word	0x00004db0


	//   ....[44]....
        /*01e4*/ 	.word	0x00004de0


	//----- nvinfo : EIATTR_VRC_CTA_INIT_COUNT
	.align		4
.L_529:
        /*01e8*/ 	.byte	0x02, 0x4a
	.zero		1
	.zero		1


	//----- nvinfo : EIATTR_EXIT_INSTR_OFFSETS
	.align		4
        /*01ec*/ 	.byte	0x04, 0x1c
        /*01ee*/ 	.short	(.L_531 - .L_530)


	//   ....[0]....
.L_530:
        /*01f0*/ 	.word	0x000058a0


	//   ....[1]....
        /*01f4*/ 	.word	0x00005920


	//----- nvinfo : EIATTR_MAX_THREADS
	.align		4
.L_531:
        /*01f8*/ 	.byte	0x04, 0x05
        /*01fa*/ 	.short	(.L_533 - .L_532)
.L_532:
        /*01fc*/ 	.word	0x00000100
        /*0200*/ 	.word	0x00000001
        /*0204*/ 	.word	0x00000001


	//----- nvinfo : EIATTR_CRS_STACK_SIZE
	.align		4
.L_533:
        /*0208*/ 	.byte	0x04, 0x1e
        /*020a*/ 	.short	(.L_535 - .L_534)
.L_534:
        /*020c*/ 	.word	0x00000000


	//----- nvinfo : EIATTR_CBANK_PARAM_SIZE
	.align		4
.L_535:
        /*0210*/ 	.byte	0x03, 0x19
        /*0212*/ 	.short	0x0051


	//----- nvinfo : EIATTR_PARAM_CBANK
	.align		4
        /*0214*/ 	.byte	0x04, 0x0a
        /*0216*/ 	.short	(.L_537 - .L_536)
	.align		4
.L_536:
        /*0218*/ 	.word	index@(.nv.constant0._ZN6thrust24THRUST_300001_SM_1000_NS8cuda_cub4core6detail13_kernel_agentINS1_8__reduce11ReduceAgentINS0_12zip_iteratorIN4cuda3std3__45tupleIJNS0_10device_ptrIfEENS0_17counting_iteratorIlNS0_11use_defaultESF_SF_EEEEEEEPNSB_IJflEEESJ_iNS1_9__extrema9arg_min_fIflNSA_4lessIfEEEEEEJSI_SK_iN3cub18CUB_300001_SM_100013GridEvenShareIiEENSS_9GridQueueIjEESP_EEEvDpT0_)
        /*021c*/ 	.short	0x0380
        /*021e*/ 	.short	0x0051


	//----- nvinfo : EIATTR_SW_WAR
	.align		4
.L_537:
        /*0220*/ 	.byte	0x04, 0x36
        /*0222*/ 	.short	(.L_539 - .L_538)
.L_538:
        /*0224*/ 	.word	0x00000008
.L_539:


//--------------------- .nv.info._ZN6thrust24THRUST_300001_SM_1000_NS8cuda_cub4core6detail13_kernel_agentINS1_8__reduce11ReduceAgentINS0_12zip_iteratorIN4cuda3std3__45tupleIJNS0_10device_ptrIfEENS0_17counting_iteratorIlNS0_11use_defaultESF_SF_EEEEEEEPNSB_IJflEEESJ_iNS1_9__extrema9arg_min_fIflNSA_4lessIfEEEEEEJSI_SK_iSP_EEEvDpT0_ --------------------------
	.section	.nv.info._ZN6thrust24THRUST_300001_SM_1000_NS8cuda_cub4core6detail13_kernel_agentINS1_8__reduce11ReduceAgentINS0_12zip_iteratorIN4cuda3std3__45tupleIJNS0_10device_ptrIfEENS0_17counting_iteratorIlNS0_11use_defaultESF_SF_EEEEEEEPNSB_IJflEEESJ_iNS1_9__extrema9arg_min_fIflNSA_4lessIfEEEEEEJSI_SK_iSP_EEEvDpT0_,"",@"SHT_CUDA_INFO"
	.sectionflags	@""
	.align	4


	//----- nvinfo : EIATTR_CUDA_API_VERSION
	.align		4
        /*0000*/ 	.byte	0x04, 0x37
        /*0002*/ 	.short	(.L_541 - .L_540)
.L_540:
        /*0004*/ 	.word	0x00000082


	//----- nvinfo : EIATTR_KPARAM_INFO
	.align		4
.L_541:
        /*0008*/ 	.byte	0x04, 0x17
        /*000a*/ 	.short	(.L_543 - .L_542)
.L_542:
        /*000c*/ 	.word	0x00000000
        /*0010*/ 	.short	0x0003
        /*0012*/ 	.short	0x001c
        /*0014*/ 	.byte	0x00, 0xf0, 0x05, 0x00


	//----- nvinfo : EIATTR_KPARAM_INFO
	.align		4
.L_543:
        /*0018*/ 	.byte	0x04, 0x17
        /*001a*/ 	.short	(.L_545 - .L_544)
.L_544:
        /*001c*/ 	.word	0x00000000
        /*0020*/ 	.short	0x0002
        /*0022*/ 	.short	0x0018
        /*0024*/ 	.byte	0x00, 0xf0, 0x11, 0x00


	//----- nvinfo : EIATTR_KPARAM_INFO
	.align		4
.L_545:
        /*0028*/ 	.byte	0x04, 0x17
        /*002a*/ 	.short	(.L_547 - .L_546)
.L_546:
        /*002c*/ 	.word	0x00000000
        /*0030*/ 	.short	0x0001
        /*0032*/ 	.short	0x0010
        /*0034*/ 	.byte	0x00, 0xf5, 0x21, 0x00


	//----- nvinfo : EIATTR_KPARAM_INFO
	.align		4
.L_547:
        /*0038*/ 	.byte	0x04, 0x17
        /*003a*/ 	.short	(.L_549 - .L_548)
.L_548:
        /*003c*/ 	.word	0x00000000
        /*0040*/ 	.short	0x0000
        /*0042*/ 	.short	0x0000
        /*0044*/ 	.byte	0x00, 0xf0, 0x41, 0x00


	//----- nvinfo : EIATTR_SPARSE_MMA_MASK
	.align		4
.L_549:
        /*0048*/ 	.byte	0x03, 0x50
        /*004a*/ 	.short	0x0000


	//----- nvinfo : EIATTR_MAXREG_COUNT
	.align		4
        /*004c*/ 	.byte	0x03, 0x1b
        /*004e*/ 	.short	0x00ff


	//----- nvinfo : EIATTR_NUM_BARRIERS
	.align		4
        /*0050*/ 	.byte	0x02, 0x4c
        /*0052*/ 	.byte	0x01
	.zero		1


	//----- nvinfo : EIATTR_MERCURY_ISA_VERSION
	.align		4
        /*0054*/ 	.byte	0x03, 0x5f
        /*0056*/ 	.short	0x0101


	//----- nvinfo : EIATTR_COOP_GROUP_MASK_REGIDS
	.align		4
        /*0058*/ 	.byte	0x04, 0x29
        /*005a*/ 	.short	(.L_551 - .L_550)


	//   ....[0]....
.L_550:
        /*005c*/ 	.word	0xffffffff


	//   ....[1]....
        /*0060*/ 	.word	0xffffffff


	//   ....[2]....
        /*0064*/ 	.word	0xffffffff


	//   ....[3]....
        /*0068*/ 	.word	0xffffffff


	//   ....[4]....
        /*006c*/ 	.word	0xffffffff


	//   ....[5]....
        /*0070*/ 	.word	0xffffffff


	//   ....[6]....
        /*0074*/ 	.word	0xffffffff


	//   ....[7]....
        /*0078*/ 	.word	0xffffffff


	//   ....[8]....
        /*007c*/ 	.word	0xffffffff


	//   ....[9]....
        /*0080*/ 	.word	0xffffffff


	//   ....[10]....
        /*0084*/ 	.word	0xffffffff


	//   ....[11]....
        /*0088*/ 	.word	0xffffffff


	//   ....[12]....
        /*008c*/ 	.word	0xffffffff


	//   ....[13]....
        /*0090*/ 	.word	0xffffffff


	//   ....[14]....
        /*0094*/ 	.word	0xffffffff


	//   ....[15]....
        /*0098*/ 	.word	0xffffffff


	//   ....[16]....
        /*009c*/ 	.word	0xffffffff


	//   ....[17]....
        /*00a0*/ 	.word	0xffffffff


	//   ....[18]....
        /*00a4*/ 	.word	0xffffffff


	//   ....[19]....
        /*00a8*/ 	.word	0xffffffff


	//   ....[20]....
        /*00ac*/ 	.word	0xffffffff


	//   ....[21]....
        /*00b0*/ 	.word	0xffffffff


	//   ....[22]....
        /*00b4*/ 	.word	0xffffffff


	//   ....[23]....
        /*00b8*/ 	.word	0xffffffff


	//   ....[24]....
        /*00bc*/ 	.word	0xffffffff


	//   ....[25]....
        /*00c0*/ 	.word	0xffffffff


	//   ....[26]....
        /*00c4*/ 	.word	0xffffffff


	//   ....[27]....
        /*00c8*/ 	.word	0xffffffff


	//   ....[28]....
        /*00cc*/ 	.word	0xffffffff


	//   ....[29]....
        /*00d0*/ 	.word	0xffffffff


	//   ....[30]....
        /*00d4*/ 	.word	0xffffffff


	//   ....[31]....
        /*00d8*/ 	.word	0xffffffff


	//   ....[32]....
        /*00dc*/ 	.word	0xffffffff


	//   ....[33]....
        /*00e0*/ 	.word	0xffffffff


	//   ....[34]....
        /*00e4*/ 	.word	0xffffffff


	//   ....[35]....
        /*00e8*/ 	.word	0xffffffff


	//   ....[36]....
        /*00ec*/ 	.word	0xffffffff


	//   ....[37]....
        /*00f0*/ 	.word	0xffffffff


	//   ....[38]....
        /*00f4*/ 	.word	0xffffffff


	//   ....[39]....
        /*00f8*/ 	.word	0xffffffff


	//   ....[40]....
        /*00fc*/ 	.word	0xffffffff


	//   ....[41]....
        /*0100*/ 	.word	0xffffffff


	//   ....[42]....
        /*0104*/ 	.word	0xffffffff


	//   ....[43]....
        /*0108*/ 	.word	0xffffffff


	//   ....[44]....
        /*010c*/ 	.word	0xffffffff


	//----- nvinfo : EIATTR_COOP_GROUP_INSTR_OFFSETS
	.align		4
.L_551:
        /*0110*/ 	.byte	0x04, 0x28
        /*0112*/ 	.short	(.L_553 - .L_552)


	//   ....[0]....
.L_552:
        /*0114*/ 	.word	0x00000b10


	//   ....[1]....
        /*0118*/ 	.word	0x00000b40


	//   ....[2]....
        /*011c*/ 	.word	0x00000b50


	//   ....[3]....
        /*0120*/ 	.word	0x00000c50


	//   ....[4]....
        /*0124*/ 	.word	0x00000c80


	//   ....[5]....
        /*0128*/ 	.word	0x00000cb0


	//   ....[6]....
        /*012c*/ 	.word	0x00000db0


	//   ....[7]....
        /*0130*/ 	.word	0x00000de0


	//   ....[8]....
        /*0134*/ 	.word	0x00000e10


	//   ....[9]....
        /*0138*/ 	.word	0x00000f10


	//   ....[10]....
        /*013c*/ 	.word	0x00000f40


	//   ....[11]....
        /*0140*/ 	.word	0x00000f70


	//   ....[12]....
        /*0144*/ 	.word	0x00001070


	//   ....[13]....
        /*0148*/ 	.word	0x000010b0


	//   ....[14]....
        /*014c*/ 	.word	0x000010e0


	//   ....[15]....
        /*0150*/ 	.word	0x00001c80


	//   ....[16]....
        /*0154*/ 	.word	0x00001c90


	//   ....[17]....
        /*0158*/ 	.word	0x00001ca0


	//   ....[18]....
        /*015c*/ 	.word	0x00001da0


	//   ....[19]....
        /*0160*/ 	.word	0x00001de0


	//   ....[20]....
        /*0164*/ 	.word	0x00001e00


	//   ....[21]....
        /*0168*/ 	.word	0x00001f10


	//   ....[22]....
        /*016c*/ 	.word	0x00001f50


	//   ....[23]....
        /*0170*/ 	.word	0x00001f70


	//   ....[24]....
        /*0174*/ 	.word	0x00002080


	//   ....[25]....
        /*0178*/ 	.word	0x000020c0


	//   ....[26]....
        /*017c*/ 	.word	0x000020f0


	//   ....[27]....
        /*0180*/ 	.word	0x000021f0


	//   ....[28]....
        /*0184*/ 	.word	0x00002230


	//   ....[29]....
        /*0188*/ 	.word	0x00002260


	//   ....[30]....
        /*018c*/ 	.word	0x000045f0


	//   ....[31]....
        /*0190*/ 	.word	0x00004620


	//   ....[32]....
        /*0194*/ 	.word	0x00004630


	//   ....[33]....
        /*0198*/ 	.word	0x00004730


	//   ....[34]....
        /*019c*/ 	.word	0x00004760


	//   ....[35]....
        /*01a0*/ 	.word	0x00004790


	//   ....[36]....
        /*01a4*/ 	.word	0x00004890


	//   ....[37]....
        /*01a8*/ 	.word	0x000048c0


	//   ....[38]....
        /*01ac*/ 	.word	0x000048f0


	//   ....[39]....
        /*01b0*/ 	.word	0x000049f0


	//   ....[40]....
        /*01b4*/ 	.word	0x00004a20


	//   ....[41]....
        /*01b8*/ 	.word	0x00004a50


	//   ....[42]....
        /*01bc*/ 	.word	0x00004b50


	//   ....[43]....
        /*01c0*/ 	.word	0x00004b90


	//   ....[44]....
        /*01c4*/ 	.word	0x00004bc0


	//----- nvinfo : EIATTR_VRC_CTA_INIT_COUNT
	.align		4
.L_553:
        /*01c8*/ 	.byte	0x02, 0x4a
	.zero		1
	.zero		1


	//----- nvinfo : EIATTR_EXIT_INSTR_OFFSETS
	.align		4
        /*01cc*/ 	.byte	0x04, 0x1c
        /*01ce*/ 	.short	(.L_555 - .L_554)


	//   ....[0]....
.L_554:
        /*01d0*/ 	.word	0x00000030


	//   ....[1]....
        /*01d4*/ 	.word	0x000056a0


	//   ....[2]....
        /*01d8*/ 	.word	0x00005700


	//----- nvinfo : EIATTR_MAX_THREADS
	.align		4
.L_555:
        /*01dc*/ 	.byte	0x04, 0x05
        /*01de*/ 	.short	(.L_557 - .L_556)
.L_556:
        /*01e0*/ 	.word	0x00000100
        /*01e4*/ 	.word	0x00000001
        /*01e8*/ 	.word	0x00000001


	//----- nvinfo : EIATTR_CRS_STACK_SIZE
	.align		4
.L_557:
        /*01ec*/ 	.byte	0x04, 0x1e
        /*01ee*/ 	.short	(.L_559 - .L_558)
.L_558:
        /*01f0*/ 	.word	0x00000000


	//----- nvinfo : EIATTR_CBANK_PARAM_SIZE
	.align		4
.L_559:
        /*01f4*/ 	.byte	0x03, 0x19
        /*01f6*/ 	.short	0x001d


	//----- nvinfo : EIATTR_PARAM_CBANK
	.align		4
        /*01f8*/ 	.byte	0x04, 0x0a
        /*01fa*/ 	.short	(.L_561 - .L_560)
	.align		4
.L_560:
        /*01fc*/ 	.word	index@(.nv.constant0._ZN6thrust24THRUST_300001_SM_1000_NS8cuda_cub4core6detail13_kernel_agentINS1_8__reduce11ReduceAgentINS0_12zip_iteratorIN4cuda3std3__45tupleIJNS0_10device_ptrIfEENS0_17counting_iteratorIlNS0_11use_defaultESF_SF_EEEEEEEPNSB_IJflEEESJ_iNS1_9__extrema9arg_min_fIflNSA_4lessIfEEEEEEJSI_SK_iSP_EEEvDpT0_)
        /*0200*/ 	.short	0x0380
        /*0202*/ 	.short	0x001d


	//----- nvinfo : EIATTR_SW_WAR
	.align		4
.L_561:
        /*0204*/ 	.byte	0x04, 0x36
        /*0206*/ 	.short	(.L_563 - .L_562)
.L_562:
        /*0208*/ 	.word	0x00000008
.L_563:


//--------------------- .nv.info._Z11EulerUpdateiiPfS_S_S_S_S_S_Pb --------------------------
	.section	.nv.info._Z11EulerUpdateiiPfS_S_S_S_S_S_Pb,"",@"SHT_CUDA_INFO"
	.sectionflags	@""
	.align	4


	//----- nvinfo : EIATTR_CUDA_API_VERSION
	.align		4
        /*0000*/ 	.byte	0x04, 0x37
        /*0002*/ 	.short	(.L_565 - .L_564)
.L_564:
        /*0004*/ 	.word	0x00000082


	//----- nvinfo : EIATTR_KPARAM_INFO
	.align		4
.L_565:
        /*0008*/ 	.byte	0x04, 0x17
        /*000a*/ 	.short	(.L_567 - .L_566)
.L_566:
        /*000c*/ 	.word	0x00000000
        /*0010*/ 	.short	0x0009
        /*0012*/ 	.short	0x0040
        /*0014*/ 	.byte	0x00, 0xf5, 0x21, 0x00


	//----- nvinfo : EIATTR_KPARAM_INFO
	.align		4
.L_567:
        /*0018*/ 	.byte	0x04, 0x17
        /*001a*/ 	.short	(.L_569 - .L_568)
.L_568:
        /*001c*/ 	.word	0x00000000
        /*0020*/ 	.short	0x0008
        /*0022*/ 	.short	0x0038
        /*0024*/ 	.byte	0x00, 0xf5, 0x21, 0x00


	//----- nvinfo : EIATTR_KPARAM_INFO
	.align		4
.L_569:
        /*0028*/ 	.byte	0x04, 0x17
        /*002a*/ 	.short	(.L_571 - .L_570)
.L_570:
        /*002c*/ 	.word	0x00000000
        /*0030*/ 	.short	0x0007
        /*0032*/ 	.short	0x0030
        /*0034*/ 	.byte	0x00, 0xf5, 0x21, 0x00


	//----- nvinfo : EIATTR_KPARAM_INFO
	.align		4
.L_571:
        /*0038*/ 	.byte	0x04, 0x17
        /*003a*/ 	.short	(.L_573 - .L_572)
.L_572:
        /*003c*/ 	.word	0x00000000
        /*0040*/ 	.short	0x0006
        /*0042*/ 	.short	0x0028
        /*0044*/ 	.byte	0x00, 0xf5, 0x21, 0x00


	//----- nvinfo : EIATTR_KPARAM_INFO
	.align		4
.L_573:
        /*0048*/ 	.byte	0x04, 0x17
        /*004a*/ 	.short	(.L_575 - .L_574)
.L_574:
        /*004c*/ 	.word	0x00000000
        /*0050*/ 	.short	0x0005
        /*0052*/ 	.short	0x0020
        /*0054*/ 	.byte	0x00, 0xf5, 0x21, 0x00


	//----- nvinfo : EIATTR_KPARAM_INFO
	.align		4
.L_575:
        /*0058*/ 	.byte	0x04, 0x17
        /*005a*/ 	.short	(.L_577 - .L_576)
.L_576:
        /*005c*/ 	.word	0x00000000
        /*0060*/ 	.short	0x0004
        /*0062*/ 	.short	0x0018
        /*0064*/ 	.byte	0x00, 0xf5, 0x21, 0x00


	//----- nvinfo : EIATTR_KPARAM_INFO
	.align		4
.L_577:
        /*0068*/ 	.byte	0x04, 0x17
        /*006a*/ 	.short	(.L_579 - .L_578)
.L_578:
        /*006c*/ 	.word	0x00000000
        /*0070*/ 	.short	0x0003
        /*0072*/ 	.short	0x0010
        /*0074*/ 	.byte	0x00, 0xf5, 0x21, 0x00


	//----- nvinfo : EIATTR_KPARAM_INFO
	.align		4
.L_579:
        /*0078*/ 	.byte	0x04, 0x17
        /*007a*/ 	.short	(.L_581 - .L_580)
.L_580:
        /*007c*/ 	.word	0x00000000
        /*0080*/ 	.short	0x0002
        /*0082*/ 	.short	0x0008
        /*0084*/ 	.byte	0x00, 0xf5, 0x21, 0x00


	//----- nvinfo : EIATTR_KPARAM_INFO
	.align		4
.L_581:
        /*0088*/ 	.byte	0x04, 0x17
        /*008a*/ 	.short	(.L_583 - .L_582)
.L_582:
        /*008c*/ 	.word	0x00000000
        /*0090*/ 	.short	0x0001
        /*0092*/ 	.short	0x0004
        /*0094*/ 	.byte	0x00, 0xf0, 0x11, 0x00


	//----- nvinfo : EIATTR_KPARAM_INFO
	.align		4
.L_583:
        /*0098*/ 	.byte	0x04, 0x17
        /*009a*/ 	.short	(.L_585 - .L_584)
.L_584:
        /*009c*/ 	.word	0x00000000
        /*00a0*/ 	.short	0x0000
        /*00a2*/ 	.short	0x0000
        /*00a4*/ 	.byte	0x00, 0xf0, 0x11, 0x00


	//----- nvinfo : EIATTR_SPARSE_MMA_MASK
	.align		4
.L_585:
        /*00a8*/ 	.byte	0x03, 0x50
        /*00aa*/ 	.short	0x0000


	//----- nvinfo : EIATTR_MAXREG_COUNT
	.align		4
        /*00ac*/ 	.byte	0x03, 0x1b
        /*00ae*/ 	.short	0x00ff


	//----- nvinfo : EIATTR_MERCURY_ISA_VERSION
	.align		4
        /*00b0*/ 	.byte	0x03, 0x5f
        /*00b2*/ 	.short	0x0101


	//----- nvinfo : EIATTR_VRC_CTA_INIT_COUNT
	.align		4
        /*00b4*/ 	.byte	0x02, 0x4a
	.zero		1
	.zero		1


	//----- nvinfo : EIATTR_EXIT_INSTR_OFFSETS
	.align		4
        /*00b8*/ 	.byte	0x04, 0x1c
        /*00ba*/ 	.short	(.L_587 - .L_586)


	//   ....[0]....
.L_586:
        /*00bc*/ 	.word	0x000000b0


	//   ....[1]....
        /*00c0*/ 	.word	0x00000110


	//   ....[2]....
        /*00c4*/ 	.word	0x00000360


	//   ....[3]....
        /*00c8*/ 	.word	0x00000540


	//----- nvinfo : EIATTR_CBANK_PARAM_SIZE
	.align		4
.L_587:
        /*00cc*/ 	.byte	0x03, 0x19
        /*00ce*/ 	.short	0x0048


	//----- nvinfo : EIATTR_PARAM_CBANK
	.align		4
        /*00d0*/ 	.byte	0x04, 0x0a
        /*00d2*/ 	.short	(.L_589 - .L_588)
	.align		4
.L_588:
        /*00d4*/ 	.word	index@(.nv.constant0._Z11EulerUpdateiiPfS_S_S_S_S_S_Pb)
        /*00d8*/ 	.short	0x0380
        /*00da*/ 	.short	0x0048


	//----- nvinfo : EIATTR_SW_WAR
	.align		4
.L_589:
        /*00dc*/ 	.byte	0x04, 0x36
        /*00de*/ 	.short	(.L_591 - .L_590)
.L_590:
        /*00e0*/ 	.word	0x00000008
.L_591:


//--------------------- .nv.info._Z9SysUpdateiiPfS_S_S_S_S_S_Pb --------------------------
	.section	.nv.info._Z9SysUpdateiiPfS_S_S_S_S_S_Pb,"",@"SHT_CUDA_INFO"
	.sectionflags	@""
	.align	4


	//----- nvinfo : EIATTR_CUDA_API_VERSION
	.align		4
        /*0000*/ 	.byte	0x04, 0x37
        /*0002*/ 	.short	(.L_593 - .L_592)
.L_592:
        /*0004*/ 	.word	0x00000082


	//----- nvinfo : EIATTR_KPARAM_INFO
	.align		4
.L_593:
        /*0008*/ 	.byte	0x04, 0x17
        /*000a*/ 	.short	(.L_595 - .L_594)
.L_594:
        /*000c*/ 	.word	0x00000000
        /*0010*/ 	.short	0x0009
        /*0012*/ 	.short	0x0040
        /*0014*/ 	.byte	0x00, 0xf5, 0x21, 0x00


	//----- nvinfo : EIATTR_KPARAM_INFO
	.align		4
.L_595:
        /*0018*/ 	.byte	0x04, 0x17
        /*001a*/ 	.short	(.L_597 - .L_596)
.L_596:
        /*001c*/ 	.word	0x00000000
        /*0020*/ 	.short	0x0008
        /*0022*/ 	.short	0x0038
        /*0024*/ 	.byte	0x00, 0xf5, 0x21, 0x00


	//----- nvinfo : EIATTR_KPARAM_INFO
	.align		4
.L_597:
        /*0028*/ 	.byte	0x04, 0x17
        /*002a*/ 	.short	(.L_599 - .L_598)
.L_598:
        /*002c*/ 	.word	0x00000000
        /*0030*/ 	.short	0x0007
        /*0032*/ 	.short	0x0030
        /*0034*/ 	.byte	0x00, 0xf5, 0x21, 0x00


	//----- nvinfo : EIATTR_KPARAM_INFO
	.align		4
.L_599:
        /*0038*/ 	.byte	0x04, 0x17
        /*003a*/ 	.short	(.L_601 - .L_600)
.L_600:
        /*003c*/ 	.word	0x00000000
        /*0040*/ 	.short	0x0006
        /*0042*/ 	.short	0x0028
        /*0044*/ 	.byte	0x00, 0xf5, 0x21, 0x00


	//----- nvinfo : EIATTR_KPARAM_INFO
	.align		4
.L_601:
        /*0048*/ 	.byte	0x04, 0x17
        /*004a*/ 	.short	(.L_603 - .L_602)
.L_602:
        /*004c*/ 	.word	0x00000000
        /*0050*/ 	.short	0x0005
        /*0052*/ 	.short	0x0020
        /*0054*/ 	.byte	0x00, 0xf5, 0x21, 0x00


	//----- nvinfo : EIATTR_KPARAM_INFO
	.align		4
.L_603:
        /*0058*/ 	.byte	0x04, 0x17
        /*005a*/ 	.short	(.L_605 - .L_604)
.L_604:
        /*005c*/ 	.word	0x00000000
        /*0060*/ 	.short	0x0004
        /*0062*/ 	.short	0x0018
        /*0064*/ 	.byte	0x00, 0xf5, 0x21, 0x00


	//----- nvinfo : EIATTR_KPARAM_INFO
	.align		4
.L_605:
        /*0068*/ 	.byte	0x04, 0x17
        /*006a*/ 	.short	(.L_607 - .L_606)
.L_606:
        /*006c*/ 	.word	0x00000000
        /*0070*/ 	.short	0x0003
        /*0072*/ 	.short	0x0010
        /*0074*/ 	.byte	0x00, 0xf5, 0x21, 0x00


	//----- nvinfo : EIATTR_KPARAM_INFO
	.align		4
.L_607:
        /*0078*/ 	.byte	0x04, 0x17
        /*007a*/ 	.short	(.L_609 - .L_608)
.L_608:
        /*007c*/ 	.word	0x00000000
        /*0080*/ 	.short	0x0002
        /*0082*/ 	.short	0x0008
        /*0084*/ 	.byte	0x00, 0xf5, 0x21, 0x00


	//----- nvinfo : EIATTR_KPARAM_INFO
	.align		4
.L_609:
        /*0088*/ 	.byte	0x04, 0x17
        /*008a*/ 	.short	(.L_611 - .L_610)
.L_610:
        /*008c*/ 	.word	0x00000000
        /*0090*/ 	.short	0x0001
        /*0092*/ 	.short	0x0004
        /*0094*/ 	.byte	0x00, 0xf0, 0x11, 0x00


	//----- nvinfo : EIATTR_KPARAM_INFO
	.align		4
.L_611:
        /*0098*/ 	.byte	0x04, 0x17
        /*009a*/ 	.short	(.L_613 - .L_612)
.L_612:
        /*009c*/ 	.word	0x00000000
        /*00a0*/ 	.short	0x0000
        /*00a2*/ 	.short	0x0000
        /*00a4*/ 	.byte	0x00, 0xf0, 0x11, 0x00


	//----- nvinfo : EIATTR_SPARSE_MMA_MASK
	.align		4
.L_613:
        /*00a8*/ 	.byte	0x03, 0x50
        /*00aa*/ 	.short	0x0000


	//----- nvinfo : EIATTR_MAXREG_COUNT
	.align		4
        /*00ac*/ 	.byte	0x03, 0x1b
        /*00ae*/ 	.short	0x00ff


	//----- nvinfo : EIATTR_MERCURY_ISA_VERSION
	.align		4
        /*00b0*/ 	.byte	0x03, 0x5f
        /*00b2*/ 	.short	0x0101


	//----- nvinfo : EIATTR_VRC_CTA_INIT_COUNT
	.align		4
        /*00b4*/ 	.byte	0x02, 0x4a
	.zero		1
	.zero		1


	//----- nvinfo : EIATTR_EXIT_INSTR_OFFSETS
	.align		4
        /*00b8*/ 	.byte	0x04, 0x1c
        /*00ba*/ 	.short	(.L_615 - .L_614)


	//   ....[0]....
.L_614:
        /*00bc*/ 	.word	0x000000b0


	//   ....[1]....
        /*00c0*/ 	.word	0x00000110


	//   ....[2]....
        /*00c4*/ 	.word	0x00000390


	//   ....[3]....
        /*00c8*/ 	.word	0x00000550


	//----- nvinfo : EIATTR_CBANK_PARAM_SIZE
	.align		4
.L_615:
        /*00cc*/ 	.byte	0x03, 0x19
        /*00ce*/ 	.short	0x0048


	//----- nvinfo : EIATTR_PARAM_CBANK
	.align		4
        /*00d0*/ 	.byte	0x04, 0x0a
        /*00d2*/ 	.short	(.L_617 - .L_616)
	.align		4
.L_616:
        /*00d4*/ 	.word	index@(.nv.constant0._Z9SysUpdateiiPfS_S_S_S_S_S_Pb)
        /*00d8*/ 	.short	0x0380
        /*00da*/ 	.short	0x0048


	//----- nvinfo : EIATTR_SW_WAR
	.align		4
.L_617:
        /*00dc*/ 	.byte	0x04, 0x36
        /*00de*/ 	.short	(.L_619 - .L_618)
.L_618:
        /*00e0*/ 	.word	0x00000008
.L_619:


//--------------------- .nv.info._Z16ParticleInteractfiiPfS_S_PiS0_S_S0_S_Pb --------------------------
	.section	.nv.info._Z16ParticleInteractfiiPfS_S_PiS0_S_S0_S_Pb,"",@"SHT_CUDA_INFO"
	.sectionflags	@""
	.align	4


	//----- nvinfo : EIATTR_CUDA_API_VERSION
	.align		4
        /*0000*/ 	.byte	0x04, 0x37
        /*0002*/ 	.short	(.L_621 - .L_620)
.L_620:
        /*0004*/ 	.word	0x00000082


	//----- nvinfo : EIATTR_KPARAM_INFO
	.align		4
.L_621:
        /*0008*/ 	.byte	0x04, 0x17
        /*000a*/ 	.short	(.L_623 - .L_622)
.L_622:
        /*000c*/ 	.word	0x00000000
        /*0010*/ 	.short	0x000b
        /*0012*/ 	.short	0x0050
        /*0014*/ 	.byte	0x00, 0xf5, 0x21, 0x00


	//----- nvinfo : EIATTR_KPARAM_INFO
	.align		4
.L_623:
        /*0018*/ 	.byte	0x04, 0x17
        /*001a*/ 	.short	(.L_625 - .L_624)
.L_624:
        /*001c*/ 	.word	0x00000000
        /*0020*/ 	.short	0x000a
        /*0022*/ 	.short	0x0048
        /*0024*/ 	.byte	0x00, 0xf5, 0x21, 0x00


	//----- nvinfo : EIATTR_KPARAM_INFO
	.align		4
.L_625:
        /*0028*/ 	.byte	0x04, 0x17
        /*002a*/ 	.short	(.L_627 - .L_626)
.L_626:
        /*002c*/ 	.word	0x00000000
        /*0030*/ 	.short	0x0009
        /*0032*/ 	.short	0x0040
        /*0034*/ 	.byte	0x00, 0xf5, 0x21, 0x00


	//----- nvinfo : EIATTR_KPARAM_INFO
	.align		4
.L_627:
        /*0038*/ 	.byte	0x04, 0x17
        /*003a*/ 	.short	(.L_629 - .L_628)
.L_628:
        /*003c*/ 	.word	0x00000000
        /*0040*/ 	.short	0x0008
        /*0042*/ 	.short	0x0038
        /*0044*/ 	.byte	0x00, 0xf5, 0x21, 0x00


	//----- nvinfo : EIATTR_KPARAM_INFO
	.align		4
.L_629:
        /*0048*/ 	.byte	0x04, 0x17
        /*004a*/ 	.short	(.L_631 - .L_630)
.L_630:
        /*004c*/ 	.word	0x00000000
        /*0050*/ 	.short	0x0007
        /*0052*/ 	.short	0x0030
        /*0054*/ 	.byte	0x00, 0xf5, 0x21, 0x00


	//----- nvinfo : EIATTR_KPARAM_INFO
	.align		4
.L_631:
        /*0058*/ 	.byte	0x04, 0x17
        /*005a*/ 	.short	(.L_633 - .L_632)
.L_632:
        /*005c*/ 	.word	0x00000000
        /*0060*/ 	.short	0x0006
        /*0062*/ 	.short	0x0028
        /*0064*/ 	.byte	0x00, 0xf5, 0x21, 0x00


	//----- nvinfo : EIATTR_KPARAM_INFO
	.align		4
.L_633:
        /*0068*/ 	.byte	0x04, 0x17
        /*006a*/ 	.short	(.L_635 - .L_634)
.L_634:
        /*006c*/ 	.word	0x00000000
        /*0070*/ 	.short	0x0005
        /*0072*/ 	.short	0x0020
        /*0074*/ 	.byte	0x00, 0xf5, 0x21, 0x00


	//----- nvinfo : EIATTR_KPARAM_INFO
	.align		4
.L_635:
        /*0078*/ 	.byte	0x04, 0x17
        /*007a*/ 	.short	(.L_637 - .L_636)
.L_636:
        /*007c*/ 	.word	0x00000000
        /*0080*/ 	.short	0x0004
        /*0082*/ 	.short	0x0018
        /*0084*/ 	.byte	0x00, 0xf5, 0x21, 0x00


	//----- nvinfo : EIATTR_KPARAM_INFO
	.align		4
.L_637:
        /*0088*/ 	.byte	0x04, 0x17
        /*008a*/ 	.short	(.L_639 - .L_638)
.L_638:
        /*008c*/ 	.word	0x00000000
        /*0090*/ 	.short	0x0003
        /*0092*/ 	.short	0x0010
        /*0094*/ 	.byte	0x00, 0xf5, 0x21, 0x00


	//----- nvinfo : EIATTR_KPARAM_INFO
	.align		4
.L_639:
        /*0098*/ 	.byte	0x04, 0x17
        /*009a*/ 	.short	(.L_641 - .L_640)
.L_640:
        /*009c*/ 	.word	0x00000000
        /*00a0*/ 	.short	0x0002
        /*00a2*/ 	.short	0x0008
        /*00a4*/ 	.byte	0x00, 0xf0, 0x11, 0x00


	//----- nvinfo : EIATTR_KPARAM_INFO
	.align		4
.L_641:
        /*00a8*/ 	.byte	0x04, 0x17
        /*00aa*/ 	.short	(.L_643 - .L_642)
.L_642:
        /*00ac*/ 	.word	0x00000000
        /*00b0*/ 	.short	0x0001
        /*00b2*/ 	.short	0x0004
        /*00b4*/ 	.byte	0x00, 0xf0, 0x11, 0x00


	//----- nvinfo : EIATTR_KPARAM_INFO
	.align		4
.L_643:
        /*00b8*/ 	.byte	0x04, 0x17
        /*00ba*/ 	.short	(.L_645 - .L_644)
.L_644:
        /*00bc*/ 	.word	0x00000000
        /*00c0*/ 	.short	0x0000
        /*00c2*/ 	.short	0x0000
        /*00c4*/ 	.byte	0x00, 0xf0, 0x11, 0x00


	//----- nvinfo : EIATTR_SPARSE_MMA_MASK
	.align		4
.L_645:
        /*00c8*/ 	.byte	0x03, 0x50
        /*00ca*/ 	.short	0x0000


	//----- nvinfo : EIATTR_MAXREG_COUNT
	.align		4
        /*00cc*/ 	.byte	0x03, 0x1b
        /*00ce*/ 	.short	0x00ff


	//----- nvinfo : EIATTR_MERCURY_ISA_VERSION
	.align		4
        /*00d0*/ 	.byte	0x03, 0x5f
        /*00d2*/ 	.short	0x0101


	//----- nvinfo : EIATTR_VRC_CTA_INIT_COUNT
	.align		4
        /*00d4*/ 	.byte	0x02, 0x4a
	.zero		1
	.zero		1


	//----- nvinfo : EIATTR_EXIT_INSTR_OFFSETS
	.align		4
        /*00d8*/ 	.byte	0x04, 0x1c
        /*00da*/ 	.short	(.L_647 - .L_646)


	//   ....[0]....
.L_646:
        /*00dc*/ 	.word	0x00000070


	//   ....[1]....
        /*00e0*/ 	.word	0x000000e0


	//   ....[2]....
        /*00e4*/ 	.word	0x00002fe0


	//----- nvinfo : EIATTR_CRS_STACK_SIZE
	.align		4
.L_647:
        /*00e8*/ 	.byte	0x04, 0x1e
        /*00ea*/ 	.short	(.L_649 - .L_648)
.L_648:
        /*00ec*/ 	.word	0x00000000


	//----- nvinfo : EIATTR_CBANK_PARAM_SIZE
	.align		4
.L_649:
        /*00f0*/ 	.byte	0x03, 0x19
        /*00f2*/ 	.short	0x0058


	//----- nvinfo : EIATTR_PARAM_CBANK
	.align		4
        /*00f4*/ 	.byte	0x04, 0x0a
        /*00f6*/ 	.short	(.L_651 - .L_650)
	.align		4
.L_650:
        /*00f8*/ 	.word	index@(.nv.constant0._Z16ParticleInteractfiiPfS_S_PiS0_S_S0_S_Pb)
        /*00fc*/ 	.short	0x0380
        /*00fe*/ 	.short	0x0058


	//----- nvinfo : EIATTR_SW_WAR
	.align		4
.L_651:
        /*0100*/ 	.byte	0x04, 0x36
        /*0102*/ 	.short	(.L_653 - .L_652)
.L_652:
        /*0104*/ 	.word	0x00000008
.L_653:


//--------------------- .nv.info._Z12ComputeCellsiPfPiS0_S0_Pb --------------------------
	.section	.nv.info._Z12ComputeCellsiPfPiS0_S0_Pb,"",@"SHT_CUDA_INFO"
	.sectionflags	@""
	.align	4


	//----- nvinfo : EIATTR_CUDA_API_VERSION
	.align		4
        /*0000*/ 	.byte	0x04, 0x37
        /*0002*/ 	.short	(.L_655 - .L_654)
.L_654:
        /*0004*/ 	.word	0x00000082


	//----- nvinfo : EIATTR_KPARAM_INFO
	.align		4
.L_655:
        /*0008*/ 	.byte	0x04, 0x17
        /*000a*/ 	.short	(.L_657 - .L_656)
.L_656:
        /*000c*/ 	.word	0x00000000
        /*0010*/ 	.short	0x0005
        /*0012*/ 	.short	0x0028
        /*0014*/ 	.byte	0x00, 0xf5, 0x21, 0x00


	//----- nvinfo : EIATTR_KPARAM_INFO
	.align		4
.L_657:
        /*0018*/ 	.byte	0x04, 0x17
        /*001a*/ 	.short	(.L_659 - .L_658)
.L_658:
        /*001c*/ 	.word	0x00000000
        /*0020*/ 	.short	0x0004
        /*0022*/ 	.short	0x0020
        /*0024*/ 	.byte	0x00, 0xf5, 0x21, 0x00


	//----- nvinfo : EIATTR_KPARAM_INFO
	.align		4
.L_659:
        /*0028*/ 	.byte	0x04, 0x17
        /*002a*/ 	.short	(.L_661 - .L_660)
.L_660:
        /*002c*/ 	.word	0x00000000
        /*0030*/ 	.short	0x0003
        /*0032*/ 	.short	0x0018
        /*0034*/ 	.byte	0x00, 0xf5, 0x21, 0x00


	//----- nvinfo : EIATTR_KPARAM_INFO
	.align		4
.L_661:
        /*0038*/ 	.byte	0x04, 0x17
        /*003a*/ 	.short	(.L_663 - .L_662)
.L_662:
        /*003c*/ 	.word	0x00000000
        /*0040*/ 	.short	0x0002
        /*0042*/ 	.short	0x0010
        /*0044*/ 	.byte	0x00, 0xf5, 0x21, 0x00


	//----- nvinfo : EIATTR_KPARAM_INFO
	.align		4
.L_663:
        /*0048*/ 	.byte	0x04, 0x17
        /*004a*/ 	.short	(.L_665 - .L_664)
.L_664:
        /*004c*/ 	.word	0x00000000
        /*0050*/ 	.short	0x0001
        /*0052*/ 	.short	0x0008
        /*0054*/ 	.byte	0x00, 0xf5, 0x21, 0x00


	//----- nvinfo : EIATTR_KPARAM_INFO
	.align		4
.L_665:
        /*0058*/ 	.byte	0x04, 0x17
        /*005a*/ 	.short	(.L_667 - .L_666)
.L_666:
        /*005c*/ 	.word	0x00000000
        /*0060*/ 	.short	0x0000
        /*0062*/ 	.short	0x0000
        /*0064*/ 	.byte	0x00, 0xf0, 0x11, 0x00


	//----- nvinfo : EIATTR_SPARSE_MMA_MASK
	.align		4
.L_667:
        /*0068*/ 	.byte	0x03, 0x50
        /*006a*/ 	.short	0x0000


	//----- nvinfo : EIATTR_MAXREG_COUNT
	.align		4
        /*006c*/ 	.byte	0x03, 0x1b
        /*006e*/ 	.short	0x00ff


	//----- nvinfo : EIATTR_NUM_BARRIERS
	.align		4
        /*0070*/ 	.byte	0x02, 0x4c
        /*0072*/ 	.byte	0x01
	.zero		1


	//----- nvinfo : EIATTR_MERCURY_ISA_VERSION
	.align		4
        /*0074*/ 	.byte	0x03, 0x5f
        /*0076*/ 	.short	0x0101


	//----- nvinfo : EIATTR_VRC_CTA_INIT_COUNT
	.align		4
        /*0078*/ 	.byte	0x02, 0x4a
	.zero		1
	.zero		1


	//----- nvinfo : EIATTR_EXIT_INSTR_OFFSETS
	.align		4
        /*007c*/ 	.byte	0x04, 0x1c
        /*007e*/ 	.short	(.L_669 - .L_668)


	//   ....[0]....
.L_668:
        /*0080*/ 	.word	0x00000060


	//   ....[1]....
        /*0084*/ 	.word	0x000003c0


	//----- nvinfo : EIATTR_CRS_STACK_SIZE
	.align		4
.L_669:
        /*0088*/ 	.byte	0x04, 0x1e
        /*008a*/ 	.short	(.L_671 - .L_670)
.L_670:
        /*008c*/ 	.word	0x00000000


	//----- nvinfo : EIATTR_CBANK_PARAM_SIZE
	.align		4
.L_671:
        /*0090*/ 	.byte	0x03, 0x19
        /*0092*/ 	.short	0x0030


	//----- nvinfo : EIATTR_PARAM_CBANK
	.align		4
        /*0094*/ 	.byte	0x04, 0x0a
        /*0096*/ 	.short	(.L_673 - .L_672)
	.align		4
.L_672:
        /*0098*/ 	.word	index@(.nv.constant0._Z12ComputeCellsiPfPiS0_S0_Pb)
        /*009c*/ 	.short	0x0380
        /*009e*/ 	.short	0x0030


	//----- nvinfo : EIATTR_SW_WAR
	.align		4
.L_673:
        /*00a0*/ 	.byte	0x04, 0x36
        /*00a2*/ 	.short	(.L_675 - .L_674)
.L_674:
        /*00a4*/ 	.word	0x00000008
.L_675:


//--------------------- .nv.callgraph             --------------------------
	.section	.nv.callgraph,"",@"SHT_CUDA_CALLGRAPH"
	.align	4
	.sectionentsize	8
	.align		4
        /*0000*/ 	.word	0x00000000
	.align		4
        /*0004*/ 	.word	0xffffffff
	.align		4
        /*0008*/ 	.word	0x00000000
	.align		4
        /*000c*/ 	.word	0xfffffffe
	.align		4
        /*0010*/ 	.word	0x00000000
	.align		4
        /*0014*/ 	.word	0xfffffffd
	.align		4
        /*0018*/ 	.word	0x00000000
	.align		4
        /*001c*/ 	.word	0xfffffffc


//--------------------- .nv.constant3             --------------------------
	.section	.nv.constant3,"a",@progbits
	.align	4
.nv.constant3:
	.type		d_NUM_THREADS,@object
	.size		d_NUM_THREADS,(d_H0 - d_NUM_THREADS)
d_NUM_THREADS:
        /*0000*/ 	.byte	0x80, 0x43, 0x00, 0x00
	.type		d_H0,@object
	.size		d_H0,(d_CX - d_H0)
d_H0:
        /*0004*/ 	.byte	0xf4, 0xfd, 0x54, 0x3b
	.type		d_CX,@object
	.size		d_CX,(d_CZ - d_CX)
d_CX:
        /*0008*/ 	.byte	0x00, 0x00, 0x1a, 0x43
	.type		d_CZ,@object
	.size		d_CZ,(d_p0 - d_CZ)
d_CZ:
        /*000c*/ 	.byte	0x00, 0x00, 0x1a, 0x43
	.type		d_p0,@object
	.size		d_p0,(d_RHO0 - d_p0)
d_p0:
        /*0010*/ 	.byte	0x49, 0x06, 0x50, 0x47
	.type		d_RHO0,@object
	.size		d_RHO0,(d_coef - d_RHO0)
d_RHO0:
        /*0014*/ 	.byte	0x00, 0x00, 0x7a, 0x44
	.type		d_coef,@object
	.size		d_coef,(d_coef1 - d_coef)
d_coef:
        /*0018*/ 	.byte	0x97, 0xfd, 0x4d, 0x47
	.type		d_coef1,@object
	.size		d_coef1,(d_coef2 - d_coef1)
d_coef1:
        /*001c*/ 	.byte	0x5e, 0xc0, 0x9a, 0xcc
	.type		d_coef2,@object
	.size		d_coef2,(d_bx - d_coef2)
d_coef2:
        /*0020*/ 	.byte	0x30, 0x9a, 0xf7, 0xc8
	.type		d_bx,@object
	.size		d_bx,(d_MASS - d_bx)
d_bx:
        /*0024*/ 	.byte	0x87, 0x00, 0x00, 0x00
	.type		d_MASS,@object
	.size		d_MASS,(d_CS - d_MASS)
d_MASS:
        /*0028*/ 	.byte	0xcd, 0xcc, 0xcc, 0x3b
	.type		d_CS,@object
	.size		d_CS,(d_CFL - d_CS)
d_CS:
        /*002c*/ 	.byte	0xc3, 0x75, 0x9a, 0x41
	.type		d_CFL,@object
	.size		d_CFL,(d_RhopOutMin - d_CFL)
d_CFL:
        /*0030*/ 	.byte	0xcd, 0xcc, 0x4c, 0x3e
	.type		d_RhopOutMin,@object
	.size		d_RhopOutMin,(d_RhopOutMax - d_RhopOutMin)
d_RhopOutMin:
        /*0034*/ 	.byte	0x00, 0x00, 0x2f, 0x44
	.type		d_RhopOutMax,@object
	.size		d_RhopOutMax,(d_DtMin - d_RhopOutMax)
d_RhopOutMax:
        /*0038*/ 	.byte	0x00, 0x80, 0xa2, 0x44
	.type		d_DtMin,@object
	.size		d_DtMin,(flt_max - d_DtMin)
d_DtMin:
        /*003c*/ 	.byte	0x40, 0x34, 0x0d, 0x37
	.type		flt_max,@object
	.size		flt_max,(int_max - flt_max)
flt_max:
        /*0040*/ 	.byte	0xee, 0xff, 0x7f, 0x7f
	.type		int_max,@object
	.size		int_max,(d_DISTX_MIN - int_max)
int_max:
        /*0044*/ 	.byte	0xff, 0xff, 0xff, 0x7f
	.type		d_DISTX_MIN,@object
	.size		d_DISTX_MIN,(d_DISTX_MAX - d_DISTX_MIN)
d_DISTX_MIN:
        /*0048*/ 	.byte	0x00, 0x00, 0x00, 0xbf
	.type		d_DISTX_MAX,@object
	.size		d_DISTX_MAX,(d_DISTZ - d_DISTX_MAX)
d_DISTX_MAX:
        /*004c*/ 	.byte	0x00, 0x00, 0x00, 0x3f
	.type		d_DISTZ,@object
	.size		d_DISTZ,(d_VISCO - d_DISTZ)
d_DISTZ:
        /*0050*/ 	.byte	0x00, 0x00, 0x80, 0x3f
	.type		d_VISCO,@object
	.size		d_VISCO,(.L_21 - d_VISCO)
d_VISCO:
        /*0054*/ 	.byte	0xbd, 0x37, 0x86, 0x35
.L_21:


//--------------------- .nv.constant4             --------------------------
	.section	.nv.constant4,"a",@progbits
	.align	8
	.align		8
.nv.constant4:
        /*0000*/ 	.dword	_ZN34_INTERNAL_cf1a1674_4_k_cu_11f086444cuda3std3__45__cpo5beginE
	.align		8
        /*0008*/ 	.dword	_ZN34_INTERNAL_cf1a1674_4_k_cu_11f086444cuda3std3__45__cpo3endE
	.align		8
        /*0010*/ 	.dword	_ZN34_INTERNAL_cf1a1674_4_k_cu_11f086444cuda3std3__45__cpo6cbeginE
	.align		8
        /*0018*/ 	.dword	_ZN34_INTERNAL_cf1a1674_4_k_cu_11f086444cuda3std3__45__cpo4cendE
	.align		8
        /*0020*/ 	.dword	_ZN34_INTERNAL_cf1a1674_4_k_cu_11f086444cuda3std3__45__cpo6rbeginE
	.align		8
        /*0028*/ 	.dword	_ZN34_INTERNAL_cf1a1674_4_k_cu_11f086444cuda3std3__45__cpo4rendE
	.align		8
        /*0030*/ 	.dword	_ZN34_INTERNAL_cf1a1674_4_k_cu_11f086444cuda3std3__45__cpo7crbeginE
	.align		8
        /*0038*/ 	.dword	_ZN34_INTERNAL_cf1a1674_4_k_cu_11f086444cuda3std3__45__cpo5crendE
	.align		8
        /*0040*/ 	.dword	_ZN34_INTERNAL_cf1a1674_4_k_cu_11f086444cuda3std3__436_GLOBAL__N__cf1a1674_4_k_cu_11f086446ignoreE
	.align		8
        /*0048*/ 	.dword	_ZN34_INTERNAL_cf1a1674_4_k_cu_11f086444cuda3std3__419piecewise_constructE
	.align		8
        /*0050*/ 	.dword	_ZN34_INTERNAL_cf1a1674_4_k_cu_11f086444cuda3std3__48in_placeE
	.align		8
        /*0058*/ 	.dword	_ZN34_INTERNAL_cf1a1674_4_k_cu_11f086444cuda3std3__420unreachable_sentinelE
	.align		8
        /*0060*/ 	.dword	_ZN34_INTERNAL_cf1a1674_4_k_cu_11f086444cuda3std3__47nulloptE
	.align		8
        /*0068*/ 	.dword	_ZN34_INTERNAL_cf1a1674_4_k_cu_11f086444cuda3std3__48unexpectE
	.align		8
        /*0070*/ 	.dword	_ZN34_INTERNAL_cf1a1674_4_k_cu_11f086444cuda3std6ranges3__45__cpo4swapE
	.align		8
        /*0078*/ 	.dword	_ZN34_INTERNAL_cf1a1674_4_k_cu_11f086444cuda3std6ranges3__45__cpo9iter_moveE
	.align		8
        /*0080*/ 	.dword	_ZN34_INTERNAL_cf1a1674_4_k_cu_11f086444cuda3std6ranges3__45__cpo5beginE
	.align		8
        /*0088*/ 	.dword	_ZN34_INTERNAL_cf1a1674_4_k_cu_11f086444cuda3std6ranges3__45__cpo3endE
	.align		8
        /*0090*/ 	.dword	_ZN34_INTERNAL_cf1a1674_4_k_cu_11f086444cuda3std6ranges3__45__cpo6cbeginE
	.align		8
        /*0098*/ 	.dword	_ZN34_INTERNAL_cf1a1674_4_k_cu_11f086444cuda3std6ranges3__45__cpo4cendE
	.align		8
        /*00a0*/ 	.dword	_ZN34_INTERNAL_cf1a1674_4_k_cu_11f086444cuda3std6ranges3__45__cpo7advanceE
	.align		8
        /*00a8*/ 	.dword	_ZN34_INTERNAL_cf1a1674_4_k_cu_11f086444cuda3std6ranges3__45__cpo9iter_swapE
	.align		8
        /*00b0*/ 	.dword	_ZN34_INTERNAL_cf1a1674_4_k_cu_11f086444cuda3std6ranges3__45__cpo4nextE
	.align		8
        /*00b8*/ 	.dword	_ZN34_INTERNAL_cf1a1674_4_k_cu_11f086444cuda3std6ranges3__45__cpo4prevE
	.align		8
        /*00c0*/ 	.dword	_ZN34_INTERNAL_cf1a1674_4_k_cu_11f086444cuda3std6ranges3__45__cpo4dataE
	.align		8
        /*00c8*/ 	.dword	_ZN34_INTERNAL_cf1a1674_4_k_cu_11f086444cuda3std6ranges3__45__cpo5cdataE
	.align		8
        /*00d0*/ 	.dword	_ZN34_INTERNAL_cf1a1674_4_k_cu_11f086444cuda3std6ranges3__45__cpo4sizeE
	.align		8
        /*00d8*/ 	.dword	_ZN34_INTERNAL_cf1a1674_4_k_cu_11f086444cuda3std6ranges3__45__cpo5ssizeE
	.align		8
        /*00e0*/ 	.dword	_ZN34_INTERNAL_cf1a1674_4_k_cu_11f086444cuda3std6ranges3__45__cpo8distanceE
	.align		8
        /*00e8*/ 	.dword	_ZN34_INTERNAL_cf1a1674_4_k_cu_11f086446thrust24THRUST_300001_SM_1000_NS8cuda_cub3parE
	.align		8
        /*00f0*/ 	.dword	_ZN34_INTERNAL_cf1a1674_4_k_cu_11f086446thrust24THRUST_300001_SM_1000_NS8cuda_cub10par_nosyncE
	.align		8
        /*00f8*/ 	.dword	_ZN34_INTERNAL_cf1a1674_4_k_cu_11f086446thrust24THRUST_300001_SM_1000_NS6system6detail10sequential3seqE
	.align		8
        /*0100*/ 	.dword	_ZN34_INTERNAL_cf1a1674_4_k_cu_11f086446thrust24THRUST_300001_SM_1000_NS6system3cpp3parE
	.align		8
        /*0108*/ 	.dword	_ZN34_INTERNAL_cf1a1674_4_k_cu_11f086446thrust24THRUST_300001_SM_1000_NS12placeholders2_1E
	.align		8
        /*0110*/ 	.dword	_ZN34_INTERNAL_cf1a1674_4_k_cu_11f086446thrust24THRUST_300001_SM_1000_NS12placeholders2_2E
	.align		8
        /*0118*/ 	.dword	_ZN34_INTERNAL_cf1a1674_4_k_cu_11f086446thrust24THRUST_300001_SM_1000_NS12placeholders2_3E
	.align		8
        /*0120*/ 	.dword	_ZN34_INTERNAL_cf1a1674_4_k_cu_11f086446thrust24THRUST_300001_SM_1000_NS12placeholders2_4E
	.align		8
        /*0128*/ 	.dword	_ZN34_INTERNAL_cf1a1674_4_k_cu_11f086446thrust24THRUST_300001_SM_1000_NS12placeholders2_5E
	.align		8
        /*0130*/ 	.dword	_ZN34_INTERNAL_cf1a1674_4_k_cu_11f086446thrust24THRUST_300001_SM_1000_NS12placeholders2_6E
	.align		8
        /*0138*/ 	.dword	_ZN34_INTERNAL_cf1a1674_4_k_cu_11f086446thrust24THRUST_300001_SM_1000_NS12placeholders2_7E
	.align		8
        /*0140*/ 	.dword	_ZN34_INTERNAL_cf1a1674_4_k_cu_11f086446thrust24THRUST_300001_SM_1000_NS12placeholders2_8E
	.align		8
        /*0148*/ 	.dword	_ZN34_INTERNAL_cf1a1674_4_k_cu_11f086446thrust24THRUST_300001_SM_1000_NS12placeholders2_9E
	.align		8
        /*0150*/ 	.dword	_ZN34_INTERNAL_cf1a1674_4_k_cu_11f086446thrust24THRUST_300001_SM_1000_NS12placeholders3_10E
	.align		8
        /*0158*/ 	.dword	_ZN34_INTERNAL_cf1a1674_4_k_cu_11f086446thrust24THRUST_300001_SM_1000_NS3seqE
	.align		8
        /*0160*/ 	.dword	_ZN34_INTERNAL_cf1a1674_4_k_cu_11f086446thrust24THRUST_300001_SM_1000_NS6deviceE
	.align		8
        /*0168*/ 	.dword	__cudart_i2opi_f


//--------------------- .text._ZN3cub18CUB_300001_SM_10006detail10radix_sort29DeviceRadixSortOnesweepKernelINS1_5radix10policy_hubIiiyE10Policy1000ELNS0_9SortOrderE0EiiyiiNS1_21identity_decomposer_tEEEvPT5_SB_PT3_PKSC_PT1_PKSG_PT2_PKSK_T4_iiT6_ --------------------------
	.section	.text._ZN3cub18CUB_300001_SM_10006detail10radix_sort29DeviceRadixSortOnesweepKernelINS1_5radix10policy_hubIiiyE10Policy1000ELNS0_9SortOrderE0EiiyiiNS1_21identity_decomposer_tEEEvPT5_SB_PT3_PKSC_PT1_PKSG_PT2_PKSK_T4_iiT6_,"ax",@progbits
	.align	128
        .global         _ZN3cub18CUB_300001_SM_10006detail10radix_sort29DeviceRadixSortOnesweepKernelINS1_5radix10policy_hubIiiyE10Policy1000ELNS0_9SortOrderE0EiiyiiNS1_21identity_decomposer_tEEEvPT5_SB_PT3_PKSC_PT1_PKSG_PT2_PKSK_T4_iiT6_
        .type           _ZN3cub18CUB_300001_SM_10006detail10radix_sort29DeviceRadixSortOnesweepKernelINS1_5radix10policy_hubIiiyE10Policy1000ELNS0_9SortOrderE0EiiyiiNS1_21identity_decomposer_tEEEvPT5_SB_PT3_PKSC_PT1_PKSG_PT2_PKSK_T4_iiT6_,@function
        .size           _ZN3cub18CUB_300001_SM_10006detail10radix_sort29DeviceRadixSortOnesweepKernelINS1_5radix10policy_hubIiiyE10Policy1000ELNS0_9SortOrderE0EiiyiiNS1_21identity_decomposer_tEEEvPT5_SB_PT3_PKSC_PT1_PKSG_PT2_PKSK_T4_iiT6_,(.L_x_1306 - _ZN3cub18CUB_300001_SM_10006detail10radix_sort29DeviceRadixSortOnesweepKernelINS1_5radix10policy_hubIiiyE10Policy1000ELNS0_9SortOrderE0EiiyiiNS1_21identity_decomposer_tEEEvPT5_SB_PT3_PKSC_PT1_PKSG_PT2_PKSK_T4_iiT6_)
        .other          _ZN3cub18CUB_300001_SM_10006detail10radix_sort29DeviceRadixSortOnesweepKernelINS1_5radix10policy_hubIiiyE10Policy1000ELNS0_9SortOrderE0EiiyiiNS1_21identity_decomposer_tEEEvPT5_SB_PT3_PKSC_PT1_PKSG_PT2_PKSK_T4_iiT6_,@"STO_CUDA_ENTRY STV_DEFAULT"
_ZN3cub18CUB_300001_SM_10006detail10radix_sort29DeviceRadixSortOnesweepKernelINS1_5radix10policy_hubIiiyE10Policy1000ELNS0_9SortOrderE0EiiyiiNS1_21identity_decomposer_tEEEvPT5_SB_PT3_PKSC_PT1_PKSG_PT2_PKSK_T4_iiT6_:
.text._ZN3cub18CUB_300001_SM_10006detail10radix_sort29DeviceRadixSortOnesweepKernelINS1_5radix10policy_hubIiiyE10Policy1000ELNS0_9SortOrderE0EiiyiiNS1_21identity_decomposer_tEEEvPT5_SB_PT3_PKSC_PT1_PKSG_PT2_PKSK_T4_iiT6_:
[----:B------:R-:W-:Y:S01]  /*0000*/  LDC R1, c[0x0][0x37c] ;  /* 0x0000df00ff017b82 */ /* 0x000fe20000000800 */
[----:B------:R-:W0:Y:S01]  /*0010*/  S2R R3, SR_TID.X ;  /* 0x0000000000037919 */ /* 0x000e220000002100 */
[----:B------:R-:W-:Y:S01]  /*0020*/  MOV R7, 0x400 ;  /* 0x0000040000077802 */ /* 0x000fe20000000f00 */
[----:B------:R-:W1:Y:S01]  /*0030*/  LDCU.64 UR6, c[0x0][0x358] ;  /* 0x00006b00ff0677ac */ /* 0x000e620008000a00 */
[----:B------:R-:W-:Y:S01]  /*0040*/  BSSY.RECONVERGENT B0, `(.L_x_0) ;  /* 0x000000c000007945 */ /* 0x000fe20003800200 */
[----:B------:R-:W2:Y:S01]  /*0050*/  S2R R0, SR_CgaCtaId ;  /* 0x0000000000007919 */ /* 0x000ea20000008800 */
[----:B0-----:R-:W-:Y:S02]  /*0060*/  ISETP.NE.AND P0, PT, R3, RZ, PT ;  /* 0x000000ff0300720c */ /* 0x001fe40003f05270 */
[----:B--2---:R-:W-:-:S11]  /*0070*/  LEA R7, R0, R7, 0x18 ;  /* 0x0000000700077211 */ /* 0x004fd600078ec0ff */
[----:B-1----:R-:W-:Y:S05]  /*0080*/  @P0 BRA `(.L_x_1) ;  /* 0x00000000001c0947 */ /* 0x002fea0003800000 */
[----:B------:R-:W0:Y:S01]  /*0090*/  LDC.64 R4, c[0x0][0x388] ;  /* 0x0000e200ff047b82 */ /* 0x000e220000000a00 */
[----:B------:R-:W-:-:S05]  /*00a0*/  IMAD.MOV.U32 R9, RZ, RZ, 0x1 ;  /* 0x00000001ff097424 */ /* 0x000fca00078e00ff */
[----:B0-----:R-:W2:Y:S02]  /*00b0*/  ATOMG.E.ADD.STRONG.GPU PT, R4, desc[UR6][R4.64], R9 ;  /* 0x80000009040479a8 */ /* 0x001ea400081ef106 */
[----:B------:R-:W0:Y:S01]  /*00c0*/  S2UR UR5, SR_CgaCtaId ;  /* 0x00000000000579c3 */ /* 0x000e220000008800 */
[----:B------:R-:W-:Y:S02]  /*00d0*/  UMOV UR4, 0x400 ;  /* 0x0000040000047882 */ /* 0x000fe40000000000 */
[----:B0-----:R-:W-:-:S09]  /*00e0*/  ULEA UR4, UR5, UR4, 0x18 ;  /* 0x0000000405047291 */ /* 0x001fd2000f8ec0ff */
[----:B--2---:R0:W-:Y:S03]  /*00f0*/  STS [UR4+0x6600], R4 ;  /* 0x00660004ff007988 */ /* 0x0041e60008000804 */
.L_x_1:
[----:B------:R-:W-:Y:S05]  /*0100*/  BSYNC.RECONVERGENT B0 ;  /* 0x0000000000007941 */ /* 0x000fea0003800200 */
.L_x_0:
[----:B------:R-:W-:Y:S06]  /*0110*/  BAR.SYNC.DEFER_BLOCKING 0x0 ;  /* 0x0000000000007b1d */ /* 0x000fec0000010000 */
[----:B------:R-:W1:Y:S01]  /*0120*/  LDCU UR4, c[0x0][0x3c0] ;  /* 0x00007800ff0477ac */ /* 0x000e620008000800 */
[----:B------:R-:W2:Y:S01]  /*0130*/  S2R R24, SR_LANEID ;  /* 0x0000000000187919 */ /* 0x000ea20000000000 */
[----:B------:R-:W3:Y:S02]  /*0140*/  LDS R42, [R7+0x6600] ;  /* 0x00660000072a7984 */ /* 0x000ee40000000800 */
[----:B---3--:R-:W-:-:S04]  /*0150*/  IMAD R0, R42, 0x1980, RZ ;  /* 0x000019802a007824 */ /* 0x008fc800078e02ff */
[----:B------:R-:W-:Y:S01]  /*0160*/  VIADD R47, R0, 0x1980 ;  /* 0x00001980002f7836 */ /* 0x000fe20000000000 */
[----:B------:R-:W-:-:S04]  /*0170*/  SHF.R.S32.HI R9, RZ, 0x1f, R0 ;  /* 0x0000001fff097819 */ /* 0x000fc80000011400 */
[----:B-1----:R-:W-:-:S13]  /*0180*/  ISETP.GT.AND P0, PT, R47, UR4, PT ;  /* 0x000000042f007c0c */ /* 0x002fda000bf04270 */
[----:B--2---:R-:W-:Y:S05]  /*0190*/  @P0 BRA `(.L_x_2) ;  /* 0x0000000000680947 */ /* 0x004fea0003800000 */
[----:B------:R-:W1:Y:S01]  /*01a0*/  LDCU.64 UR4, c[0x0][0x3a8] ;  /* 0x00007500ff0477ac */ /* 0x000e620008000a00 */
[C---:B0-----:R-:W-:Y:S02]  /*01b0*/  LOP3.LUT R4, R3.reuse, 0x1f, RZ, 0xc0, !PT ;  /* 0x0000001f03047812 */ /* 0x041fe400078ec0ff */
[----:B------:R-:W-:-:S05]  /*01c0*/  LOP3.LUT R41, R3, 0x3e0, RZ, 0xc0, !PT ;  /* 0x000003e003297812 */ /* 0x000fca00078ec0ff */
[----:B------:R-:W-:-:S05]  /*01d0*/  IMAD R5, R41, 0x11, R4 ;  /* 0x0000001129057824 */ /* 0x000fca00078e0204 */
[----:B------:R-:W-:-:S05]  /*01e0*/  IADD3 R5, P0, PT, R0, R5, RZ ;  /* 0x0000000500057210 */ /* 0x000fca0007f1e0ff */
[----:B------:R-:W-:Y:S01]  /*01f0*/  IMAD.X R0, RZ, RZ, R9, P0 ;  /* 0x000000ffff007224 */ /* 0x000fe200000e0609 */
[----:B-1----:R-:W-:-:S04]  /*0200*/  LEA R8, P0, R5, UR4, 0x2 ;  /* 0x0000000405087c11 */ /* 0x002fc8000f8010ff */
[----:B------:R-:W-:-:S05]  /*0210*/  LEA.HI.X R9, R5, UR5, R0, 0x2, P0 ;  /* 0x0000000505097c11 */ /* 0x000fca00080f1400 */
[----:B------:R0:W5:Y:S04]  /*0220*/  LDG.E R28, desc[UR6][R8.64] ;  /* 0x00000006081c7981 */ /* 0x000168000c1e1900 */
        /* <DEDUP_REMOVED lines=15> */
[----:B------:R0:W5:Y:S01]  /*0320*/  LDG.E R46, desc[UR6][R8.64+0x800] ;  /* 0x00080006082e7981 */ /* 0x000162000c1e1900 */
[----:B------:R-:W-:Y:S05]  /*0330*/  BRA `(.L_x_3) ;  /* 0x0000000400307947 */ /* 0x000fea0003800000 */
.L_x_2:
[----:B------:R-:W1:Y:S01]  /*0340*/  LDCU.64 UR8, c[0x0][0x3a8] ;  /* 0x00007500ff0877ac */ /* 0x000e620008000a00 */
[C---:B0-----:R-:W-:Y:S01]  /*0350*/  LOP3.LUT R4, R3.reuse, 0x1f, RZ, 0xc0, !PT ;  /* 0x0000001f03047812 */ /* 0x041fe200078ec0ff */
[----:B------:R-:W-:Y:S01]  /*0360*/  IMAD.MOV.U32 R28, RZ, RZ, 0x7fffffff ;  /* 0x7fffffffff1c7424 */ /* 0x000fe200078e00ff */
[----:B------:R-:W-:Y:S02]  /*0370*/  LOP3.LUT R41, R3, 0x3e0, RZ, 0xc0, !PT ;  /* 0x000003e003297812 */ /* 0x000fe400078ec0ff */
[----:B------:R-:W-:-:S03]  /*0380*/  IADD3 R5, PT, PT, -R0, UR4, RZ ;  /* 0x0000000400057c10 */ /* 0x000fc6000fffe1ff */
[----:B------:R-:W-:-:S04]  /*0390*/  IMAD R10, R41, 0x11, R4 ;  /* 0x00000011290a7824 */ /* 0x000fc800078e0204 */
[----:B------:R-:W-:Y:S01]  /*03a0*/  VIADD R8, R10, 0x40 ;  /* 0x000000400a087836 */ /* 0x000fe20000000000 */
[----:B------:R-:W-:Y:S01]  /*03b0*/  IADD3 R11, P0, PT, R0, R10, RZ ;  /* 0x0000000a000b7210 */ /* 0x000fe20007f1e0ff */
[C---:B------:R-:W-:Y:S01]  /*03c0*/  VIADD R0, R10.reuse, 0x60 ;  /* 0x000000600a007836 */ /* 0x040fe20000000000 */
[CC--:B------:R-:W-:Y:S01]  /*03d0*/  ISETP.GE.AND P2, PT, R10.reuse, R5.reuse, PT ;  /* 0x000000050a00720c */ /* 0x0c0fe20003f46270 */
[----:B------:R-:W-:Y:S01]  /*03e0*/  VIADD R6, R10, 0x20 ;  /* 0x000000200a067836 */ /* 0x000fe20000000000 */
[-C--:B------:R-:W-:Y:S01]  /*03f0*/  ISETP.GE.AND P4, PT, R8, R5.reuse, PT ;  /* 0x000000050800720c */ /* 0x080fe20003f86270 */
[----:B------:R-:W-:Y:S01]  /*0400*/  IMAD.X R12, RZ, RZ, R9, P0 ;  /* 0x000000ffff0c7224 */ /* 0x000fe200000e0609 */
[-C--:B------:R-:W-:Y:S01]  /*0410*/  ISETP.GE.AND P5, PT, R0, R5.reuse, PT ;  /* 0x000000050000720c */ /* 0x080fe20003fa6270 */
[----:B------:R-:W-:Y:S01]  /*0420*/  VIADD R0, R10, 0xa0 ;  /* 0x000000a00a007836 */ /* 0x000fe20000000000 */
[C---:B-1----:R-:W-:Y:S02]  /*0430*/  LEA R8, P0, R11.reuse, UR8, 0x2 ;  /* 0x000000080b087c11 */ /* 0x042fe4000f8010ff */
[----:B------:R-:W-:Y:S01]  /*0440*/  ISETP.GE.AND P3, PT, R6, R5, PT ;  /* 0x000000050600720c */ /* 0x000fe20003f66270 */
[----:B------:R-:W-:Y:S01]  /*0450*/  VIADD R6, R10, 0x80 ;  /* 0x000000800a067836 */ /* 0x000fe20000000000 */
[----:B------:R-:W-:-:S02]  /*0460*/  LEA.HI.X R9, R11, UR9, R12, 0x2, P0 ;  /* 0x000000090b097c11 */ /* 0x000fc400080f140c */
[-C--:B------:R-:W-:Y:S01]  /*0470*/  ISETP.GE.AND P0, PT, R0, R5.reuse, PT ;  /* 0x000000050000720c */ /* 0x080fe20003f06270 */
[----:B------:R-:W-:Y:S01]  /*0480*/  VIADD R0, R10, 0xe0 ;  /* 0x000000e00a007836 */ /* 0x000fe20000000000 */
[-C--:B------:R-:W-:Y:S01]  /*0490*/  ISETP.GE.AND P6, PT, R6, R5.reuse, PT ;  /* 0x000000050600720c */ /* 0x080fe20003fc6270 */
[----:B------:R1:W5:Y:S01]  /*04a0*/  @!P2 LDG.E R28, desc[UR6][R8.64] ;  /* 0x00000006081ca981 */ /* 0x000362000c1e1900 */
[----:B------:R-:W-:Y:S02]  /*04b0*/  IMAD.MOV.U32 R29, RZ, RZ, 0x7fffffff ;  /* 0x7fffffffff1d7424 */ /* 0x000fe400078e00ff */
[-C--:B------:R-:W-:Y:S01]  /*04c0*/  ISETP.GE.AND P2, PT, R0, R5.reuse, PT ;  /* 0x000000050000720c */ /* 0x080fe20003f46270 */
[C---:B------:R-:W-:Y:S02]  /*04d0*/  VIADD R0, R10.reuse, 0x100 ;  /* 0x000001000a007836 */ /* 0x040fe40000000000 */
[----:B------:R-:W-:Y:S01]  /*04e0*/  VIADD R6, R10, 0xc0 ;  /* 0x000000c00a067836 */ /* 0x000fe20000000000 */
[----:B------:R1:W5:Y:S01]  /*04f0*/  @!P3 LDG.E R29, desc[UR6][R8.64+0x80] ;  /* 0x00008006081db981 */ /* 0x000362000c1e1900 */
[----:B------:R-:W-:Y:S01]  /*0500*/  IMAD.MOV.U32 R31, RZ, RZ, 0x7fffffff ;  /* 0x7fffffffff1f7424 */ /* 0x000fe200078e00ff */
[-C--:B------:R-:W-:Y:S01]  /*0510*/  ISETP.GE.AND P3, PT, R0, R5.reuse, PT ;  /* 0x000000050000720c */ /* 0x080fe20003f66270 */
[----:B------:R-:W-:Y:S01]  /*0520*/  VIADD R0, R10, 0x140 ;  /* 0x000001400a007836 */ /* 0x000fe20000000000 */
[----:B------:R-:W-:Y:S01]  /*0530*/  ISETP.GE.AND P1, PT, R6, R5, PT ;  /* 0x000000050600720c */ /* 0x000fe20003f26270 */
[----:B------:R-:W-:-:S02]  /*0540*/  IMAD.MOV.U32 R32, RZ, RZ, 0x7fffffff ;  /* 0x7fffffffff207424 */ /* 0x000fc400078e00ff */
[----:B------:R1:W5:Y:S01]  /*0550*/  @!P5 LDG.E R31, desc[UR6][R8.64+0x180] ;  /* 0x00018006081fd981 */ /* 0x000362000c1e1900 */
[-C--:B------:R-:W-:Y:S01]  /*0560*/  ISETP.GE.AND P5, PT, R0, R5.reuse, PT ;  /* 0x000000050000720c */ /* 0x080fe20003fa6270 */
[C---:B------:R-:W-:Y:S02]  /*0570*/  VIADD R0, R10.reuse, 0x160 ;  /* 0x000001600a007836 */ /* 0x040fe40000000000 */
[----:B------:R-:W-:Y:S01]  /*0580*/  IMAD.MOV.U32 R30, RZ, RZ, 0x7fffffff ;  /* 0x7fffffffff1e7424 */ /* 0x000fe200078e00ff */
[----:B------:R1:W5:Y:S01]  /*0590*/  @!P6 LDG.E R32, desc[UR6][R8.64+0x200] ;  /* 0x000200060820e981 */ /* 0x000362000c1e1900 */
[----:B------:R-:W-:Y:S01]  /*05a0*/  VIADD R6, R10, 0x120 ;  /* 0x000001200a067836 */ /* 0x000fe20000000000 */
[-C--:B------:R-:W-:Y:S01]  /*05b0*/  ISETP.GE.AND P6, PT, R0, R5.reuse, PT ;  /* 0x000000050000720c */ /* 0x080fe20003fc6270 */
[----:B------:R-:W-:Y:S02]  /*05c0*/  IMAD.MOV.U32 R34, RZ, RZ, 0x7fffffff ;  /* 0x7fffffffff227424 */ /* 0x000fe400078e00ff */
[----:B------:R-:W-:Y:S01]  /*05d0*/  VIADD R0, R10, 0x1a0 ;  /* 0x000001a00a007836 */ /* 0x000fe20000000000 */
[----:B------:R1:W5:Y:S01]  /*05e0*/  @!P4 LDG.E R30, desc[UR6][R8.64+0x100] ;  /* 0x00010006081ec981 */ /* 0x000362000c1e1900 */
[----:B------:R-:W-:Y:S01]  /*05f0*/  ISETP.GE.AND P4, PT, R6, R5, PT ;  /* 0x000000050600720c */ /* 0x000fe20003f86270 */
[----:B------:R-:W-:-:S02]  /*0600*/  IMAD.MOV.U32 R33, RZ, RZ, 0x7fffffff ;  /* 0x7fffffffff217424 */ /* 0x000fc400078e00ff */
[----:B------:R1:W5:Y:S01]  /*0610*/  @!P1 LDG.E R34, desc[UR6][R8.64+0x300] ;  /* 0x0003000608229981 */ /* 0x000362000c1e1900 */
[----:B------:R-:W-:Y:S01]  /*0620*/  IMAD.MOV.U32 R35, RZ, RZ, 0x7fffffff ;  /* 0x7fffffffff237424 */ /* 0x000fe200078e00ff */
[-C--:B------:R-:W-:Y:S01]  /*0630*/  ISETP.GE.AND P1, PT, R0, R5.reuse, PT ;  /* 0x000000050000720c */ /* 0x080fe20003f26270 */
[C---:B------:R-:W-:Y:S01]  /*0640*/  VIADD R6, R10.reuse, 0x180 ;  /* 0x000001800a067836 */ /* 0x040fe20000000000 */
[----:B------:R1:W5:Y:S01]  /*0650*/  @!P0 LDG.E R33, desc[UR6][R8.64+0x280] ;  /* 0x0002800608218981 */ /* 0x000362000c1e1900 */
[----:B------:R-:W-:Y:S02]  /*0660*/  VIADD R0, R10, 0x1c0 ;  /* 0x000001c00a007836 */ /* 0x000fe40000000000 */
[----:B------:R-:W-:Y:S01]  /*0670*/  IMAD.MOV.U32 R36, RZ, RZ, 0x7fffffff ;  /* 0x7fffffffff247424 */ /* 0x000fe200078e00ff */
[----:B------:R1:W5:Y:S01]  /*0680*/  @!P2 LDG.E R35, desc[UR6][R8.64+0x380] ;  /* 0x000380060823a981 */ /* 0x000362000c1e1900 */
[----:B------:R-:W-:Y:S01]  /*0690*/  IMAD.MOV.U32 R37, RZ, RZ, 0x7fffffff ;  /* 0x7fffffffff257424 */ /* 0x000fe200078e00ff */
[-C--:B------:R-:W-:Y:S01]  /*06a0*/  ISETP.GE.AND P0, PT, R6, R5.reuse, PT ;  /* 0x000000050600720c */ /* 0x080fe20003f06270 */
[----:B------:R-:W-:Y:S01]  /*06b0*/  VIADD R6, R10, 0x1e0 ;  /* 0x000001e00a067836 */ /* 0x000fe20000000000 */
[-C--:B------:R-:W-:Y:S01]  /*06c0*/  ISETP.GE.AND P2, PT, R0, R5.reuse, PT ;  /* 0x000000050000720c */ /* 0x080fe20003f46270 */
[----:B------:R-:W-:Y:S01]  /*06d0*/  VIADD R0, R10, 0x200 ;  /* 0x000002000a007836 */ /* 0x000fe20000000000 */
[----:B------:R1:W5:Y:S02]  /*06e0*/  @!P3 LDG.E R36, desc[UR6][R8.64+0x400] ;  /* 0x000400060824b981 */ /* 0x000364000c1e1900 */
[----:B------:R-:W-:-:S02]  /*06f0*/  ISETP.GE.AND P3, PT, R6, R5, PT ;  /* 0x000000050600720c */ /* 0x000fc40003f66270 */
[----:B------:R1:W5:Y:S01]  /*0700*/  @!P4 LDG.E R37, desc[UR6][R8.64+0x480] ;  /* 0x000480060825c981 */ /* 0x000362000c1e1900 */
[----:B------:R-:W-:Y:S01]  /*0710*/  ISETP.GE.AND P4, PT, R0, R5, PT ;  /* 0x000000050000720c */ /* 0x000fe20003f86270 */
[----:B------:R-:W-:Y:S02]  /*0720*/  IMAD.MOV.U32 R38, RZ, RZ, 0x7fffffff ;  /* 0x7fffffffff267424 */ /* 0x000fe400078e00ff */
[----:B------:R-:W-:Y:S02]  /*0730*/  IMAD.MOV.U32 R39, RZ, RZ, 0x7fffffff ;  /* 0x7fffffffff277424 */ /* 0x000fe400078e00ff */
[----:B------:R-:W-:Y:S02]  /*0740*/  IMAD.MOV.U32 R40, RZ, RZ, 0x7fffffff ;  /* 0x7fffffffff287424 */ /* 0x000fe400078e00ff */
[----:B------:R-:W-:Y:S01]  /*0750*/  IMAD.MOV.U32 R43, RZ, RZ, 0x7fffffff ;  /* 0x7fffffffff2b7424 */ /* 0x000fe200078e00ff */
[----:B------:R1:W5:Y:S01]  /*0760*/  @!P5 LDG.E R38, desc[UR6][R8.64+0x500] ;  /* 0x000500060826d981 */ /* 0x000362000c1e1900 */
[----:B------:R-:W-:-:S02]  /*0770*/  IMAD.MOV.U32 R44, RZ, RZ, 0x7fffffff ;  /* 0x7fffffffff2c7424 */ /* 0x000fc400078e00ff */
[----:B------:R-:W-:Y:S01]  /*0780*/  IMAD.MOV.U32 R45, RZ, RZ, 0x7fffffff ;  /* 0x7fffffffff2d7424 */ /* 0x000fe200078e00ff */
[----:B------:R1:W5:Y:S01]  /*0790*/  @!P6 LDG.E R39, desc[UR6][R8.64+0x580] ;  /* 0x000580060827e981 */ /* 0x000362000c1e1900 */
[----:B------:R-:W-:-:S03]  /*07a0*/  IMAD.MOV.U32 R46, RZ, RZ, 0x7fffffff ;  /* 0x7fffffffff2e7424 */ /* 0x000fc600078e00ff */
[----:B------:R1:W5:Y:S04]  /*07b0*/  @!P0 LDG.E R40, desc[UR6][R8.64+0x600] ;  /* 0x0006000608288981 */ /* 0x000368000c1e1900 */
[----:B------:R1:W5:Y:S04]  /*07c0*/  @!P1 LDG.E R43, desc[UR6][R8.64+0x680] ;  /* 0x00068006082b9981 */ /* 0x000368000c1e1900 */
[----:B------:R1:W5:Y:S04]  /*07d0*/  @!P2 LDG.E R44, desc[UR6][R8.64+0x700] ;  /* 0x00070006082ca981 */ /* 0x000368000c1e1900 */
[----:B------:R1:W5:Y:S04]  /*07e0*/  @!P3 LDG.E R45, desc[UR6][R8.64+0x780] ;  /* 0x00078006082db981 */ /* 0x000368000c1e1900 */
[----:B------:R1:W5:Y:S02]  /*07f0*/  @!P4 LDG.E R46, desc[UR6][R8.64+0x800] ;  /* 0x00080006082ec981 */ /* 0x000364000c1e1900 */
.L_x_3:
[----:B------:R-:W-:Y:S01]  /*0800*/  VIMNMX R5, PT, PT, R24, 0xe0, !PT ;  /* 0x000000e018057848 */ /* 0x000fe20007fe0100 */
[----:B------:R-:W2:Y:S01]  /*0810*/  LDCU UR4, c[0x0][0x3c8] ;  /* 0x00007900ff0477ac */ /* 0x000ea20008000800 */
[----:B------:R-:W-:Y:S01]  /*0820*/  SHF.R.U32.HI R0, RZ, 0x5, R3 ;  /* 0x00000005ff007819 */ /* 0x000fe20000011603 */
[----:B------:R-:W-:Y:S01]  /*0830*/  BSSY.RECONVERGENT B0, `(.L_x_4) ;  /* 0x0000025000007945 */ /* 0x000fe20003800200 */
[--C-:B------:R-:W-:Y:S01]  /*0840*/  IADD3 R5, PT, PT, R5, 0x1f, -R24.reuse ;  /* 0x0000001f05057810 */ /* 0x100fe20007ffe818 */
[----:B------:R-:W-:Y:S01]  /*0850*/  UMOV UR5, 0xffffffff ;  /* 0xffffffff00057882 */ /* 0x000fe20000000000 */
[----:B01----:R-:W-:Y:S02]  /*0860*/  IMAD.MOV.U32 R8, RZ, RZ, R24 ;  /* 0x000000ffff087224 */ /* 0x003fe400078e0018 */
[C---:B------:R-:W-:Y:S01]  /*0870*/  ISETP.GE.U32.AND P0, PT, R5.reuse, 0x1e0, PT ;  /* 0x000001e00500780c */ /* 0x040fe20003f06070 */
[----:B------:R-:W-:Y:S01]  /*0880*/  IMAD.SHL.U32 R0, R0, 0x400, RZ ;  /* 0x0000040000007824 */ /* 0x000fe200078e00ff */
[----:B------:R-:W-:-:S04]  /*0890*/  LEA.HI R6, R5, 0x1, RZ, 0x1b ;  /* 0x0000000105067811 */ /* 0x000fc800078fd8ff */
[----:B------:R-:W-:-:S04]  /*08a0*/  LOP3.LUT R9, R6, 0xf, RZ, 0xc0, !PT ;  /* 0x0000000f06097812 */ /* 0x000fc800078ec0ff */
[----:B------:R-:W-:Y:S01]  /*08b0*/  ISETP.NE.AND P1, PT, R9, RZ, PT ;  /* 0x000000ff0900720c */ /* 0x000fe20003f25270 */
[----:B--2---:R-:W-:Y:S02]  /*08c0*/  USHF.L.U32 UR4, UR5, UR4, URZ ;  /* 0x0000000405047299 */ /* 0x004fe400080006ff */
[----:B------:R-:W-:Y:S10]  /*08d0*/  @!P0 BRA `(.L_x_5) ;  /* 0x0000000000688947 */ /* 0x000ff40003800000 */
[----:B------:R-:W-:Y:S01]  /*08e0*/  IMAD R10, R24, 0x4, R0 ;  /* 0x00000004180a7824 */ /* 0x000fe200078e0200 */
[----:B------:R-:W-:Y:S01]  /*08f0*/  LOP3.LUT R5, R6, 0xffffff0, RZ, 0xc0, !PT ;  /* 0x0ffffff006057812 */ /* 0x000fe200078ec0ff */
[----:B------:R-:W-:-:S03]  /*0900*/  IMAD.MOV.U32 R8, RZ, RZ, R24 ;  /* 0x000000ffff087224 */ /* 0x000fc600078e0018 */
[----:B------:R-:W-:Y:S01]  /*0910*/  IADD3 R10, PT, PT, R10, 0x400, R7 ;  /* 0x000004000a0a7810 */ /* 0x000fe20007ffe007 */
[----:B------:R-:W-:-:S07]  /*0920*/  IMAD.MOV R5, RZ, RZ, -R5 ;  /* 0x000000ffff057224 */ /* 0x000fce00078e0a05 */
.L_x_6:
[----:B------:R-:W-:Y:S01]  /*0930*/  VIADD R5, R5, 0x10 ;  /* 0x0000001005057836 */ /* 0x000fe20000000000 */
[----:B------:R-:W-:Y:S01]  /*0940*/  STS [R10+-0x400], RZ ;  /* 0xfffc00ff0a007388 */ /* 0x000fe20000000800 */
[----:B------:R-:W-:-:S03]  /*0950*/  VIADD R8, R8, 0x200 ;  /* 0x0000020008087836 */ /* 0x000fc60000000000 */
[----:B------:R-:W-:Y:S01]  /*0960*/  ISETP.NE.AND P0, PT, R5, RZ, PT ;  /* 0x000000ff0500720c */ /* 0x000fe20003f05270 */
[----:B------:R-:W-:Y:S04]  /*0970*/  STS [R10+-0x380], RZ ;  /* 0xfffc80ff0a007388 */ /* 0x000fe80000000800 */
[----:B------:R-:W-:Y:S04]  /*0980*/  STS [R10+-0x300], RZ ;  /* 0xfffd00ff0a007388 */ /* 0x000fe80000000800 */
[----:B------:R-:W-:Y:S04]  /*0990*/  STS [R10+-0x280], RZ ;  /* 0xfffd80ff0a007388 */ /* 0x000fe80000000800 */
[----:B------:R-:W-:Y:S04]  /*09a0*/  STS [R10+-0x200], RZ ;  /* 0xfffe00ff0a007388 */ /* 0x000fe80000000800 */
[----:B------:R-:W-:Y:S04]  /*09b0*/  STS [R10+-0x180], RZ ;  /* 0xfffe80ff0a007388 */ /* 0x000fe80000000800 */
[----:B------:R-:W-:Y:S04]  /*09c0*/  STS [R10+-0x100], RZ ;  /* 0xffff00ff0a007388 */ /* 0x000fe80000000800 */
[----:B------:R-:W-:Y:S04]  /*09d0*/  STS [R10+-0x80], RZ ;  /* 0xffff80ff0a007388 */ /* 0x000fe80000000800 */
[----:B------:R-:W-:Y:S04]  /*09e0*/  STS [R10], RZ ;  /* 0x000000ff0a007388 */ /* 0x000fe80000000800 */
[----:B------:R-:W-:Y:S04]  /*09f0*/  STS [R10+0x80], RZ ;  /* 0x000080ff0a007388 */ /* 0x000fe80000000800 */
[----:B------:R-:W-:Y:S04]  /*0a00*/  STS [R10+0x100], RZ ;  /* 0x000100ff0a007388 */ /* 0x000fe80000000800 */
[----:B------:R-:W-:Y:S04]  /*0a10*/  STS [R10+0x180], RZ ;  /* 0x000180ff0a007388 */ /* 0x000fe80000000800 */
[----:B------:R-:W-:Y:S04]  /*0a20*/  STS [R10+0x200], RZ ;  /* 0x000200ff0a007388 */ /* 0x000fe80000000800 */
[----:B------:R-:W-:Y:S04]  /*0a30*/  STS [R10+0x280], RZ ;  /* 0x000280ff0a007388 */ /* 0x000fe80000000800 */
[----:B------:R-:W-:Y:S04]  /*0a40*/  STS [R10+0x300], RZ ;  /* 0x000300ff0a007388 */ /* 0x000fe80000000800 */
[----:B------:R0:W-:Y:S02]  /*0a50*/  STS [R10+0x380], RZ ;  /* 0x000380ff0a007388 */ /* 0x0001e40000000800 */
[----:B0-----:R-:W-:Y:S01]  /*0a60*/  VIADD R10, R10, 0x800 ;  /* 0x000008000a0a7836 */ /* 0x001fe20000000000 */
[----:B------:R-:W-:Y:S06]  /*0a70*/  @P0 BRA `(.L_x_6) ;  /* 0xfffffffc00ac0947 */ /* 0x000fec000383ffff */
.L_x_5:
[----:B------:R-:W-:Y:S05]  /*0a80*/  BSYNC.RECONVERGENT B0 ;  /* 0x0000000000007941 */ /* 0x000fea0003800200 */
.L_x_4:
[----:B------:R-:W-:Y:S01]  /*0a90*/  BSSY.RECONVERGENT B0, `(.L_x_7) ;  /* 0x0000026000007945 */ /* 0x000fe20003800200 */
[----:B------:R-:W-:-:S03]  /*0aa0*/  IMAD.IADD R5, R7, 0x1, R0 ;  /* 0x0000000107057824 */ /* 0x000fc600078e0200 */
[----:B------:R-:W-:Y:S05]  /*0ab0*/  @!P1 BRA `(.L_x_8) ;  /* 0x00000000008c9947 */ /* 0x000fea0003800000 */
[----:B------:R-:W-:Y:S01]  /*0ac0*/  ISETP.GE.U32.AND P0, PT, R9, 0x8, PT ;  /* 0x000000080900780c */ /* 0x000fe20003f06070 */
[----:B------:R-:W-:Y:S01]  /*0ad0*/  BSSY.RECONVERGENT B1, `(.L_x_9) ;  /* 0x000000e000017945 */ /* 0x000fe20003800200 */
[----:B------:R-:W-:-:S04]  /*0ae0*/  LOP3.LUT R10, R6, 0x7, RZ, 0xc0, !PT ;  /* 0x00000007060a7812 */ /* 0x000fc800078ec0ff */
[----:B------:R-:W-:-:S07]  /*0af0*/  ISETP.NE.AND P1, PT, R10, RZ, PT ;  /* 0x000000ff0a00720c */ /* 0x000fce0003f25270 */
[----:B------:R-:W-:Y:S06]  /*0b00*/  @!P0 BRA `(.L_x_10) ;  /* 0x0000000000288947 */ /* 0x000fec0003800000 */
[C---:B------:R-:W-:Y:S02]  /*0b10*/  IMAD R9, R8.reuse, 0x4, R5 ;  /* 0x0000000408097824 */ /* 0x040fe400078e0205 */
[----:B------:R-:W-:-:S03]  /*0b20*/  VIADD R8, R8, 0x100 ;  /* 0x0000010008087836 */ /* 0x000fc60000000000 */
[----:B------:R0:W-:Y:S04]  /*0b30*/  STS [R9], RZ ;  /* 0x000000ff09007388 */ /* 0x0001e80000000800 */
[----:B------:R0:W-:Y:S04]  /*0b40*/  STS [R9+0x80], RZ ;  /* 0x000080ff09007388 */ /* 0x0001e80000000800 */
[----:B------:R0:W-:Y:S04]  /*0b50*/  STS [R9+0x100], RZ ;  /* 0x000100ff09007388 */ /* 0x0001e80000000800 */
[----:B------:R0:W-:Y:S04]  /*0b60*/  STS [R9+0x180], RZ ;  /* 0x000180ff09007388 */ /* 0x0001e80000000800 */
[----:B------:R0:W-:Y:S04]  /*0b70*/  STS [R9+0x200], RZ ;  /* 0x000200ff09007388 */ /* 0x0001e80000000800 */
[----:B------:R0:W-:Y:S04]  /*0b80*/  STS [R9+0x280], RZ ;  /* 0x000280ff09007388 */ /* 0x0001e80000000800 */
[----:B------:R0:W-:Y:S04]  /*0b90*/  STS [R9+0x300], RZ ;  /* 0x000300ff09007388 */ /* 0x0001e80000000800 */
[----:B------:R0:W-:Y:S02]  /*0ba0*/  STS [R9+0x380], RZ ;  /* 0x000380ff09007388 */ /* 0x0001e40000000800 */
.L_x_10:
[----:B------:R-:W-:Y:S05]  /*0bb0*/  BSYNC.RECONVERGENT B1 ;  /* 0x0000000000017941 */ /* 0x000fea0003800200 */
.L_x_9:
[----:B------:R-:W-:Y:S05]  /*0bc0*/  @!P1 BRA `(.L_x_8) ;  /* 0x0000000000489947 */ /* 0x000fea0003800000 */
[----:B------:R-:W-:Y:S02]  /*0bd0*/  ISETP.GE.U32.AND P0, PT, R10, 0x4, PT ;  /* 0x000000040a00780c */ /* 0x000fe40003f06070 */
[----:B------:R-:W-:-:S04]  /*0be0*/  LOP3.LUT R6, R6, 0x3, RZ, 0xc0, !PT ;  /* 0x0000000306067812 */ /* 0x000fc800078ec0ff */
[----:B------:R-:W-:-:S07]  /*0bf0*/  ISETP.NE.AND P1, PT, R6, RZ, PT ;  /* 0x000000ff0600720c */ /* 0x000fce0003f25270 */
[C---:B0-----:R-:W-:Y:S02]  /*0c00*/  @P0 IMAD R9, R8.reuse, 0x4, R5 ;  /* 0x0000000408090824 */ /* 0x041fe400078e0205 */
[----:B------:R-:W-:-:S03]  /*0c10*/  @P0 VIADD R8, R8, 0x80 ;  /* 0x0000008008080836 */ /* 0x000fc60000000000 */
[----:B------:R1:W-:Y:S04]  /*0c20*/  @P0 STS [R9], RZ ;  /* 0x000000ff09000388 */ /* 0x0003e80000000800 */
[----:B------:R1:W-:Y:S04]  /*0c30*/  @P0 STS [R9+0x80], RZ ;  /* 0x000080ff09000388 */ /* 0x0003e80000000800 */
[----:B------:R1:W-:Y:S04]  /*0c40*/  @P0 STS [R9+0x100], RZ ;  /* 0x000100ff09000388 */ /* 0x0003e80000000800 */
[----:B------:R1:W-:Y:S01]  /*0c50*/  @P0 STS [R9+0x180], RZ ;  /* 0x000180ff09000388 */ /* 0x0003e20000000800 */
[----:B------:R-:W-:Y:S05]  /*0c60*/  @!P1 BRA `(.L_x_8) ;  /* 0x0000000000209947 */ /* 0x000fea0003800000 */
[----:B------:R-:W-:Y:S02]  /*0c70*/  IMAD R0, R8, 0x4, R0 ;  /* 0x0000000408007824 */ /* 0x000fe400078e0200 */
[----:B------:R-:W-:Y:S02]  /*0c80*/  IMAD.MOV R6, RZ, RZ, -R6 ;  /* 0x000000ffff067224 */ /* 0x000fe400078e0a06 */
[----:B------:R-:W-:-:S07]  /*0c90*/  IMAD.IADD R0, R7, 0x1, R0 ;  /* 0x0000000107007824 */ /* 0x000fce00078e0200 */
.L_x_11:
[----:B------:R-:W-:Y:S01]  /*0ca0*/  VIADD R6, R6, 0x1 ;  /* 0x0000000106067836 */ /* 0x000fe20000000000 */
[----:B------:R0:W-:Y:S04]  /*0cb0*/  STS [R0], RZ ;  /* 0x000000ff00007388 */ /* 0x0001e80000000800 */
[----:B------:R-:W-:Y:S01]  /*0cc0*/  ISETP.NE.AND P0, PT, R6, RZ, PT ;  /* 0x000000ff0600720c */ /* 0x000fe20003f05270 */
[----:B0-----:R-:W-:-:S12]  /*0cd0*/  VIADD R0, R0, 0x80 ;  /* 0x0000008000007836 */ /* 0x001fd80000000000 */
[----:B------:R-:W-:Y:S05]  /*0ce0*/  @P0 BRA `(.L_x_11) ;  /* 0xfffffffc00ec0947 */ /* 0x000fea000383ffff */
.L_x_8:
[----:B------:R-:W-:Y:S05]  /*0cf0*/  BSYNC.RECONVERGENT B0 ;  /* 0x0000000000007941 */ /* 0x000fea0003800200 */
.L_x_7:
[----:B------:R-:W2:Y:S01]  /*0d00*/  LDCU UR5, c[0x0][0x3c4] ;  /* 0x00007880ff0577ac */ /* 0x000ea20008000800 */
[----:B-----5:R-:W-:Y:S01]  /*0d10*/  LOP3.LUT R27, R28, 0x80000000, RZ, 0x3c, !PT ;  /* 0x800000001c1b7812 */ /* 0x020fe200078e3cff */
[----:B------:R-:W-:Y:S01]  /*0d20*/  BSSY.RECONVERGENT B0, `(.L_x_12) ;  /* 0x0000080000007945 */ /* 0x000fe20003800200 */
[----:B------:R-:W-:Y:S02]  /*0d30*/  LOP3.LUT R22, R29, 0x80000000, RZ, 0x3c, !PT ;  /* 0x800000001d167812 */ /* 0x000fe400078e3cff */
[----:B------:R-:W-:Y:S02]  /*0d40*/  LOP3.LUT R21, R30, 0x80000000, RZ, 0x3c, !PT ;  /* 0x800000001e157812 */ /* 0x000fe400078e3cff */
[----:B------:R-:W-:Y:S02]  /*0d50*/  LOP3.LUT R18, R31, 0x80000000, RZ, 0x3c, !PT ;  /* 0x800000001f127812 */ /* 0x000fe400078e3cff */
[----:B------:R-:W-:Y:S02]  /*0d60*/  LOP3.LUT R20, R33, 0x80000000, RZ, 0x3c, !PT ;  /* 0x8000000021147812 */ /* 0x000fe400078e3cff */
[----:B------:R-:W-:-:S02]  /*0d70*/  LOP3.LUT R23, R32, 0x80000000, RZ, 0x3c, !PT ;  /* 0x8000000020177812 */ /* 0x000fc400078e3cff */
[----:B------:R-:W-:Y:S02]  /*0d80*/  LOP3.LUT R25, R34, 0x80000000, RZ, 0x3c, !PT ;  /* 0x8000000022197812 */ /* 0x000fe400078e3cff */
[----:B------:R-:W-:Y:S02]  /*0d90*/  LOP3.LUT R17, R36, 0x80000000, RZ, 0x3c, !PT ;  /* 0x8000000024117812 */ /* 0x000fe400078e3cff */
[----:B------:R-:W-:Y:S02]  /*0da0*/  LOP3.LUT R19, R38, 0x80000000, RZ, 0x3c, !PT ;  /* 0x8000000026137812 */ /* 0x000fe400078e3cff */
[----:B--2---:R-:W-:Y:S02]  /*0db0*/  SHF.R.U32.HI R49, RZ, UR5, R27 ;  /* 0x00000005ff317c19 */ /* 0x004fe4000801161b */
[----:B------:R-:W-:Y:S02]  /*0dc0*/  SHF.R.U32.HI R52, RZ, UR5, R22 ;  /* 0x00000005ff347c19 */ /* 0x000fe40008011616 */
[----:B------:R-:W-:-:S02]  /*0dd0*/  LOP3.LUT R49, R49, UR4, RZ, 0x30, !PT ;  /* 0x0000000431317c12 */ /* 0x000fc4000f8e30ff */
[----:B------:R-:W-:Y:S02]  /*0de0*/  LOP3.LUT R52, R52, UR4, RZ, 0x30, !PT ;  /* 0x0000000434347c12 */ /* 0x000fe4000f8e30ff */
[----:B------:R-:W-:Y:S01]  /*0df0*/  SHF.R.U32.HI R56, RZ, UR5, R21 ;  /* 0x00000005ff387c19 */ /* 0x000fe20008011615 */
[--C-:B------:R-:W-:Y:S01]  /*0e00*/  IMAD R0, R49, 0x4, R5.reuse ;  /* 0x0000000431007824 */ /* 0x100fe200078e0205 */
[----:B------:R-:W-:Y:S01]  /*0e10*/  SHF.R.U32.HI R48, RZ, UR5, R18 ;  /* 0x00000005ff307c19 */ /* 0x000fe20008011612 */
[----:B------:R-:W-:Y:S01]  /*0e20*/  IMAD R6, R52, 0x4, R5 ;  /* 0x0000000434067824 */ /* 0x000fe200078e0205 */
[----:B------:R-:W-:Y:S01]  /*0e30*/  LOP3.LUT R56, R56, UR4, RZ, 0x30, !PT ;  /* 0x0000000438387c12 */ /* 0x000fe2000f8e30ff */
[----:B------:R-:W-:Y:S01]  /*0e40*/  NOP ;  /* 0x0000000000007918 */ /* 0x000fe20000000000 */
[----:B01----:R-:W-:Y:S01]  /*0e50*/  SHF.R.U32.HI R9, RZ, UR5, R20 ;  /* 0x00000005ff097c19 */ /* 0x003fe20008011614 */
[----:B------:R0:W-:Y:S01]  /*0e60*/  ATOMS.POPC.INC.32 RZ, [R0+URZ] ;  /* 0x0000000000ff7f8c */ /* 0x0001e2000d8000ff */
[----:B------:R-:W-:-:S02]  /*0e70*/  LOP3.LUT R48, R48, UR4, RZ, 0x30, !PT ;  /* 0x0000000430307c12 */ /* 0x000fc4000f8e30ff */
[----:B------:R-:W-:Y:S01]  /*0e80*/  SHF.R.U32.HI R8, RZ, UR5, R23 ;  /* 0x00000005ff087c19 */ /* 0x000fe20008011617 */
[----:B------:R1:W-:Y:S01]  /*0e90*/  ATOMS.POPC.INC.32 RZ, [R6+URZ] ;  /* 0x0000000006ff7f8c */ /* 0x0003e2000d8000ff */
[----:B------:R-:W-:Y:S02]  /*0ea0*/  SHF.R.U32.HI R11, RZ, UR5, R25 ;  /* 0x00000005ff0b7c19 */ /* 0x000fe40008011619 */
[----:B------:R-:W-:Y:S01]  /*0eb0*/  LOP3.LUT R10, R9, UR4, RZ, 0x30, !PT ;  /* 0x00000004090a7c12 */ /* 0x000fe2000f8e30ff */
[--C-:B0-----:R-:W-:Y:S01]  /*0ec0*/  IMAD R0, R56, 0x4, R5.reuse ;  /* 0x0000000438007824 */ /* 0x101fe200078e0205 */
[----:B------:R-:W-:Y:S02]  /*0ed0*/  LOP3.LUT R8, R8, UR4, RZ, 0x30, !PT ;  /* 0x0000000408087c12 */ /* 0x000fe4000f8e30ff */
[----:B------:R-:W-:Y:S01]  /*0ee0*/  LOP3.LUT R12, R11, UR4, RZ, 0x30, !PT ;  /* 0x000000040b0c7c12 */ /* 0x000fe2000f8e30ff */
[--C-:B-1----:R-:W-:Y:S01]  /*0ef0*/  IMAD R6, R48, 0x4, R5.reuse ;  /* 0x0000000430067824 */ /* 0x102fe200078e0205 */
[----:B------:R0:W-:Y:S01]  /*0f00*/  ATOMS.POPC.INC.32 RZ, [R0+URZ] ;  /* 0x0000000000ff7f8c */ /* 0x0001e2000d8000ff */
[--C-:B------:R-:W-:Y:S01]  /*0f10*/  IMAD R9, R10, 0x4, R5.reuse ;  /* 0x000000040a097824 */ /* 0x100fe200078e0205 */
[----:B------:R-:W-:Y:S01]  /*0f20*/  LOP3.LUT R10, R35, 0x80000000, RZ, 0x3c, !PT ;  /* 0x80000000230a7812 */ /* 0x000fe200078e3cff */
[--C-:B------:R-:W-:Y:S01]  /*0f30*/  IMAD R8, R8, 0x4, R5.reuse ;  /* 0x0000000408087824 */ /* 0x100fe200078e0205 */
[----:B------:R1:W-:Y:S01]  /*0f40*/  ATOMS.POPC.INC.32 RZ, [R6+URZ] ;  /* 0x0000000006ff7f8c */ /* 0x0003e2000d8000ff */
[----:B------:R-:W-:Y:S01]  /*0f50*/  IMAD R11, R12, 0x4, R5 ;  /* 0x000000040c0b7824 */ /* 0x000fe200078e0205 */
[----:B------:R-:W-:-:S02]  /*0f60*/  LOP3.LUT R12, R37, 0x80000000, RZ, 0x3c, !PT ;  /* 0x80000000250c7812 */ /* 0x000fc400078e3cff */
[----:B------:R-:W-:Y:S01]  /*0f70*/  LOP3.LUT R16, R39, 0x80000000, RZ, 0x3c, !PT ;  /* 0x8000000027107812 */ /* 0x000fe200078e3cff */
[----:B------:R-:W-:Y:S01]  /*0f80*/  ATOMS.POPC.INC.32 RZ, [R8+URZ] ;  /* 0x0000000008ff7f8c */ /* 0x000fe2000d8000ff */
[----:B0-----:R-:W-:Y:S02]  /*0f90*/  SHF.R.U32.HI R0, RZ, UR5, R10 ;  /* 0x00000005ff007c19 */ /* 0x001fe4000801160a */
[----:B-1----:R-:W-:Y:S01]  /*0fa0*/  SHF.R.U32.HI R6, RZ, UR5, R17 ;  /* 0x00000005ff067c19 */ /* 0x002fe20008011611 */
[----:B------:R0:W-:Y:S01]  /*0fb0*/  ATOMS.POPC.INC.32 RZ, [R9+URZ] ;  /* 0x0000000009ff7f8c */ /* 0x0001e2000d8000ff */
[----:B------:R-:W-:Y:S02]  /*0fc0*/  SHF.R.U32.HI R14, RZ, UR5, R19 ;  /* 0x00000005ff0e7c19 */ /* 0x000fe40008011613 */
[----:B------:R-:W-:Y:S01]  /*0fd0*/  LOP3.LUT R6, R6, UR4, RZ, 0x30, !PT ;  /* 0x0000000406067c12 */ /* 0x000fe2000f8e30ff */
[----:B------:R1:W-:Y:S01]  /*0fe0*/  ATOMS.POPC.INC.32 RZ, [R11+URZ] ;  /* 0x000000000bff7f8c */ /* 0x0003e2000d8000ff */
[----:B------:R-:W-:-:S02]  /*0ff0*/  SHF.R.U32.HI R13, RZ, UR5, R12 ;  /* 0x00000005ff0d7c19 */ /* 0x000fc4000801160c */
[----:B------:R-:W-:Y:S02]  /*1000*/  LOP3.LUT R0, R0, UR4, RZ, 0x30, !PT ;  /* 0x0000000400007c12 */ /* 0x000fe4000f8e30ff */
[----:B0-----:R-:W-:Y:S02]  /*1010*/  SHF.R.U32.HI R9, RZ, UR5, R16 ;  /* 0x00000005ff097c19 */ /* 0x001fe40008011610 */
[----:B------:R-:W-:Y:S01]  /*1020*/  LOP3.LUT R50, R14, UR4, RZ, 0x30, !PT ;  /* 0x000000040e327c12 */ /* 0x000fe2000f8e30ff */
[--C-:B------:R-:W-:Y:S01]  /*1030*/  IMAD R14, R6, 0x4, R5.reuse ;  /* 0x00000004060e7824 */ /* 0x100fe200078e0205 */
[----:B------:R-:W-:Y:S01]  /*1040*/  LOP3.LUT R8, R13, UR4, RZ, 0x30, !PT ;  /* 0x000000040d087c12 */ /* 0x000fe2000f8e30ff */
[--C-:B------:R-:W-:Y:S01]  /*1050*/  IMAD R0, R0, 0x4, R5.reuse ;  /* 0x0000000400007824 */ /* 0x100fe200078e0205 */
[----:B------:R-:W-:Y:S01]  /*1060*/  LOP3.LUT R6, R9, UR4, RZ, 0x30, !PT ;  /* 0x0000000409067c12 */ /* 0x000fe2000f8e30ff */
[--C-:B------:R-:W-:Y:S01]  /*1070*/  IMAD R50, R50, 0x4, R5.reuse ;  /* 0x0000000432327824 */ /* 0x100fe200078e0205 */
[----:B------:R-:W-:Y:S01]  /*1080*/  LOP3.LUT R9, R40, 0x80000000, RZ, 0x3c, !PT ;  /* 0x8000000028097812 */ /* 0x000fe200078e3cff */
[--C-:B------:R-:W-:Y:S01]  /*1090*/  IMAD R26, R8, 0x4, R5.reuse ;  /* 0x00000004081a7824 */ /* 0x100fe200078e0205 */
[----:B------:R0:W-:Y:S01]  /*10a0*/  ATOMS.POPC.INC.32 RZ, [R0+URZ] ;  /* 0x0000000000ff7f8c */ /* 0x0001e2000d8000ff */
[----:B------:R-:W-:Y:S01]  /*10b0*/  IMAD R51, R6, 0x4, R5 ;  /* 0x0000000406337824 */ /* 0x000fe200078e0205 */
[----:B------:R-:W-:-:S02]  /*10c0*/  LOP3.LUT R6, R43, 0x80000000, RZ, 0x3c, !PT ;  /* 0x800000002b067812 */ /* 0x000fc400078e3cff */
[----:B-1----:R-:W-:Y:S01]  /*10d0*/  LOP3.LUT R11, R44, 0x80000000, RZ, 0x3c, !PT ;  /* 0x800000002c0b7812 */ /* 0x002fe200078e3cff */
[----:B------:R1:W-:Y:S01]  /*10e0*/  ATOMS.POPC.INC.32 RZ, [R14+URZ] ;  /* 0x000000000eff7f8c */ /* 0x0003e2000d8000ff */
[----:B------:R-:W-:Y:S02]  /*10f0*/  LOP3.LUT R8, R45, 0x80000000, RZ, 0x3c, !PT ;  /* 0x800000002d087812 */ /* 0x000fe400078e3cff */
[----:B------:R-:W-:Y:S01]  /*1100*/  LOP3.LUT R13, R46, 0x80000000, RZ, 0x3c, !PT ;  /* 0x800000002e0d7812 */ /* 0x000fe200078e3cff */
[----:B------:R2:W-:Y:S01]  /*1110*/  ATOMS.POPC.INC.32 RZ, [R26+URZ] ;  /* 0x000000001aff7f8c */ /* 0x0005e2000d8000ff */
[----:B0-----:R-:W-:Y:S02]  /*1120*/  SHF.R.U32.HI R0, RZ, UR5, R9 ;  /* 0x00000005ff007c19 */ /* 0x001fe40008011609 */
[----:B------:R-:W-:Y:S01]  /*1130*/  SHF.R.U32.HI R53, RZ, UR5, R11 ;  /* 0x00000005ff357c19 */ /* 0x000fe2000801160b */
[----:B-1----:R-:W0:Y:S01]  /*1140*/  LDC.64 R14, c[0x0][0x380] ;  /* 0x0000e000ff0e7b82 */ /* 0x002e220000000a00 */
[----:B------:R-:W-:Y:S01]  /*1150*/  SHF.R.U32.HI R55, RZ, UR5, R8 ;  /* 0x00000005ff377c19 */ /* 0x000fe20008011608 */
[----:B------:R1:W-:Y:S01]  /*1160*/  ATOMS.POPC.INC.32 RZ, [R50+URZ] ;  /* 0x0000000032ff7f8c */ /* 0x0003e2000d8000ff */
[----:B------:R-:W-:-:S02]  /*1170*/  SHF.R.U32.HI R57, RZ, UR5, R13 ;  /* 0x00000005ff397c19 */ /* 0x000fc4000801160d */
[----:B--2---:R-:W-:Y:S01]  /*1180*/  SHF.R.U32.HI R26, RZ, UR5, R6 ;  /* 0x00000005ff1a7c19 */ /* 0x004fe20008011606 */
[----:B------:R2:W-:Y:S01]  /*1190*/  ATOMS.POPC.INC.32 RZ, [R51+URZ] ;  /* 0x0000000033ff7f8c */ /* 0x0005e2000d8000ff */
[----:B------:R-:W-:Y:S02]  /*11a0*/  LOP3.LUT R0, R0, UR4, RZ, 0x30, !PT ;  /* 0x0000000400007c12 */ /* 0x000fe4000f8e30ff */
[----:B------:R-:W-:Y:S02]  /*11b0*/  LOP3.LUT R54, R26, UR4, RZ, 0x30, !PT ;  /* 0x000000041a367c12 */ /* 0x000fe4000f8e30ff */
[----:B------:R-:W-:Y:S01]  /*11c0*/  LOP3.LUT R58, R53, UR4, RZ, 0x30, !PT ;  /* 0x00000004353a7c12 */ /* 0x000fe2000f8e30ff */
[--C-:B------:R-:W-:Y:S01]  /*11d0*/  IMAD R53, R0, 0x4, R5.reuse ;  /* 0x0000000400357824 */ /* 0x100fe200078e0205 */
[----:B------:R-:W-:Y:S01]  /*11e0*/  ISETP.GT.U32.AND P2, PT, R3, 0xff, PT ;  /* 0x000000ff0300780c */ /* 0x000fe20003f44070 */
[--C-:B------:R-:W-:Y:S01]  /*11f0*/  IMAD R54, R54, 0x4, R5.reuse ;  /* 0x0000000436367824 */ /* 0x100fe200078e0205 */
[----:B------:R-:W-:Y:S01]  /*1200*/  LOP3.LUT R60, R55, UR4, RZ, 0x30, !PT ;  /* 0x00000004373c7c12 */ /* 0x000fe2000f8e30ff */
[--C-:B------:R-:W-:Y:S01]  /*1210*/  IMAD R58, R58, 0x4, R5.reuse ;  /* 0x000000043a3a7824 */ /* 0x100fe200078e0205 */
[----:B------:R-:W-:Y:S01]  /*1220*/  LOP3.LUT R26, R57, UR4, RZ, 0x30, !PT ;  /* 0x00000004391a7c12 */ /* 0x000fe2000f8e30ff */
[----:B------:R3:W-:Y:S01]  /*1230*/  ATOMS.POPC.INC.32 RZ, [R53+URZ] ;  /* 0x0000000035ff7f8c */ /* 0x0007e2000d8000ff */
[----:B-1----:R-:W-:Y:S01]  /*1240*/  P2R R50, PR, RZ, 0x4 ;  /* 0x00000004ff327803 */ /* 0x002fe20000000000 */
[----:B------:R-:W-:-:S02]  /*1250*/  IMAD R60, R60, 0x4, R5 ;  /* 0x000000043c3c7824 */ /* 0x000fc400078e0205 */
[----:B------:R-:W-:Y:S01]  /*1260*/  IMAD R5, R26, 0x4, R5 ;  /* 0x000000041a057824 */ /* 0x000fe200078e0205 */
[----:B------:R3:W-:Y:S01]  /*1270*/  ATOMS.POPC.INC.32 RZ, [R54+URZ] ;  /* 0x0000000036ff7f8c */ /* 0x0007e2000d8000ff */
[----:B--2---:R-:W-:Y:S02]  /*1280*/  IMAD R51, R3, 0x4, R7 ;  /* 0x0000000403337824 */ /* 0x004fe400078e0207 */
[----:B------:R-:W-:Y:S01]  /*1290*/  IMAD.MOV.U32 R0, RZ, RZ, RZ ;  /* 0x000000ffff007224 */ /* 0x000fe200078e00ff */
[----:B------:R3:W-:Y:S04]  /*12a0*/  ATOMS.POPC.INC.32 RZ, [R58+URZ] ;  /* 0x000000003aff7f8c */ /* 0x0007e8000d8000ff */
[----:B------:R3:W-:Y:S04]  /*12b0*/  ATOMS.POPC.INC.32 RZ, [R60+URZ] ;  /* 0x000000003cff7f8c */ /* 0x0007e8000d8000ff */
[----:B------:R3:W-:Y:S01]  /*12c0*/  ATOMS.POPC.INC.32 RZ, [R5+URZ] ;  /* 0x0000000005ff7f8c */ /* 0x0007e2000d8000ff */
[----:B------:R-:W-:Y:S06]  /*12d0*/  BAR.SYNC.DEFER_BLOCKING 0x0 ;  /* 0x0000000000007b1d */ /* 0x000fec0000010000 */
[----:B------:R-:W-:Y:S05]  /*12e0*/  @P2 BRA `(.L_x_13) ;  /* 0x00000000008c2947 */ /* 0x000fea0003800000 */
[----:B------:R-:W1:Y:S04]  /*12f0*/  LDS R0, [R51] ;  /* 0x0000000033007984 */ /* 0x000e680000000800 */
[----:B---3--:R-:W2:Y:S04]  /*1300*/  LDS R5, [R51+0x400] ;  /* 0x0004000033057984 */ /* 0x008ea80000000800 */
[----:B------:R-:W3:Y:S04]  /*1310*/  LDS R53, [R51+0x800] ;  /* 0x0008000033357984 */ /* 0x000ee80000000800 */
[----:B------:R-:W4:Y:S04]  /*1320*/  LDS R55, [R51+0xc00] ;  /* 0x000c000033377984 */ /* 0x000f280000000800 */
[----:B------:R-:W5:Y:S04]  /*1330*/  LDS R57, [R51+0x1000] ;  /* 0x0010000033397984 */ /* 0x000f680000000800 */
[----:B------:R-:W0:Y:S04]  /*1340*/  LDS R59, [R51+0x1400] ;  /* 0x00140000333b7984 */ /* 0x000e280000000800 */
[----:B------:R-:W-:Y:S04]  /*1350*/  LDS R61, [R51+0x2000] ;  /* 0x00200000333d7984 */ /* 0x000fe80000000800 */
[----:B------:R-:W-:Y:S04]  /*1360*/  LDS R63, [R51+0x2400] ;  /* 0x00240000333f7984 */ /* 0x000fe80000000800 */
[----:B------:R-:W-:Y:S04]  /*1370*/  LDS R65, [R51+0x2800] ;  /* 0x0028000033417984 */ /* 0x000fe80000000800 */
[----:B------:R-:W-:Y:S04]  /*1380*/  STS [R51], RZ ;  /* 0x000000ff33007388 */ /* 0x000fe80000000800 */
[----:B-1----:R-:W-:Y:S01]  /*1390*/  STS [R51+0x400], R0 ;  /* 0x0004000033007388 */ /* 0x002fe20000000800 */
[----:B--2---:R-:W-:-:S03]  /*13a0*/  IMAD.IADD R54, R0, 0x1, R5 ;  /* 0x0000000100367824 */ /* 0x004fc600078e0205 */
[----:B------:R-:W1:Y:S01]  /*13b0*/  LDS R5, [R51+0x1800] ;  /* 0x0018000033057984 */ /* 0x000e620000000800 */
[----:B---3--:R-:W-:-:S03]  /*13c0*/  IMAD.IADD R58, R54, 0x1, R53 ;  /* 0x00000001363a7824 */ /* 0x008fc600078e0235 */
[----:B------:R-:W2:Y:S01]  /*13d0*/  LDS R53, [R51+0x1c00] ;  /* 0x001c000033357984 */ /* 0x000ea20000000800 */
[----:B----4-:R-:W-:-:S03]  /*13e0*/  IMAD.IADD R60, R58, 0x1, R55 ;  /* 0x000000013a3c7824 */ /* 0x010fc600078e0237 */
[----:B------:R1:W-:Y:S01]  /*13f0*/  STS [R51+0x800], R54 ;  /* 0x0008003633007388 */ /* 0x0003e20000000800 */
[----:B-----5:R-:W-:-:S03]  /*1400*/  IMAD.IADD R62, R60, 0x1, R57 ;  /* 0x000000013c3e7824 */ /* 0x020fc600078e0239 */
[----:B------:R-:W3:Y:S01]  /*1410*/  LDS R55, [R51+0x2c00] ;  /* 0x002c000033377984 */ /* 0x000ee20000000800 */
[----:B0-----:R-:W-:-:S03]  /*1420*/  IMAD.IADD R64, R62, 0x1, R59 ;  /* 0x000000013e407824 */ /* 0x001fc600078e023b */
[----:B------:R0:W-:Y:S04]  /*1430*/  STS [R51+0xc00], R58 ;  /* 0x000c003a33007388 */ /* 0x0001e80000000800 */
[----:B------:R4:W-:Y:S04]  /*1440*/  STS [R51+0x1000], R60 ;  /* 0x0010003c33007388 */ /* 0x0009e80000000800 */
[----:B------:R4:W-:Y:S04]  /*1450*/  STS [R51+0x1400], R62 ;  /* 0x0014003e33007388 */ /* 0x0009e80000000800 */
[----:B------:R4:W-:Y:S01]  /*1460*/  STS [R51+0x1800], R64 ;  /* 0x0018004033007388 */ /* 0x0009e20000000800 */
[----:B-1----:R-:W-:-:S04]  /*1470*/  IMAD.IADD R54, R64, 0x1, R5 ;  /* 0x0000000140367824 */ /* 0x002fc800078e0205 */
[----:B--2---:R-:W-:Y:S01]  /*1480*/  IMAD.IADD R66, R54, 0x1, R53 ;  /* 0x0000000136427824 */ /* 0x004fe200078e0235 */
[----:B------:R4:W-:Y:S03]  /*1490*/  STS [R51+0x1c00], R54 ;  /* 0x001c003633007388 */ /* 0x0009e60000000800 */
[----:B------:R-:W-:Y:S01]  /*14a0*/  IMAD.IADD R68, R66, 0x1, R61 ;  /* 0x0000000142447824 */ /* 0x000fe200078e023d */
[----:B------:R4:W-:Y:S03]  /*14b0*/  STS [R51+0x2000], R66 ;  /* 0x0020004233007388 */ /* 0x0009e60000000800 */
[----:B------:R-:W-:Y:S01]  /*14c0*/  IMAD.IADD R70, R68, 0x1, R63 ;  /* 0x0000000144467824 */ /* 0x000fe200078e023f */
[----:B------:R4:W-:Y:S03]  /*14d0*/  STS [R51+0x2400], R68 ;  /* 0x0024004433007388 */ /* 0x0009e60000000800 */
[----:B0-----:R-:W-:Y:S01]  /*14e0*/  IMAD.IADD R58, R70, 0x1, R65 ;  /* 0x00000001463a7824 */ /* 0x001fe200078e0241 */
[----:B------:R4:W-:Y:S03]  /*14f0*/  STS [R51+0x2800], R70 ;  /* 0x0028004633007388 */ /* 0x0009e60000000800 */
[----:B---3--:R-:W-:Y:S01]  /*1500*/  IMAD.IADD R0, R58, 0x1, R55 ;  /* 0x000000013a007824 */ /* 0x008fe200078e0237 */
[----:B------:R4:W-:Y:S06]  /*1510*/  STS [R51+0x2c00], R58 ;  /* 0x002c003a33007388 */ /* 0x0009ec0000000800 */
.L_x_13:
[----:B------:R-:W-:Y:S05]  /*1520*/  BSYNC.RECONVERGENT B0 ;  /* 0x0000000000007941 */ /* 0x000fea0003800200 */
.L_x_12:
[----:B------:R-:W-:Y:S01]  /*1530*/  ISETP.NE.AND P0, PT, R0, 0x1980, PT ;  /* 0x000019800000780c */ /* 0x000fe20003f05270 */
[----:B---3--:R-:W-:Y:S01]  /*1540*/  IMAD R5, R42, 0x100, R3 ;  /* 0x000001002a057824 */ /* 0x008fe200078e0203 */
[----:B------:R-:W-:Y:S01]  /*1550*/  @!P2 LOP3.LUT R53, R0, 0x40000000, RZ, 0xfc, !PT ;  /* 0x400000000035a812 */ /* 0x000fe200078efcff */
[----:B------:R-:W-:Y:S01]  /*1560*/  IMAD R41, R41, 0x11, RZ ;  /* 0x0000001129297824 */ /* 0x000fe200078e02ff */
[----:B------:R-:W-:Y:S01]  /*1570*/  ISETP.LT.U32.AND P0, PT, R3, 0x100, !P0 ;  /* 0x000001000300780c */ /* 0x000fe20004701070 */
[----:B0-----:R-:W-:-:S03]  /*1580*/  IMAD.WIDE R14, R5, 0x4, R14 ;  /* 0x00000004050e7825 */ /* 0x001fc600078e020e */
[----:B------:R-:W-:Y:S01]  /*1590*/  LOP3.LUT R57, R41, R4, RZ, 0xfc, !PT ;  /* 0x0000000429397212 */ /* 0x000fe200078efcff */
[----:B----4-:R-:W-:Y:S01]  /*15a0*/  IMAD R54, R42, 0x1980, RZ ;  /* 0x000019802a367824 */ /* 0x010fe200078e02ff */
[----:B------:R0:W-:Y:S07]  /*15b0*/  @!P2 STG.E.STRONG.SYS desc[UR6][R14.64], R53 ;  /* 0x000000350e00a986 */ /* 0x0001ee000c115906 */
[----:B------:R-:W-:Y:S06]  /*15c0*/  BAR.RED.OR.DEFER_BLOCKING 0x0, P0 ;  /* 0x0000000000007b1d */ /* 0x000fec0000014800 */
[----:B------:R-:W1:Y:S01]  /*15d0*/  B2R.RESULT RZ, P0 ;  /* 0x0000000000ff731c */ /* 0x000e620000004000 */
[----:B------:R-:W-:-:S04]  /*15e0*/  IADD3 R4, P1, PT, R54, R57, RZ ;  /* 0x0000003936047210 */ /* 0x000fc80007f3e0ff */
[----:B------:R-:W-:Y:S01]  /*15f0*/  LEA.HI.X.SX32 R55, R54, RZ, 0x1, P1 ;  /* 0x000000ff36377211 */ /* 0x000fe200008f0eff */
[----:B------:R-:W-:-:S03]  /*1600*/  IMAD.SHL.U32 R5, R4, 0x4, RZ ;  /* 0x0000000404057824 */ /* 0x000fc600078e00ff */
[----:B------:R-:W-:Y:S01]  /*1610*/  SHF.L.U64.HI R4, R4, 0x2, R55 ;  /* 0x0000000204047819 */ /* 0x000fe20000010237 */
[----:B01----:R-:W-:Y:S06]  /*1620*/  @!P0 BRA `(.L_x_14) ;  /* 0x0000001000b48947 */ /* 0x003fec0003800000 */
[----:B------:R-:W0:Y:S01]  /*1630*/  LDCU.64 UR8, c[0x0][0x3b8] ;  /* 0x00007700ff0877ac */ /* 0x000e220008000a00 */
[----:B------:R-:W-:Y:S01]  /*1640*/  BSSY B1, `(.L_x_15) ;  /* 0x0000032000017945 */ /* 0x000fe20003800000 */
[----:B------:R-:W-:Y:S01]  /*1650*/  IMAD R13, R3, 0x8, R7 ;  /* 0x00000008030d7824 */ /* 0x000fe200078e0207 */
[----:B0-----:R-:W-:-:S04]  /*1660*/  IADD3 R8, P0, PT, R5, UR8, RZ ;  /* 0x0000000805087c10 */ /* 0x001fc8000ff1e0ff */
[----:B------:R-:W-:Y:S01]  /*1670*/  IADD3.X R9, PT, PT, R4, UR9, RZ, P0, !PT ;  /* 0x0000000904097c10 */ /* 0x000fe200087fe4ff */
[----:B------:R-:W-:Y:S08]  /*1680*/  @P2 BRA `(.L_x_16) ;  /* 0x0000000000b42947 */ /* 0x000ff00003800000 */
[----:B------:R-:W0:Y:S02]  /*1690*/  LDCU.64 UR8, c[0x0][0x398] ;  /* 0x00007300ff0877ac */ /* 0x000e240008000a00 */
[----:B0-----:R-:W-:-:S04]  /*16a0*/  LEA R10, P0, R3, UR8, 0x3 ;  /* 0x00000008030a7c11 */ /* 0x001fc8000f8018ff */
[----:B------:R-:W-:-:S05]  /*16b0*/  LEA.HI.X R11, R3, UR9, RZ, 0x3, P0 ;  /* 0x00000009030b7c11 */ /* 0x000fca00080f1cff */
[----:B------:R-:W2:Y:S01]  /*16c0*/  LDG.E.64 R4, desc[UR6][R10.64] ;  /* 0x000000060a047981 */ /* 0x000ea2000c1e1b00 */
[----:B------:R-:W-:-:S04]  /*16d0*/  ISETP.GT.U32.AND P0, PT, R3, R49, PT ;  /* 0x000000310300720c */ /* 0x000fc80003f04070 */
[----:B------:R-:W-:-:S04]  /*16e0*/  SEL R17, RZ, 0x1980, !P0 ;  /* 0x00001980ff117807 */ /* 0x000fc80004000000 */
[----:B--2---:R-:W-:Y:S01]  /*16f0*/  IADD3 R4, P0, PT, R4, -R17, RZ ;  /* 0x8000001104047210 */ /* 0x004fe20007f1e0ff */
[----:B------:R-:W-:-:S03]  /*1700*/  IMAD.MOV.U32 R17, RZ, RZ, R0 ;  /* 0x000000ffff117224 */ /* 0x000fc600078e0000 */
[----:B------:R-:W-:Y:S02]  /*1710*/  IADD3.X R5, PT, PT, R5, -0x1, RZ, P0, !PT ;  /* 0xffffffff05057810 */ /* 0x000fe400007fe4ff */
[----:B------:R-:W-:-:S03]  /*1720*/  ISETP.GE.AND P0, PT, R42, 0x1, PT ;  /* 0x000000012a00780c */ /* 0x000fc60003f06270 */
[----:B------:R0:W-:Y:S10]  /*1730*/  STS.64 [R13+0x6600], R4 ;  /* 0x006600040d007388 */ /* 0x0001f40000000a00 */
[----:B------:R-:W-:Y:S05]  /*1740*/  @!P0 BRA `(.L_x_17) ;  /* 0x00000000006c8947 */ /* 0x000fea0003800000 */
[----:B------:R-:W-:Y:S01]  /*1750*/  BSSY B0, `(.L_x_18) ;  /* 0x0000019000007945 */ /* 0x000fe20003800000 */
[----:B------:R-:W-:Y:S02]  /*1760*/  IMAD.MOV.U32 R6, RZ, RZ, -0x1 ;  /* 0xffffffffff067424 */ /* 0x000fe400078e00ff */
[----:B------:R-:W-:Y:S02]  /*1770*/  IMAD.MOV.U32 R10, RZ, RZ, R42 ;  /* 0x000000ffff0a7224 */ /* 0x000fe400078e002a */
[----:B------:R-:W-:-:S07]  /*1780*/  IMAD.MOV.U32 R17, RZ, RZ, R0 ;  /* 0x000000ffff117224 */ /* 0x000fce00078e0000 */
.L_x_22:
[----:B0-----:R-:W0:Y:S01]  /*1790*/  LDC.64 R4, c[0x0][0x380] ;  /* 0x0000e000ff047b82 */ /* 0x001e220000000a00 */
[----:B------:R-:W-:Y:S01]  /*17a0*/  VIADD R19, R10, 0xffffffff ;  /* 0xffffffff0a137836 */ /* 0x000fe20000000000 */
[----:B------:R-:W-:Y:S03]  /*17b0*/  BSSY B2, `(.L_x_19) ;  /* 0x0000008000027945 */ /* 0x000fe60003800000 */
[----:B------:R-:W-:-:S04]  /*17c0*/  IMAD R11, R19, 0x100, R3 ;  /* 0x00000100130b7824 */ /* 0x000fc800078e0203 */
[----:B0-----:R-:W-:-:S07]  /*17d0*/  IMAD.WIDE R4, R11, 0x4, R4 ;  /* 0x000000040b047825 */ /* 0x001fce00078e0204 */
.L_x_20:
[----:B------:R-:W-:Y:S05]  /*17e0*/  YIELD ;  /* 0x0000000000007946 */ /* 0x000fea0003800000 */
[----:B------:R0:W-:Y:S06]  /*17f0*/  MEMBAR.SC.CTA ;  /* 0x0000000000007992 */ /* 0x0001ec0000000000 */
[----:B0-----:R-:W2:Y:S02]  /*1800*/  LDG.E.STRONG.SYS R11, desc[UR6][R4.64] ;  /* 0x00000006040b7981 */ /* 0x001ea4000c1f5900 */
[----:B--2---:R-:W-:-:S13]  /*1810*/  ISETP.NE.AND P0, PT, R11, RZ, PT ;  /* 0x000000ff0b00720c */ /* 0x004fda0003f05270 */
[----:B------:R-:W-:Y:S05]  /*1820*/  @!P0 BRA `(.L_x_20) ;  /* 0xfffffffc00ec8947 */ /* 0x000fea000383ffff */
[----:B------:R-:W-:Y:S05]  /*1830*/  BSYNC B2 ;  /* 0x0000000000027941 */ /* 0x000fea0003800000 */
.L_x_19:
[----:B------:R-:W-:Y:S01]  /*1840*/  BSSY.RECONVERGENT B2, `(.L_x_21) ;  /* 0x0000006000027945 */ /* 0x000fe20003800200 */
[C---:B------:R-:W-:Y:S02]  /*1850*/  ISETP.GT.AND P0, PT, R11.reuse, -0x1, PT ;  /* 0xffffffff0b00780c */ /* 0x040fe40003f04270 */
[----:B------:R-:W-:Y:S01]  /*1860*/  LOP3.LUT R4, R11, 0x3fffffff, RZ, 0xc0, !PT ;  /* 0x3fffffff0b047812 */ /* 0x000fe200078ec0ff */
[----:B------:R-:W-:Y:S05]  /*1870*/  WARPSYNC.EXCLUSIVE R6 ;  /* 0x0000000006007348 */ /* 0x000fea0003a00000 */
[----:B------:R-:W-:-:S05]  /*1880*/  IMAD.IADD R17, R4, 0x1, R17 ;  /* 0x0000000104117824 */ /* 0x000fca00078e0211 */
[----:B------:R-:W-:-:S07]  /*1890*/  VOTE.ANY R6, PT, P0 ;  /* 0x0000000000067806 */ /* 0x000fce00000e0100 */
[----:B------:R-:W-:Y:S05]  /*18a0*/  BSYNC.RECONVERGENT B2 ;  /* 0x0000000000027941 */ /* 0x000fea0003800200 */
.L_x_21:
[----:B------:R-:W-:Y:S01]  /*18b0*/  ISETP.GT.U32.AND P1, PT, R10, 0x1, PT ;  /* 0x000000010a00780c */ /* 0x000fe20003f24070 */
[----:B------:R-:W-:-:S12]  /*18c0*/  IMAD.MOV.U32 R10, RZ, RZ, R19 ;  /* 0x000000ffff0a7224 */ /* 0x000fd800078e0013 */
[----:B------:R-:W-:Y:S05]  /*18d0*/  @P0 BRA P1, `(.L_x_22) ;  /* 0xfffffffc00ac0947 */ /* 0x000fea000083ffff */
[----:B------:R-:W-:Y:S05]  /*18e0*/  BSYNC B0 ;  /* 0x0000000000007941 */ /* 0x000fea0003800000 */
.L_x_18:
[----:B------:R1:W2:Y:S02]  /*18f0*/  LDS.64 R4, [R13+0x6600] ;  /* 0x006600000d047984 */ /* 0x0002a40000000a00 */
.L_x_17:
[C---:B------:R-:W-:Y:S01]  /*1900*/  IMAD.IADD R19, R17.reuse, 0x1, -R0 ;  /* 0x0000000111137824 */ /* 0x040fe200078e0a00 */
[----:B------:R-:W-:-:S04]  /*1910*/  LOP3.LUT R11, R17, 0x80000000, RZ, 0xfc, !PT ;  /* 0x80000000110b7812 */ /* 0x000fc800078efcff */
[C---:B0-2---:R-:W-:Y:S01]  /*1920*/  IADD3 R4, P0, PT, R19.reuse, R4, RZ ;  /* 0x0000000413047210 */ /* 0x045fe20007f1e0ff */
[----:B------:R0:W-:Y:S03]  /*1930*/  STG.E.STRONG.SYS desc[UR6][R14.64], R11 ;  /* 0x0000000b0e007986 */ /* 0x0001e6000c115906 */
[----:B------:R-:W-:-:S05]  /*1940*/  LEA.HI.X.SX32 R5, R19, R5, 0x1, P0 ;  /* 0x0000000513057211 */ /* 0x000fca00000f0eff */
[----:B------:R0:W-:Y:S04]  /*1950*/  STS.64 [R13+0x6600], R4 ;  /* 0x006600040d007388 */ /* 0x0001e80000000a00 */
.L_x_16:
[----:B------:R-:W-:Y:S05]  /*1960*/  BSYNC B1 ;  /* 0x0000000000017941 */ /* 0x000fea0003800000 */
.L_x_15:
[----:B0-----:R-:W0:Y:S01]  /*1970*/  LDC R5, c[0x0][0x3c0] ;  /* 0x0000f000ff057b82 */ /* 0x001e220000000800 */
[----:B------:R-:W-:-:S07]  /*1980*/  IMAD R4, R49, 0x8, R7 ;  /* 0x0000000831047824 */ /* 0x000fce00078e0207 */
[----:B------:R-:W2:Y:S01]  /*1990*/  LDC.64 R16, c[0x0][0x390] ;  /* 0x0000e400ff107b82 */ /* 0x000ea20000000a00 */
[----:B0-----:R-:W-:Y:S02]  /*19a0*/  ISETP.GE.AND P0, PT, R47, R5, PT ;  /* 0x000000052f00720c */ /* 0x001fe40003f06270 */
[----:B--2---:R-:W-:-:S04]  /*19b0*/  ISETP.EQ.U32.AND P1, PT, R16, RZ, PT ;  /* 0x000000ff1000720c */ /* 0x004fc80003f22070 */
[----:B------:R-:W-:-:S04]  /*19c0*/  ISETP.EQ.OR.EX P0, PT, R17, RZ, !P0, P1 ;  /* 0x000000ff1100720c */ /* 0x000fc80004702710 */
[----:B------:R-:W-:-:S13]  /*19d0*/  ISETP.GT.U32.OR P0, PT, R3, 0xff, P0 ;  /* 0x000000ff0300780c */ /* 0x000fda0000704470 */
[----:B------:R-:W-:Y:S05]  /*19e0*/  @P0 BRA `(.L_x_23) ;  /* 0x0000000000240947 */ /* 0x000fea0003800000 */
[----:B------:R-:W0:Y:S01]  /*19f0*/  LDS.64 R10, [R13+0x6600] ;  /* 0x006600000d0a7984 */ /* 0x000e220000000a00 */
[C---:B------:R-:W-:Y:S02]  /*1a00*/  ISETP.GT.U32.AND P0, PT, R3.reuse, R49, PT ;  /* 0x000000310300720c */ /* 0x040fe40003f04070 */
[C---:B------:R-:W-:Y:S02]  /*1a10*/  LEA R6, P2, R3.reuse, R16, 0x3 ;  /* 0x0000001003067211 */ /* 0x040fe400078418ff */
[----:B------:R-:W-:Y:S02]  /*1a20*/  SEL R7, RZ, 0x1980, !P0 ;  /* 0x00001980ff077807 */ /* 0x000fe40004000000 */
[--C-:B------:R-:W-:Y:S02]  /*1a30*/  SHF.R.S32.HI R15, RZ, 0x1f, R0.reuse ;  /* 0x0000001fff0f7819 */ /* 0x100fe40000011400 */
[----:B0-----:R-:W-:Y:S02]  /*1a40*/  IADD3 R2, P0, P1, R10, R7, R0 ;  /* 0x000000070a027210 */ /* 0x001fe4000791e000 */
[----:B------:R-:W-:-:S02]  /*1a50*/  LEA.HI.X R7, R3, R17, RZ, 0x3, P2 ;  /* 0x0000001103077211 */ /* 0x000fc400010f1cff */
[----:B------:R-:W-:-:S05]  /*1a60*/  IADD3.X R3, PT, PT, R11, RZ, R15, P0, P1 ;  /* 0x000000ff0b037210 */ /* 0x000fca00007e240f */
[----:B------:R0:W-:Y:S04]  /*1a70*/  STG.E.64 desc[UR6][R6.64], R2 ;  /* 0x0000000206007986 */ /* 0x0001e8000c101b06 */
.L_x_23:
[----:B------:R-:W-:Y:S05]  /*1a80*/  WARPSYNC.ALL ;  /* 0x0000000000007948 */ /* 0x000fea0003800000 */
[----:B------:R-:W-:Y:S01]  /*1a90*/  BAR.SYNC.DEFER_BLOCKING 0x0 ;  /* 0x0000000000007b1d */ /* 0x000fe20000010000 */
[----:B------:R-:W-:-:S05]  /*1aa0*/  ISETP.GT.AND P0, PT, R47, R5, PT ;  /* 0x000000052f00720c */ /* 0x000fca0003f04270 */
[----:B0-----:R0:W2:Y:S08]  /*1ab0*/  LDS.64 R2, [R4+0x6600] ;  /* 0x0066000004027984 */ /* 0x0010b00000000a00 */
[----:B0-----:R-:W-:Y:S05]  /*1ac0*/  @P0 BRA `(.L_x_24) ;  /* 0x00000000005c0947 */ /* 0x001fea0003800000 */
[----:B------:R-:W0:Y:S01]  /*1ad0*/  LDCU.64 UR4, c[0x0][0x3a0] ;  /* 0x00007400ff0477ac */ /* 0x000e220008000a00 */
[----:B--2---:R-:W-:-:S05]  /*1ae0*/  IADD3 R0, P1, PT, R57, R2, RZ ;  /* 0x0000000239007210 */ /* 0x004fca0007f3e0ff */
[----:B------:R-:W-:Y:S01]  /*1af0*/  IMAD.X R7, RZ, RZ, R3, P1 ;  /* 0x000000ffff077224 */ /* 0x000fe200008e0603 */
[----:B0-----:R-:W-:-:S04]  /*1b00*/  LEA R2, P1, R0, UR4, 0x2 ;  /* 0x0000000400027c11 */ /* 0x001fc8000f8210ff */
[----:B------:R-:W-:-:S05]  /*1b10*/  LEA.HI.X R3, R0, UR5, R7, 0x2, P1 ;  /* 0x0000000500037c11 */ /* 0x000fca00088f1407 */
[----:B------:R2:W-:Y:S04]  /*1b20*/  STG.E desc[UR6][R2.64], R28 ;  /* 0x0000001c02007986 */ /* 0x0005e8000c101906 */
        /* <DEDUP_REMOVED lines=15> */
[----:B------:R2:W-:Y:S01]  /*1c20*/  STG.E desc[UR6][R2.64+0x800], R46 ;  /* 0x0008002e02007986 */ /* 0x0005e2000c101906 */
[----:B------:R-:W-:Y:S05]  /*1c30*/  BRA `(.L_x_25) ;  /* 0x0000000000e07947 */ /* 0x000fea0003800000 */
.L_x_24:
[----:B------:R-:W0:Y:S01]  /*1c40*/  LDCU.64 UR4, c[0x0][0x3a0] ;  /* 0x00007400ff0477ac */ /* 0x000e220008000a00 */
[----:B------:R-:W-:Y:S01]  /*1c50*/  IMAD R4, R42, -0x1980, R5 ;  /* 0xffffe6802a047824 */ /* 0x000fe200078e0205 */
[C---:B--2---:R-:W-:Y:S01]  /*1c60*/  IADD3 R0, P1, PT, R57.reuse, R2, RZ ;  /* 0x0000000239007210 */ /* 0x044fe20007f3e0ff */
[C---:B------:R-:W-:Y:S02]  /*1c70*/  VIADD R11, R57.reuse, 0x20 ;  /* 0x00000020390b7836 */ /* 0x040fe40000000000 */
[C---:B-1----:R-:W-:Y:S01]  /*1c80*/  VIADD R13, R57.reuse, 0x40 ;  /* 0x00000040390d7836 */ /* 0x042fe20000000000 */
[-C--:B------:R-:W-:Y:S01]  /*1c90*/  ISETP.GE.AND P5, PT, R57, R4.reuse, PT ;  /* 0x000000043900720c */ /* 0x080fe20003fa6270 */
[----:B------:R-:W-:Y:S01]  /*1ca0*/  IMAD.X R7, RZ, RZ, R3, P1 ;  /* 0x000000ffff077224 */ /* 0x000fe200008e0603 */
[-C--:B------:R-:W-:Y:S01]  /*1cb0*/  ISETP.GE.AND P4, PT, R11, R4.reuse, PT ;  /* 0x000000040b00720c */ /* 0x080fe20003f86270 */
[----:B------:R-:W-:Y:S01]  /*1cc0*/  VIADD R11, R57, 0x60 ;  /* 0x00000060390b7836 */ /* 0x000fe20000000000 */
[----:B------:R-:W-:Y:S01]  /*1cd0*/  ISETP.GE.AND P3, PT, R13, R4, PT ;  /* 0x000000040d00720c */ /* 0x000fe20003f66270 */
[----:B------:R-:W-:-:S02]  /*1ce0*/  VIADD R13, R57, 0x80 ;  /* 0x00000080390d7836 */ /* 0x000fc40000000000 */
[----:B------:R-:W-:Y:S01]  /*1cf0*/  VIADD R15, R57, 0xa0 ;  /* 0x000000a0390f7836 */ /* 0x000fe20000000000 */
[-C--:B------:R-:W-:Y:S01]  /*1d00*/  ISETP.GE.AND P2, PT, R11, R4.reuse, PT ;  /* 0x000000040b00720c */ /* 0x080fe20003f46270 */
[----:B------:R-:W-:Y:S01]  /*1d10*/  VIADD R11, R57, 0xc0 ;  /* 0x000000c0390b7836 */ /* 0x000fe20000000000 */
[C---:B0-----:R-:W-:Y:S02]  /*1d20*/  LEA R2, P1, R0.reuse, UR4, 0x2 ;  /* 0x0000000400027c11 */ /* 0x041fe4000f8210ff */
[-C--:B------:R-:W-:Y:S02]  /*1d30*/  ISETP.GE.AND P6, PT, R15, R4.reuse, PT ;  /* 0x000000040f00720c */ /* 0x080fe40003fc6270 */
[----:B------:R-:W-:Y:S02]  /*1d40*/  LEA.HI.X R3, R0, UR5, R7, 0x2, P1 ;  /* 0x0000000500037c11 */ /* 0x000fe400088f1407 */
[----:B------:R-:W-:Y:S01]  /*1d50*/  ISETP.GE.AND P1, PT, R13, R4, PT ;  /* 0x000000040d00720c */ /* 0x000fe20003f26270 */
[----:B------:R-:W-:-:S02]  /*1d60*/  VIADD R13, R57, 0xe0 ;  /* 0x000000e0390d7836 */ /* 0x000fc40000000000 */
[----:B------:R0:W-:Y:S01]  /*1d70*/  @!P5 STG.E desc[UR6][R2.64], R28 ;  /* 0x0000001c0200d986 */ /* 0x0001e2000c101906 */
[-C--:B------:R-:W-:Y:S01]  /*1d80*/  ISETP.GE.AND P5, PT, R11, R4.reuse, PT ;  /* 0x000000040b00720c */ /* 0x080fe20003fa6270 */
[----:B------:R-:W-:Y:S02]  /*1d90*/  VIADD R11, R57, 0x100 ;  /* 0x00000100390b7836 */ /* 0x000fe40000000000 */
[----:B------:R0:W-:Y:S01]  /*1da0*/  @!P4 STG.E desc[UR6][R2.64+0x80], R29 ;  /* 0x0000801d0200c986 */ /* 0x0001e2000c101906 */
[-C--:B------:R-:W-:Y:S01]  /*1db0*/  ISETP.GE.AND P4, PT, R13, R4.reuse, PT ;  /* 0x000000040d00720c */ /* 0x080fe20003f86270 */
[----:B------:R-:W-:Y:S02]  /*1dc0*/  VIADD R13, R57, 0x120 ;  /* 0x00000120390d7836 */ /* 0x000fe40000000000 */
[----:B------:R0:W-:Y:S01]  /*1dd0*/  @!P3 STG.E desc[UR6][R2.64+0x100], R30 ;  /* 0x0001001e0200b986 */ /* 0x0001e2000c101906 */
        /* <DEDUP_REMOVED lines=21> */
[----:B------:R-:W-:-:S03]  /*1f30*/  ISETP.GE.AND P2, PT, R13, R4, PT ;  /* 0x000000040d00720c */ /* 0x000fc60003f46270 */
[----:B------:R0:W-:Y:S01]  /*1f40*/  @!P1 STG.E desc[UR6][R2.64+0x500], R38 ;  /* 0x0005002602009986 */ /* 0x0001e2000c101906 */
[----:B------:R-:W-:-:S03]  /*1f50*/  ISETP.GE.AND P1, PT, R11, R4, PT ;  /* 0x000000040b00720c */ /* 0x000fc60003f26270 */
[----:B------:R0:W-:Y:S04]  /*1f60*/  @!P6 STG.E desc[UR6][R2.64+0x580], R39 ;  /* 0x000580270200e986 */ /* 0x0001e8000c101906 */
[----:B------:R0:W-:Y:S04]  /*1f70*/  @!P5 STG.E desc[UR6][R2.64+0x600], R40 ;  /* 0x000600280200d986 */ /* 0x0001e8000c101906 */
[----:B------:R0:W-:Y:S04]  /*1f80*/  @!P4 STG.E desc[UR6][R2.64+0x680], R43 ;  /* 0x0006802b0200c986 */ /* 0x0001e8000c101906 */
[----:B------:R0:W-:Y:S04]  /*1f90*/  @!P3 STG.E desc[UR6][R2.64+0x700], R44 ;  /* 0x0007002c0200b986 */ /* 0x0001e8000c101906 */
[----:B------:R0:W-:Y:S04]  /*1fa0*/  @!P2 STG.E desc[UR6][R2.64+0x780], R45 ;  /* 0x0007802d0200a986 */ /* 0x0001e8000c101906 */
[----:B------:R0:W-:Y:S02]  /*1fb0*/  @!P1 STG.E desc[UR6][R2.64+0x800], R46 ;  /* 0x0008002e02009986 */ /* 0x0001e4000c101906 */
.L_x_25:
[----:B------:R-:W-:Y:S05]  /*1fc0*/  @P0 BRA `(.L_x_26) ;  /* 0x0000000000480947 */ /* 0x000fea0003800000 */
[----:B------:R3:W5:Y:S04]  /*1fd0*/  LDG.E R11, desc[UR6][R8.64] ;  /* 0x00000006080b7981 */ /* 0x000768000c1e1900 */
[----:B-1----:R3:W5:Y:S04]  /*1fe0*/  LDG.E R13, desc[UR6][R8.64+0x80] ;  /* 0x00008006080d7981 */ /* 0x002768000c1e1900 */
[----:B------:R3:W5:Y:S04]  /*1ff0*/  LDG.E R15, desc[UR6][R8.64+0x100] ;  /* 0x00010006080f7981 */ /* 0x000768000c1e1900 */
[----:B------:R3:W5:Y:S04]  /*2000*/  LDG.E R17, desc[UR6][R8.64+0x180] ;  /* 0x0001800608117981 */ /* 0x000768000c1e1900 */
[----:B------:R3:W5:Y:S04]  /*2010*/  LDG.E R19, desc[UR6][R8.64+0x200] ;  /* 0x0002000608137981 */ /* 0x000768000c1e1900 */
[----:B------:R3:W5:Y:S04]  /*2020*/  LDG.E R21, desc[UR6][R8.64+0x280] ;  /* 0x0002800608157981 */ /* 0x000768000c1e1900 */
[----:B------:R3:W5:Y:S04]  /*2030*/  LDG.E R23, desc[UR6][R8.64+0x300] ;  /* 0x0003000608177981 */ /* 0x000768000c1e1900 */
[----:B------:R3:W5:Y:S04]  /*2040*/  LDG.E R25, desc[UR6][R8.64+0x380] ;  /* 0x0003800608197981 */ /* 0x000768000c1e1900 */
[----:B------:R3:W5:Y:S04]  /*2050*/  LDG.E R27, desc[UR6][R8.64+0x400] ;  /* 0x00040006081b7981 */ /* 0x000768000c1e1900 */
[----:B0-2---:R3:W5:Y:S04]  /*2060*/  LDG.E R29, desc[UR6][R8.64+0x480] ;  /* 0x00048006081d7981 */ /* 0x005768000c1e1900 */
        /* <DEDUP_REMOVED lines=8> */
.L_x_26:
[----:B------:R-:W-:Y:S02]  /*20f0*/  IMAD.IADD R54, R5, 0x1, -R54 ;  /* 0x0000000105367824 */ /* 0x000fe400078e0a36 */
[C---:B0-2---:R-:W-:Y:S02]  /*2100*/  VIADD R3, R57.reuse, 0x20 ;  /* 0x0000002039037836 */ /* 0x045fe40000000000 */
[C---:B------:R-:W-:Y:S01]  /*2110*/  VIADD R45, R57.reuse, 0x40 ;  /* 0x00000040392d7836 */ /* 0x040fe20000000000 */
[CC--:B------:R-:W-:Y:S01]  /*2120*/  ISETP.GE.AND P5, PT, R57.reuse, R54.reuse, PT ;  /* 0x000000363900720c */ /* 0x0c0fe20003fa6270 */
[----:B------:R-:W-:Y:S01]  /*2130*/  VIADD R47, R57, 0x80 ;  /* 0x00000080392f7836 */ /* 0x000fe20000000000 */
[-C--:B------:R-:W-:Y:S01]  /*2140*/  ISETP.GE.AND P4, PT, R3, R54.reuse, PT ;  /* 0x000000360300720c */ /* 0x080fe20003f86270 */
[----:B------:R-:W-:Y:S01]  /*2150*/  VIADD R3, R57, 0x60 ;  /* 0x0000006039037836 */ /* 0x000fe20000000000 */
[-C--:B------:R-:W-:Y:S01]  /*2160*/  ISETP.GE.AND P3, PT, R45, R54.reuse, PT ;  /* 0x000000362d00720c */ /* 0x080fe20003f66270 */
[----:B------:R-:W-:Y:S01]  /*2170*/  VIADD R45, R57, 0xa0 ;  /* 0x000000a0392d7836 */ /* 0x000fe20000000000 */
[----:B------:R-:W-:-:S02]  /*2180*/  ISETP.GE.AND P1, PT, R47, R54, PT ;  /* 0x000000362f00720c */ /* 0x000fc40003f26270 */
[-C--:B------:R-:W-:Y:S01]  /*2190*/  ISETP.GE.AND P2, PT, R3, R54.reuse, PT ;  /* 0x000000360300720c */ /* 0x080fe20003f46270 */
[----:B------:R-:W-:Y:S01]  /*21a0*/  VIADD R3, R57, 0xc0 ;  /* 0x000000c039037836 */ /* 0x000fe20000000000 */
[-C--:B------:R-:W-:Y:S01]  /*21b0*/  ISETP.GE.AND P6, PT, R45, R54.reuse, PT ;  /* 0x000000362d00720c */ /* 0x080fe20003fc6270 */
[----:B------:R-:W-:Y:S02]  /*21c0*/  VIADD R45, R57, 0xe0 ;  /* 0x000000e0392d7836 */ /* 0x000fe40000000000 */
[----:B------:R0:W5:Y:S01]  /*21d0*/  @!P5 LDG.E R11, desc[UR6][R8.64] ;  /* 0x00000006080bd981 */ /* 0x000162000c1e1900 */
[-C--:B------:R-:W-:Y:S01]  /*21e0*/  ISETP.GE.AND P5, PT, R3, R54.reuse, PT ;  /* 0x000000360300720c */ /* 0x080fe20003fa6270 */
[----:B------:R-:W-:Y:S02]  /*21f0*/  VIADD R3, R57, 0x100 ;  /* 0x0000010039037836 */ /* 0x000fe40000000000 */
[----:B-1----:R0:W5:Y:S01]  /*2200*/  @!P4 LDG.E R13, desc[UR6][R8.64+0x80] ;  /* 0x00008006080dc981 */ /* 0x002162000c1e1900 */
[----:B------:R-:W-:Y:S01]  /*2210*/  ISETP.GE.AND P4, PT, R45, R54, PT ;  /* 0x000000362d00720c */ /* 0x000fe20003f86270 */
[----:B------:R-:W-:-:S02]  /*2220*/  VIADD R45, R57, 0x120 ;  /* 0x00000120392d7836 */ /* 0x000fc40000000000 */
[----:B------:R0:W5:Y:S01]  /*2230*/  @!P3 LDG.E R15, desc[UR6][R8.64+0x100] ;  /* 0x00010006080fb981 */ /* 0x000162000c1e1900 */
[-C--:B------:R-:W-:Y:S01]  /*2240*/  ISETP.GE.AND P3, PT, R3, R54.reuse, PT ;  /* 0x000000360300720c */ /* 0x080fe20003f66270 */
[----:B------:R-:W-:Y:S02]  /*2250*/  VIADD R3, R57, 0x140 ;  /* 0x0000014039037836 */ /* 0x000fe40000000000 */
[----:B------:R0:W5:Y:S01]  /*2260*/  @!P2 LDG.E R17, desc[UR6][R8.64+0x180] ;  /* 0x000180060811a981 */ /* 0x000162000c1e1900 */
[-C--:B------:R-:W-:Y:S01]  /*2270*/  ISETP.GE.AND P2, PT, R45, R54.reuse, PT ;  /* 0x000000362d00720c */ /* 0x080fe20003f46270 */
[----:B------:R-:W-:Y:S02]  /*2280*/  VIADD R45, R57, 0x160 ;  /* 0x00000160392d7836 */ /* 0x000fe40000000000 */
[----:B------:R0:W5:Y:S01]  /*2290*/  @!P1 LDG.E R19, desc[UR6][R8.64+0x200] ;  /* 0x0002000608139981 */ /* 0x000162000c1e1900 */
        /* <DEDUP_REMOVED lines=15> */
[----:B------:R-:W-:-:S03]  /*2390*/  ISETP.GE.AND P2, PT, R45, R54, PT ;  /* 0x000000362d00720c */ /* 0x000fc60003f46270 */
[----:B------:R0:W5:Y:S01]  /*23a0*/  @!P1 LDG.E R31, desc[UR6][R8.64+0x500] ;  /* 0x00050006081f9981 */ /* 0x000162000c1e1900 */
[----:B------:R-:W-:-:S03]  /*23b0*/  ISETP.GE.AND P1, PT, R3, R54, PT ;  /* 0x000000360300720c */ /* 0x000fc60003f26270 */
[----:B------:R0:W5:Y:S04]  /*23c0*/  @!P6 LDG.E R33, desc[UR6][R8.64+0x580] ;  /* 0x000580060821e981 */ /* 0x000168000c1e1900 */
[----:B------:R0:W5:Y:S04]  /*23d0*/  @!P5 LDG.E R35, desc[UR6][R8.64+0x600] ;  /* 0x000600060823d981 */ /* 0x000168000c1e1900 */
[----:B------:R0:W5:Y:S04]  /*23e0*/  @!P4 LDG.E R37, desc[UR6][R8.64+0x680] ;  /* 0x000680060825c981 */ /* 0x000168000c1e1900 */
[----:B------:R0:W5:Y:S04]  /*23f0*/  @!P3 LDG.E R39, desc[UR6][R8.64+0x700] ;  /* 0x000700060827b981 */ /* 0x000168000c1e1900 */
[----:B------:R0:W5:Y:S04]  /*2400*/  @!P2 LDG.E R41, desc[UR6][R8.64+0x780] ;  /* 0x000780060829a981 */ /* 0x000168000c1e1900 */
[----:B------:R0:W5:Y:S02]  /*2410*/  @!P1 LDG.E R43, desc[UR6][R8.64+0x800] ;  /* 0x00080006082b9981 */ /* 0x000164000c1e1900 */
.L_x_27:
[----:B------:R-:W-:Y:S05]  /*2420*/  @P0 BRA `(.L_x_28) ;  /* 0x0000000000540947 */ /* 0x000fea0003800000 */
[----:B------:R-:W1:Y:S02]  /*2430*/  LDCU.64 UR4, c[0x0][0x3b0] ;  /* 0x00007600ff0477ac */ /* 0x000e640008000a00 */
[----:B-1----:R-:W-:-:S04]  /*2440*/  LEA R2, P0, R0, UR4, 0x2 ;  /* 0x0000000400027c11 */ /* 0x002fc8000f8010ff */
[----:B------:R-:W-:-:S05]  /*2450*/  LEA.HI.X R3, R0, UR5, R7, 0x2, P0 ;  /* 0x0000000500037c11 */ /* 0x000fca00080f1407 */
[----:B-----5:R-:W-:Y:S04]  /*2460*/  STG.E desc[UR6][R2.64], R11 ;  /* 0x0000000b02007986 */ /* 0x020fe8000c101906 */
[----:B------:R-:W-:Y:S04]  /*2470*/  STG.E desc[UR6][R2.64+0x80], R13 ;  /* 0x0000800d02007986 */ /* 0x000fe8000c101906 */
        /* <DEDUP_REMOVED lines=14> */
[----:B------:R-:W-:Y:S01]  /*2560*/  STG.E desc[UR6][R2.64+0x800], R43 ;  /* 0x0008002b02007986 */ /* 0x000fe2000c101906 */
[----:B------:R-:W-:Y:S05]  /*2570*/  EXIT ;  /* 0x000000000000794d */ /* 0x000fea0003800000 */
.L_x_28:
[----:B------:R-:W1:Y:S01]  /*2580*/  LDCU.64 UR4, c[0x0][0x3b0] ;  /* 0x00007600ff0477ac */ /* 0x000e620008000a00 */
[----:B------:R-:W-:Y:S02]  /*2590*/  IMAD R42, R42, -0x1980, R5 ;  /* 0xffffe6802a2a7824 */ /* 0x000fe400078e0205 */
[C---:B------:R-:W-:Y:S02]  /*25a0*/  VIADD R5, R57.reuse, 0x40 ;  /* 0x0000004039057836 */ /* 0x040fe40000000000 */
[C---:B------:R-:W-:Y:S01]  /*25b0*/  VIADD R3, R57.reuse, 0x20 ;  /* 0x0000002039037836 */ /* 0x040fe20000000000 */
[CC--:B------:R-:W-:Y:S01]  /*25c0*/  ISETP.GE.AND P3, PT, R57.reuse, R42.reuse, PT ;  /* 0x0000002a3900720c */ /* 0x0c0fe20003f66270 */
[----:B0--3--:R-:W-:Y:S01]  /*25d0*/  VIADD R9, R57, 0x60 ;  /* 0x0000006039097836 */ /* 0x009fe20000000000 */
[-C--:B------:R-:W-:Y:S01]  /*25e0*/  ISETP.GE.AND P1, PT, R5, R42.reuse, PT ;  /* 0x0000002a0500720c */ /* 0x080fe20003f26270 */
[----:B------:R-:W-:Y:S01]  /*25f0*/  VIADD R5, R57, 0x80 ;  /* 0x0000008039057836 */ /* 0x000fe20000000000 */
[-C--:B------:R-:W-:Y:S01]  /*2600*/  ISETP.GE.AND P2, PT, R3, R42.reuse, PT ;  /* 0x0000002a0300720c */ /* 0x080fe20003f46270 */
[----:B------:R-:W-:Y:S01]  /*2610*/  VIADD R45, R57, 0xc0 ;  /* 0x000000c0392d7836 */ /* 0x000fe20000000000 */
[-C--:B------:R-:W-:Y:S01]  /*2620*/  ISETP.GE.AND P0, PT, R9, R42.reuse, PT ;  /* 0x0000002a0900720c */ /* 0x080fe20003f06270 */
[----:B------:R-:W-:Y:S01]  /*2630*/  VIADD R9, R57, 0xa0 ;  /* 0x000000a039097836 */ /* 0x000fe20000000000 */
[----:B------:R-:W-:Y:S01]  /*2640*/  ISETP.GE.AND P6, PT, R5, R42, PT ;  /* 0x0000002a0500720c */ /* 0x000fe20003fc6270 */
[----:B------:R-:W-:Y:S01]  /*2650*/  VIADD R5, R57, 0xe0 ;  /* 0x000000e039057836 */ /* 0x000fe20000000000 */
[----:B-1----:R-:W-:-:S02]  /*2660*/  LEA R2, P4, R0, UR4, 0x2 ;  /* 0x0000000400027c11 */ /* 0x002fc4000f8810ff */
[-C--:B------:R-:W-:Y:S02]  /*2670*/  ISETP.GE.AND P5, PT, R9, R42.reuse, PT ;  /* 0x0000002a0900720c */ /* 0x080fe40003fa6270 */
[----:B------:R-:W-:Y:S01]  /*2680*/  LEA.HI.X R3, R0, UR5, R7, 0x2, P4 ;  /* 0x0000000500037c11 */ /* 0x000fe2000a0f1407 */
[----:B------:R-:W-:Y:S01]  /*2690*/  VIADD R7, R57, 0x100 ;  /* 0x0000010039077836 */ /* 0x000fe20000000000 */
[----:B------:R-:W-:-:S03]  /*26a0*/  ISETP.GE.AND P4, PT, R45, R42, PT ;  /* 0x0000002a2d00720c */ /* 0x000fc60003f86270 */
[----:B-----5:R0:W-:Y:S01]  /*26b0*/  @!P3 STG.E desc[UR6][R2.64], R11 ;  /* 0x0000000b0200b986 */ /* 0x0201e2000c101906 */
        /* <DEDUP_REMOVED lines=19> */
[C---:B------:R-:W-:Y:S02]  /*27f0*/  VIADD R5, R57.reuse, 0x1e0 ;  /* 0x000001e039057836 */ /* 0x040fe40000000000 */
[----:B------:R-:W-:Y:S01]  /*2800*/  VIADD R57, R57, 0x200 ;  /* 0x0000020039397836 */ /* 0x000fe20000000000 */
[----:B------:R0:W-:Y:S01]  /*2810*/  @!P3 STG.E desc[UR6][R2.64+0x380], R25 ;  /* 0x000380190200b986 */ /* 0x0001e2000c101906 */
[----:B------:R-:W-:-:S03]  /*2820*/  ISETP.GE.AND P3, PT, R7, R42, PT ;  /* 0x0000002a0700720c */ /* 0x000fc60003f66270 */
        /* <DEDUP_REMOVED lines=9> */
[----:B------:R0:W-:Y:S01]  /*28c0*/  @!P2 STG.E desc[UR6][R2.64+0x780], R41 ;  /* 0x000780290200a986 */ /* 0x0001e2000c101906 */
[----:B------:R-:W-:Y:S05]  /*28d0*/  @P1 EXIT ;  /* 0x000000000000194d */ /* 0x000fea0003800000 */
[----:B------:R-:W-:Y:S01]  /*28e0*/  STG.E desc[UR6][R2.64+0x800], R43 ;  /* 0x0008002b02007986 */ /* 0x000fe2000c101906 */
[----:B------:R-:W-:Y:S05]  /*28f0*/  EXIT ;  /* 0x000000000000794d */ /* 0x000fea0003800000 */
.L_x_14:
[----:B------:R-:W-:Y:S01]  /*2900*/  IMAD.MOV.U32 R2, RZ, RZ, RZ ;  /* 0x000000ffff027224 */ /* 0x000fe200078e00ff */
[C---:B------:R-:W-:Y:S01]  /*2910*/  ISETP.GT.U32.AND P0, PT, R3.reuse, 0x1f, PT ;  /* 0x0000001f0300780c */ /* 0x040fe20003f04070 */
[----:B------:R-:W-:Y:S05]  /*2920*/  WARPSYNC.ALL ;  /* 0x0000000000007948 */ /* 0x000fea0003800000 */
[----:B------:R-:W-:-:S04]  /*2930*/  IMAD.HI.U32 R14, R3, 0x15555556, R2 ;  /* 0x15555556030e7827 */ /* 0x000fc800078e0002 */
[----:B------:R-:W-:-:S05]  /*2940*/  IMAD R15, R14, 0x4, R7 ;  /* 0x000000040e0f7824 */ /* 0x000fca00078e0207 */
[----:B------:R0:W-:Y:S01]  /*2950*/  STS [R15+0x3410], R0 ;  /* 0x003410000f007388 */ /* 0x0001e20000000800 */
[----:B------:R-:W-:Y:S06]  /*2960*/  BAR.SYNC.DEFER_BLOCKING 0x0 ;  /* 0x0000000000007b1d */ /* 0x000fec0000010000 */
[----:B------:R-:W-:Y:S05]  /*2970*/  @P0 BRA `(.L_x_29) ;  /* 0x0000000000dc0947 */ /* 0x000fea0003800000 */
[----:B------:R-:W-:Y:S01]  /*2980*/  IMAD R14, R3, 0x34, R7 ;  /* 0x00000034030e7824 */ /* 0x000fe200078e0207 */
[----:B------:R-:W-:-:S04]  /*2990*/  UMOV UR8, 0xffffffff ;  /* 0xffffffff00087882 */ /* 0x000fc80000000000 */
[----:B------:R-:W-:Y:S04]  /*29a0*/  LDS R28, [R14+0x3410] ;  /* 0x003410000e1c7984 */ /* 0x000fe80000000800 */
[----:B------:R-:W-:Y:S04]  /*29b0*/  LDS R29, [R14+0x3414] ;  /* 0x003414000e1d7984 */ /* 0x000fe80000000800 */
[----:B------:R-:W1:Y:S04]  /*29c0*/  LDS R30, [R14+0x3418] ;  /* 0x003418000e1e7984 */ /* 0x000e680000000800 */
[----:B------:R-:W-:Y:S04]  /*29d0*/  LDS R31, [R14+0x341c] ;  /* 0x00341c000e1f7984 */ /* 0x000fe80000000800 */
[----:B------:R-:W2:Y:S04]  /*29e0*/  LDS R32, [R14+0x3420] ;  /* 0x003420000e207984 */ /* 0x000ea80000000800 */
[----:B------:R-:W-:Y:S04]  /*29f0*/  LDS R33, [R14+0x3424] ;  /* 0x003424000e217984 */ /* 0x000fe80000000800 */
[----:B------:R-:W3:Y:S04]  /*2a00*/  LDS R34, [R14+0x3428] ;  /* 0x003428000e227984 */ /* 0x000ee80000000800 */
[----:B------:R-:W-:Y:S04]  /*2a10*/  LDS R35, [R14+0x342c] ;  /* 0x00342c000e237984 */ /* 0x000fe80000000800 */
[----:B------:R-:W4:Y:S04]  /*2a20*/  LDS R36, [R14+0x3430] ;  /* 0x003430000e247984 */ /* 0x000f280000000800 */
[----:B------:R-:W-:Y:S04]  /*2a30*/  LDS R37, [R14+0x3434] ;  /* 0x003434000e257984 */ /* 0x000fe80000000800 */
[----:B------:R-:W5:Y:S04]  /*2a40*/  LDS R38, [R14+0x3438] ;  /* 0x003438000e267984 */ /* 0x000f680000000800 */
[----:B------:R-:W0:Y:S01]  /*2a50*/  LDS R39, [R14+0x343c] ;  /* 0x00343c000e277984 */ /* 0x000e220000000800 */
[----:B-1----:R-:W-:-:S04]  /*2a60*/  IADD3 R40, PT, PT, R30, R29, R28 ;  /* 0x0000001d1e287210 */ /* 0x002fc80007ffe01c */
[----:B--2---:R-:W-:-:S04]  /*2a70*/  IADD3 R40, PT, PT, R32, R40, R31 ;  /* 0x0000002820287210 */ /* 0x004fc80007ffe01f */
[----:B---3--:R-:W-:-:S04]  /*2a80*/  IADD3 R40, PT, PT, R34, R40, R33 ;  /* 0x0000002822287210 */ /* 0x008fc80007ffe021 */
[----:B----4-:R-:W-:-:S04]  /*2a90*/  IADD3 R40, PT, PT, R36, R40, R35 ;  /* 0x0000002824287210 */ /* 0x010fc80007ffe023 */
[----:B-----5:R-:W-:-:S05]  /*2aa0*/  IADD3 R40, PT, PT, R38, R40, R37 ;  /* 0x0000002826287210 */ /* 0x020fca0007ffe025 */
[----:B0-----:R-:W-:Y:S01]  /*2ab0*/  IMAD.IADD R39, R39, 0x1, R40 ;  /* 0x0000000127277824 */ /* 0x001fe200078e0228 */
[----:B------:R-:W-:Y:S06]  /*2ac0*/  BRA.DIV UR8, `(.L_x_30) ;  /* 0x0000007a08547947 */ /* 0x000fec000b800000 */
[----:B------:R-:W0:Y:S02]  /*2ad0*/  SHFL.UP P0, R40, R39, 0x1, RZ ;  /* 0x0420000027287989 */ /* 0x000e2400000000ff */
[----:B0-----:R-:W-:-:S05]  /*2ae0*/  @P0 IMAD.IADD R40, R39, 0x1, R40 ;  /* 0x0000000127280824 */ /* 0x001fca00078e0228 */
[----:B------:R-:W0:Y:S02]  /*2af0*/  SHFL.UP P0, R43, R40, 0x2, RZ ;  /* 0x04400000282b7989 */ /* 0x000e2400000000ff */
[----:B0-----:R-:W-:-:S05]  /*2b00*/  @P0 IMAD.IADD R43, R40, 0x1, R43 ;  /* 0x00000001282b0824 */ /* 0x001fca00078e022b */
[----:B------:R-:W0:Y:S02]  /*2b10*/  SHFL.UP P0, R44, R43, 0x4, RZ ;  /* 0x048000002b2c7989 */ /* 0x000e2400000000ff */
[----:B0-----:R-:W-:-:S05]  /*2b20*/  @P0 IMAD.IADD R44, R43, 0x1, R44 ;  /* 0x000000012b2c0824 */ /* 0x001fca00078e022c */
[----:B------:R-:W0:Y:S02]  /*2b30*/  SHFL.UP P0, R45, R44, 0x8, RZ ;  /* 0x050000002c2d7989 */ /* 0x000e2400000000ff */
[----:B0-----:R-:W-:-:S05]  /*2b40*/  @P0 IMAD.IADD R45, R44, 0x1, R45 ;  /* 0x000000012c2d0824 */ /* 0x001fca00078e022d */
[----:B------:R0:W1:Y:S02]  /*2b50*/  SHFL.UP P0, R46, R45, 0x10, RZ ;  /* 0x060000002d2e7989 */ /* 0x00006400000000ff */
.L_x_120:
[----:B-1----:R-:W-:-:S04]  /*2b60*/  @P0 IMAD.IADD R46, R45, 0x1, R46 ;  /* 0x000000012d2e0824 */ /* 0x002fc800078e022e */
[----:B------:R-:W-:-:S04]  /*2b70*/  IMAD.IADD R39, R46, 0x1, -R39 ;  /* 0x000000012e277824 */ /* 0x000fc800078e0a27 */
[----:B------:R-:W-:Y:S01]  /*2b80*/  IMAD.IADD R28, R28, 0x1, R39 ;  /* 0x000000011c1c7824 */ /* 0x000fe200078e0227 */
[----:B------:R1:W-:Y:S03]  /*2b90*/  STS [R14+0x3410], R39 ;  /* 0x003410270e007388 */ /* 0x0003e60000000800 */
        /* <DEDUP_REMOVED lines=19> */
[----:B------:R1:W-:Y:S04]  /*2cd0*/  STS [R14+0x3438], R37 ;  /* 0x003438250e007388 */ /* 0x0003e80000000800 */
[----:B------:R1:W-:Y:S02]  /*2ce0*/  STS [R14+0x343c], R43 ;  /* 0x00343c2b0e007388 */ /* 0x0003e40000000800 */
.L_x_29:
[----:B------:R-:W-:Y:S05]  /*2cf0*/  WARPSYNC.ALL ;  /* 0x0000000000007948 */ /* 0x000fea0003800000 */
[----:B------:R-:W-:Y:S01]  /*2d00*/  BAR.SYNC.DEFER_BLOCKING 0x0 ;  /* 0x0000000000007b1d */ /* 0x000fe20000010000 */
[----:B------:R-:W-:Y:S02]  /*2d10*/  ISETP.NE.AND P0, PT, R50, RZ, PT ;  /* 0x000000ff3200720c */ /* 0x000fe40003f05270 */
[----:B-1----:R-:W-:-:S03]  /*2d20*/  SHF.R.U32.HI R28, RZ, UR5, R27 ;  /* 0x00000005ff1c7c19 */ /* 0x002fc6000801161b */
[----:B------:R-:W-:Y:S01]  /*2d30*/  BSSY.RECONVERGENT B0, `(.L_x_31) ;  /* 0x0000028000007945 */ /* 0x000fe20003800200 */
[----:B------:R-:W-:Y:S01]  /*2d40*/  LOP3.LUT R28, R28, UR4, RZ, 0x30, !PT ;  /* 0x000000041c1c7c12 */ /* 0x000fe2000f8e30ff */
[----:B0-----:R-:W0:Y:S06]  /*2d50*/  LDS R15, [R15+0x3410] ;  /* 0x003410000f0f7984 */ /* 0x001e2c0000000800 */
[----:B------:R-:W-:Y:S05]  /*2d60*/  @P0 BRA `(.L_x_32) ;  /* 0x0000000000900947 */ /* 0x000fea0003800000 */
[----:B------:R-:W0:Y:S04]  /*2d70*/  LDS R14, [R51] ;  /* 0x00000000330e7984 */ /* 0x000e280000000800 */
[----:B------:R-:W1:Y:S04]  /*2d80*/  LDS R30, [R51+0x400] ;  /* 0x00040000331e7984 */ /* 0x000e680000000800 */
[----:B------:R-:W2:Y:S04]  /*2d90*/  LDS R32, [R51+0x800] ;  /* 0x0008000033207984 */ /* 0x000ea80000000800 */
[----:B------:R-:W3:Y:S04]  /*2da0*/  LDS R34, [R51+0xc00] ;  /* 0x000c000033227984 */ /* 0x000ee80000000800 */
[----:B------:R-:W4:Y:S04]  /*2db0*/  LDS R36, [R51+0x1000] ;  /* 0x0010000033247984 */ /* 0x000f280000000800 */
[----:B------:R-:W5:Y:S04]  /*2dc0*/  LDS R38, [R51+0x1400] ;  /* 0x0014000033267984 */ /* 0x000f680000000800 */
[----:B------:R-:W5:Y:S04]  /*2dd0*/  LDS R40, [R51+0x1800] ;  /* 0x0018000033287984 */ /* 0x000f680000000800 */
[----:B------:R-:W5:Y:S04]  /*2de0*/  LDS R44, [R51+0x1c00] ;  /* 0x001c0000332c7984 */ /* 0x000f680000000800 */
[----:B------:R-:W5:Y:S04]  /*2df0*/  LDS R46, [R51+0x2000] ;  /* 0x00200000332e7984 */ /* 0x000f680000000800 */
[----:B------:R-:W5:Y:S04]  /*2e00*/  LDS R58, [R51+0x2400] ;  /* 0x00240000333a7984 */ /* 0x000f680000000800 */
[----:B------:R-:W5:Y:S01]  /*2e10*/  LDS R60, [R51+0x2800] ;  /* 0x00280000333c7984 */ /* 0x000f620000000800 */
[----:B0-----:R-:W-:-:S03]  /*2e20*/  IMAD.IADD R14, R15, 0x1, R14 ;  /* 0x000000010f0e7824 */ /* 0x001fc600078e020e */
[----:B------:R-:W0:Y:S01]  /*2e30*/  LDS R62, [R51+0x2c00] ;  /* 0x002c0000333e7984 */ /* 0x000e220000000800 */
[C---:B-1----:R-:W-:Y:S02]  /*2e40*/  IMAD.IADD R30, R15.reuse, 0x1, R30 ;  /* 0x000000010f1e7824 */ /* 0x042fe400078e021e */
[C---:B--2---:R-:W-:Y:S01]  /*2e50*/  IMAD.IADD R32, R15.reuse, 0x1, R32 ;  /* 0x000000010f207824 */ /* 0x044fe200078e0220 */
[----:B------:R1:W-:Y:S01]  /*2e60*/  STS [R51], R14 ;  /* 0x0000000e33007388 */ /* 0x0003e20000000800 */
[----:B---3--:R-:W-:-:S03]  /*2e70*/  IMAD.IADD R34, R15, 0x1, R34 ;  /* 0x000000010f227824 */ /* 0x008fc600078e0222 */
[----:B------:R1:W-:Y:S01]  /*2e80*/  STS [R51+0x400], R30 ;  /* 0x0004001e33007388 */ /* 0x0003e20000000800 */
[----:B----4-:R-:W-:-:S03]  /*2e90*/  IMAD.IADD R36, R15, 0x1, R36 ;  /* 0x000000010f247824 */ /* 0x010fc600078e0224 */
[----:B------:R1:W-:Y:S01]  /*2ea0*/  STS [R51+0x800], R32 ;  /* 0x0008002033007388 */ /* 0x0003e20000000800 */
[----:B-----5:R-:W-:-:S03]  /*2eb0*/  IMAD.IADD R38, R15, 0x1, R38 ;  /* 0x000000010f267824 */ /* 0x020fc600078e0226 */
[----:B------:R1:W-:Y:S01]  /*2ec0*/  STS [R51+0xc00], R34 ;  /* 0x000c002233007388 */ /* 0x0003e20000000800 */
[----:B------:R-:W-:-:S03]  /*2ed0*/  IMAD.IADD R40, R15, 0x1, R40 ;  /* 0x000000010f287824 */ /* 0x000fc600078e0228 */
        /* <DEDUP_REMOVED lines=9> */
[----:B0-----:R-:W-:-:S03]  /*2f70*/  IMAD.IADD R62, R15, 0x1, R62 ;  /* 0x000000010f3e7824 */ /* 0x001fc600078e023e */
[----:B------:R1:W-:Y:S04]  /*2f80*/  STS [R51+0x2400], R58 ;  /* 0x0024003a33007388 */ /* 0x0003e80000000800 */
[----:B------:R1:W-:Y:S04]  /*2f90*/  STS [R51+0x2800], R60 ;  /* 0x0028003c33007388 */ /* 0x0003e80000000800 */
[----:B------:R1:W-:Y:S02]  /*2fa0*/  STS [R51+0x2c00], R62 ;  /* 0x002c003e33007388 */ /* 0x0003e40000000800 */
.L_x_32:
[----:B------:R-:W-:Y:S05]  /*2fb0*/  BSYNC.RECONVERGENT B0 ;  /* 0x0000000000007941 */ /* 0x000fea0003800200 */
.L_x_31:
[----:B------:R-:W-:Y:S01]  /*2fc0*/  BAR.SYNC.DEFER_BLOCKING 0x0 ;  /* 0x0000000000007b1d */ /* 0x000fe20000010000 */
[----:B------:R-:W-:Y:S01]  /*2fd0*/  R2P PR, R28, 0x7f ;  /* 0x0000007f1c007804 */ /* 0x000fe20000000000 */
[----:B------:R-:W-:-:S04]  /*2fe0*/  IMAD.MOV.U32 R47, RZ, RZ, RZ ;  /* 0x000000ffff2f7224 */ /* 0x000fc800078e00ff */
[----:B------:R-:W-:Y:S08]  /*2ff0*/  BSSY.RECONVERGENT B0, `(.L_x_33) ;  /* 0x0000024000007945 */ /* 0x000ff00003800200 */
[----:B-1----:R-:W-:Y:S02]  /*3000*/  VOTE.ANY R14, PT, P0 ;  /* 0x00000000000e7806 */ /* 0x002fe400000e0100 */
[----:B------:R-:W-:-:S02]  /*3010*/  VOTE.ANY R29, PT, P1 ;  /* 0x00000000001d7806 */ /* 0x000fc400008e0100 */
[----:B------:R-:W-:Y:S02]  /*3020*/  @!P0 LOP3.LUT R14, RZ, R14, RZ, 0x33, !PT ;  /* 0x0000000eff0e8212 */ /* 0x000fe400078e33ff */
[----:B------:R-:W-:Y:S02]  /*3030*/  VOTE.ANY R31, PT, P2 ;  /* 0x00000000001f7806 */ /* 0x000fe400010e0100 */
[----:B------:R-:W-:Y:S02]  /*3040*/  @!P1 LOP3.LUT R29, RZ, R29, RZ, 0x33, !PT ;  /* 0x0000001dff1d9212 */ /* 0x000fe400078e33ff */
[----:B------:R-:W-:Y:S02]  /*3050*/  VOTE.ANY R33, PT, P3 ;  /* 0x0000000000217806 */ /* 0x000fe400018e0100 */
[----:B------:R-:W-:Y:S02]  /*3060*/  @!P2 LOP3.LUT R31, RZ, R31, RZ, 0x33, !PT ;  /* 0x0000001fff1fa212 */ /* 0x000fe400078e33ff */
[----:B------:R-:W-:-:S02]  /*3070*/  LOP3.LUT R14, R29, R14, RZ, 0xc0, !PT ;  /* 0x0000000e1d0e7212 */ /* 0x000fc400078ec0ff */
[----:B------:R-:W-:Y:S02]  /*3080*/  @!P3 LOP3.LUT R33, RZ, R33, RZ, 0x33, !PT ;  /* 0x00000021ff21b212 */ /* 0x000fe400078e33ff */
[----:B------:R-:W-:Y:S02]  /*3090*/  LOP3.LUT R14, R31, R14, RZ, 0xc0, !PT ;  /* 0x0000000e1f0e7212 */ /* 0x000fe400078ec0ff */
[----:B------:R-:W-:Y:S02]  /*30a0*/  VOTE.ANY R29, PT, P4 ;  /* 0x00000000001d7806 */ /* 0x000fe400020e0100 */
[----:B------:R-:W-:Y:S02]  /*30b0*/  LOP3.LUT R14, R33, R14, RZ, 0xc0, !PT ;  /* 0x0000000e210e7212 */ /* 0x000fe400078ec0ff */
[----:B------:R-:W-:Y:S02]  /*30c0*/  @!P4 LOP3.LUT R29, RZ, R29, RZ, 0x33, !PT ;  /* 0x0000001dff1dc212 */ /* 0x000fe400078e33ff */
[----:B------:R-:W-:-:S02]  /*30d0*/  VOTE.ANY R31, PT, P5 ;  /* 0x00000000001f7806 */ /* 0x000fc400028e0100 */
[----:B------:R-:W-:Y:S01]  /*30e0*/  LOP3.LUT R14, R29, R14, RZ, 0xc0, !PT ;  /* 0x0000000e1d0e7212 */ /* 0x000fe200078ec0ff */
[----:B------:R-:W-:Y:S01]  /*30f0*/  IMAD.SHL.U32 R29, R3, 0x20, RZ ;  /* 0x00000020031d7824 */ /* 0x000fe200078e00ff */
[----:B------:R-:W-:Y:S02]  /*3100*/  LOP3.LUT P0, RZ, R28, 0x80, RZ, 0xc0, !PT ;  /* 0x000000801cff7812 */ /* 0x000fe4000780c0ff */
[----:B------:R-:W-:Y:S02]  /*3110*/  @!P5 LOP3.LUT R31, RZ, R31, RZ, 0x33, !PT ;  /* 0x0000001fff1fd212 */ /* 0x000fe400078e33ff */
[----:B------:R-:W-:Y:S02]  /*3120*/  VOTE.ANY R30, PT, P6 ;  /* 0x00000000001e7806 */ /* 0x000fe400030e0100 */
[----:B------:R-:W-:Y:S02]  /*3130*/  LOP3.LUT R31, R31, R14, RZ, 0xc0, !PT ;  /* 0x0000000e1f1f7212 */ /* 0x000fe400078ec0ff */
[----:B------:R-:W1:Y:S01]  /*3140*/  S2R R14, SR_LEMASK ;  /* 0x00000000000e7919 */ /* 0x000e620000003a00 */
[----:B------:R-:W-:-:S04]  /*3150*/  @!P6 LOP3.LUT R30, RZ, R30, RZ, 0x33, !PT ;  /* 0x0000001eff1ee212 */ /* 0x000fc800078e33ff */
[----:B------:R-:W-:Y:S02]  /*3160*/  VOTE.ANY R32, PT, P0 ;  /* 0x0000000000207806 */ /* 0x000fe400000e0100 */
[----:B------:R-:W-:Y:S02]  /*3170*/  LOP3.LUT R31, R30, R31, RZ, 0xc0, !PT ;  /* 0x0000001f1e1f7212 */ /* 0x000fe400078ec0ff */
[----:B------:R-:W-:Y:S02]  /*3180*/  @!P0 LOP3.LUT R32, RZ, R32, RZ, 0x33, !PT ;  /* 0x00000020ff208212 */ /* 0x000fe400078e33ff */
[----:B------:R-:W-:Y:S02]  /*3190*/  LOP3.LUT R30, R29, 0x7c00, RZ, 0xc0, !PT ;  /* 0x00007c001d1e7812 */ /* 0x000fe400078ec0ff */
[----:B------:R-:W-:-:S03]  /*31a0*/  LOP3.LUT R31, R32, R31, RZ, 0xc0, !PT ;  /* 0x0000001f201f7212 */ /* 0x000fc600078ec0ff */
[----:B------:R-:W-:Y:S01]  /*31b0*/  IMAD.IADD R29, R7, 0x1, R30 ;  /* 0x00000001071d7824 */ /* 0x000fe200078e021e */
[----:B------:R-:W2:Y:S01]  /*31c0*/  FLO.U32 R32, R31 ;  /* 0x0000001f00207300 */ /* 0x000ea200000e0000 */
[----:B-1----:R-:W-:Y:S02]  /*31d0*/  LOP3.LUT R44, R14, R31, RZ, 0xc0, !PT ;  /* 0x0000001f0e2c7212 */ /* 0x002fe400078ec0ff */
[----:B--2---:R-:W-:-:S05]  /*31e0*/  ISETP.NE.AND P0, PT, R24, R32, PT ;  /* 0x000000201800720c */ /* 0x004fca0003f05270 */
[----:B------:R-:W1:Y:S08]  /*31f0*/  POPC R44, R44 ;  /* 0x0000002c002c7309 */ /* 0x000e700000000000 */
[----:B------:R-:W-:Y:S05]  /*3200*/  @P0 BRA `(.L_x_34) ;  /* 0x0000000000080947 */ /* 0x000fea0003800000 */
[----:B------:R-:W-:-:S06]  /*3210*/  IMAD R47, R28, 0x4, R29 ;  /* 0x000000041c2f7824 */ /* 0x000fcc00078e021d */
[----:B-1----:R2:W3:Y:S02]  /*3220*/  ATOMS.ADD R47, [R47], R44 ;  /* 0x0000002c2f2f738c */ /* 0x0024e40000000000 */
.L_x_34:
[----:B------:R-:W-:Y:S05]  /*3230*/  BSYNC.RECONVERGENT B0 ;  /* 0x0000000000007941 */ /* 0x000fea0003800200 */
.L_x_33:
[----:B------:R-:W-:Y:S01]  /*3240*/  R2P PR, R52, 0x7f ;  /* 0x0000007f34007804 */ /* 0x000fe20000000000 */
[----:B---3--:R3:W4:Y:S01]  /*3250*/  SHFL.IDX PT, R47, R47, R32, 0x1f ;  /* 0x00001f202f2f7589 */ /* 0x00872200000e0000 */
[----:B------:R-:W-:Y:S01]  /*3260*/  BSSY.RECONVERGENT B0, `(.L_x_35) ;  /* 0x0000021000007945 */ /* 0x000fe20003800200 */
[----:B------:R-:W-:-:S10]  /*3270*/  IMAD.MOV.U32 R49, RZ, RZ, RZ ;  /* 0x000000ffff317224 */ /* 0x000fd400078e00ff */
[----:B------:R-:W-:Y:S02]  /*3280*/  VOTE.ANY R28, PT, P0 ;  /* 0x00000000001c7806 */ /* 0x000fe400000e0100 */
[----:B------:R-:W-:Y:S02]  /*3290*/  VOTE.ANY R31, PT, P1 ;  /* 0x00000000001f7806 */ /* 0x000fe400008e0100 */
[----:B------:R-:W-:Y:S02]  /*32a0*/  @!P0 LOP3.LUT R28, RZ, R28, RZ, 0x33, !PT ;  /* 0x0000001cff1c8212 */ /* 0x000fe400078e33ff */
[----:B------:R-:W-:Y:S02]  /*32b0*/  VOTE.ANY R33, PT, P2 ;  /* 0x0000000000217806 */ /* 0x000fe400010e0100 */
[----:B------:R-:W-:Y:S02]  /*32c0*/  @!P1 LOP3.LUT R31, RZ, R31, RZ, 0x33, !PT ;  /* 0x0000001fff1f9212 */ /* 0x000fe400078e33ff */
[----:B------:R-:W-:-:S02]  /*32d0*/  @!P2 LOP3.LUT R33, RZ, R33, RZ, 0x33, !PT ;  /* 0x00000021ff21a212 */ /* 0x000fc400078e33ff */
[----:B------:R-:W-:Y:S02]  /*32e0*/  LOP3.LUT R28, R31, R28, RZ, 0xc0, !PT ;  /* 0x0000001c1f1c7212 */ /* 0x000fe400078ec0ff */
[----:B------:R-:W-:Y:S02]  /*32f0*/  VOTE.ANY R31, PT, P3 ;  /* 0x00000000001f7806 */ /* 0x000fe400018e0100 */
[----:B------:R-:W-:Y:S02]  /*3300*/  LOP3.LUT R28, R33, R28, RZ, 0xc0, !PT ;  /* 0x0000001c211c7212 */ /* 0x000fe400078ec0ff */
[----:B------:R-:W-:Y:S02]  /*3310*/  LOP3.LUT P0, RZ, R52, 0x80, RZ, 0xc0, !PT ;  /* 0x0000008034ff7812 */ /* 0x000fe4000780c0ff */
[----:B------:R-:W-:Y:S02]  /*3320*/  VOTE.ANY R33, PT, P4 ;  /* 0x0000000000217806 */ /* 0x000fe400020e0100 */
[----:B------:R-:W-:-:S02]  /*3330*/  @!P3 LOP3.LUT R31, RZ, R31, RZ, 0x33, !PT ;  /* 0x0000001fff1fb212 */ /* 0x000fc400078e33ff */
[----:B------:R-:W-:Y:S02]  /*3340*/  @!P4 LOP3.LUT R33, RZ, R33, RZ, 0x33, !PT ;  /* 0x00000021ff21c212 */ /* 0x000fe400078e33ff */
[----:B------:R-:W-:Y:S02]  /*3350*/  LOP3.LUT R28, R31, R28, RZ, 0xc0, !PT ;  /* 0x0000001c1f1c7212 */ /* 0x000fe400078ec0ff */
[----:B------:R-:W-:Y:S02]  /*3360*/  VOTE.ANY R31, PT, P5 ;  /* 0x00000000001f7806 */ /* 0x000fe400028e0100 */
[----:B------:R-:W-:Y:S02]  /*3370*/  LOP3.LUT R28, R33, R28, RZ, 0xc0, !PT ;  /* 0x0000001c211c7212 */ /* 0x000fe400078ec0ff */
[----:B------:R-:W-:Y:S02]  /*3380*/  VOTE.ANY R33, PT, P6 ;  /* 0x0000000000217806 */ /* 0x000fe400030e0100 */
[----:B------:R-:W-:-:S02]  /*3390*/  @!P5 LOP3.LUT R31, RZ, R31, RZ, 0x33, !PT ;  /* 0x0000001fff1fd212 */ /* 0x000fc400078e33ff */
[----:B------:R-:W-:Y:S02]  /*33a0*/  VOTE.ANY R35, PT, P0 ;  /* 0x0000000000237806 */ /* 0x000fe400000e0100 */
[----:B------:R-:W-:Y:S02]  /*33b0*/  @!P6 LOP3.LUT R33, RZ, R33, RZ, 0x33, !PT ;  /* 0x00000021ff21e212 */ /* 0x000fe400078e33ff */
[----:B------:R-:W-:Y:S02]  /*33c0*/  LOP3.LUT R28, R31, R28, RZ, 0xc0, !PT ;  /* 0x0000001c1f1c7212 */ /* 0x000fe400078ec0ff */
[----:B------:R-:W-:Y:S02]  /*33d0*/  @!P0 LOP3.LUT R35, RZ, R35, RZ, 0x33, !PT ;  /* 0x00000023ff238212 */ /* 0x000fe400078e33ff */
[----:B------:R-:W-:-:S04]  /*33e0*/  LOP3.LUT R28, R33, R28, RZ, 0xc0, !PT ;  /* 0x0000001c211c7212 */ /* 0x000fc800078ec0ff */
[----:B------:R-:W-:-:S04]  /*33f0*/  LOP3.LUT R35, R35, R28, RZ, 0xc0, !PT ;  /* 0x0000001c23237212 */ /* 0x000fc800078ec0ff */
[----:B------:R-:W5:Y:S01]  /*3400*/  FLO.U32 R30, R35 ;  /* 0x00000023001e7300 */ /* 0x000f6200000e0000 */
[----:B------:R-:W-:-:S07]  /*3410*/  LOP3.LUT R46, R14, R35, RZ, 0xc0, !PT ;  /* 0x000000230e2e7212 */ /* 0x000fce00078ec0ff */
[----:B------:R-:W0:Y:S01]  /*3420*/  POPC R46, R46 ;  /* 0x0000002e002e7309 */ /* 0x000e220000000000 */
[----:B-----5:R-:W-:-:S13]  /*3430*/  ISETP.NE.AND P0, PT, R24, R30, PT ;  /* 0x0000001e1800720c */ /* 0x020fda0003f05270 */
[----:B0--34-:R-:W-:Y:S05]  /*3440*/  @P0 BRA `(.L_x_36) ;  /* 0x0000000000080947 */ /* 0x019fea0003800000 */
[----:B------:R-:W-:-:S06]  /*3450*/  IMAD R49, R52, 0x4, R29 ;  /* 0x0000000434317824 */ /* 0x000fcc00078e021d */
[----:B------:R0:W3:Y:S02]  /*3460*/  ATOMS.ADD R49, [R49], R46 ;  /* 0x0000002e3131738c */ /* 0x0000e40000000000 */
.L_x_36:
[----:B------:R-:W-:Y:S05]  /*3470*/  BSYNC.RECONVERGENT B0 ;  /* 0x0000000000007941 */ /* 0x000fea0003800200 */
.L_x_35:
        /* <DEDUP_REMOVED lines=35> */
.L_x_38:
[----:B------:R-:W-:Y:S05]  /*36b0*/  BSYNC.RECONVERGENT B0 ;  /* 0x0000000000007941 */ /* 0x000fea0003800200 */
.L_x_37:
        /* <DEDUP_REMOVED lines=27> */
[----:B------:R-:W-:Y:S02]  /*3870*/  LOP3.LUT R35, R35, R28, RZ, 0xc0, !PT ;  /* 0x0000001c23237212 */ /* 0x000fe400078ec0ff */
[----:B------:R-:W-:Y:S02]  /*3880*/  SHF.R.U32.HI R28, RZ, UR5, R23 ;  /* 0x00000005ff1c7c19 */ /* 0x000fe40008011617 */
[----:B------:R-:W5:Y:S01]  /*3890*/  FLO.U32 R39, R35 ;  /* 0x0000002300277300 */ /* 0x000f6200000e0000 */
[----:B------:R-:W-:Y:S02]  /*38a0*/  LOP3.LUT R53, R14, R35, RZ, 0xc0, !PT ;  /* 0x000000230e357212 */ /* 0x000fe400078ec0ff */
[----:B------:R-:W-:-:S05]  /*38b0*/  LOP3.LUT R30, R28, UR4, RZ, 0x30, !PT ;  /* 0x000000041c1e7c12 */ /* 0x000fca000f8e30ff */
[----:B------:R-:W0:Y:S01]  /*38c0*/  POPC R53, R53 ;  /* 0x0000003500357309 */ /* 0x000e220000000000 */
[----:B-----5:R-:W-:-:S13]  /*38d0*/  ISETP.NE.AND P0, PT, R24, R39, PT ;  /* 0x000000271800720c */ /* 0x020fda0003f05270 */
[----:B0--34-:R-:W-:Y:S05]  /*38e0*/  @P0 BRA `(.L_x_40) ;  /* 0x0000000000080947 */ /* 0x019fea0003800000 */
[----:B------:R-:W-:-:S05]  /*38f0*/  IMAD R48, R48, 0x4, R29 ;  /* 0x0000000430307824 */ /* 0x000fca00078e021d */
[----:B------:R0:W3:Y:S02]  /*3900*/  ATOMS.ADD R56, [R48], R53 ;  /* 0x000000353038738c */ /* 0x0000e40000000000 */
.L_x_40:
[----:B------:R-:W-:Y:S05]  /*3910*/  BSYNC.RECONVERGENT B0 ;  /* 0x0000000000007941 */ /* 0x000fea0003800200 */
.L_x_39:
        /* <DEDUP_REMOVED lines=30> */
[----:B0-----:R-:W-:Y:S02]  /*3b00*/  LOP3.LUT R48, R14, R35, RZ, 0xc0, !PT ;  /* 0x000000230e307212 */ /* 0x001fe400078ec0ff */
[----:B------:R-:W-:-:S05]  /*3b10*/  LOP3.LUT R34, R28, UR4, RZ, 0x30, !PT ;  /* 0x000000041c227c12 */ /* 0x000fca000f8e30ff */
[----:B------:R-:W0:Y:S01]  /*3b20*/  POPC R48, R48 ;  /* 0x0000003000307309 */ /* 0x000e220000000000 */
[----:B-----5:R-:W-:-:S13]  /*3b30*/  ISETP.NE.AND P0, PT, R24, R32, PT ;  /* 0x000000201800720c */ /* 0x020fda0003f05270 */
[----:B0--34-:R-:W-:Y:S05]  /*3b40*/  @P0 BRA `(.L_x_42) ;  /* 0x0000000000080947 */ /* 0x019fea0003800000 */
[----:B------:R-:W-:-:S06]  /*3b50*/  IMAD R45, R30, 0x4, R29 ;  /* 0x000000041e2d7824 */ /* 0x000fcc00078e021d */
[----:B------:R0:W3:Y:S02]  /*3b60*/  ATOMS.ADD R45, [R45], R48 ;  /* 0x000000302d2d738c */ /* 0x0000e40000000000 */
.L_x_42:
[----:B------:R-:W-:Y:S05]  /*3b70*/  BSYNC.RECONVERGENT B0 ;  /* 0x0000000000007941 */ /* 0x000fea0003800200 */
.L_x_41:
        /* <DEDUP_REMOVED lines=35> */
[----:B------:R-:W-:-:S06]  /*3db0*/  IMAD R36, R34, 0x4, R29 ;  /* 0x0000000422247824 */ /* 0x000fcc00078e021d */
[----:B------:R0:W3:Y:S02]  /*3dc0*/  ATOMS.ADD R36, [R36], R37 ;  /* 0x000000252424738c */ /* 0x0000e40000000000 */
.L_x_44:
[----:B------:R-:W-:Y:S05]  /*3dd0*/  BSYNC.RECONVERGENT B0 ;  /* 0x0000000000007941 */ /* 0x000fea0003800200 */
.L_x_43:
        /* <DEDUP_REMOVED lines=37> */
.L_x_46:
[----:B------:R-:W-:Y:S05]  /*4030*/  BSYNC.RECONVERGENT B0 ;  /* 0x0000000000007941 */ /* 0x000fea0003800200 */
.L_x_45:
        /* <DEDUP_REMOVED lines=37> */
.L_x_48:
[----:B------:R-:W-:Y:S05]  /*4290*/  BSYNC.RECONVERGENT B0 ;  /* 0x0000000000007941 */ /* 0x000fea0003800200 */
.L_x_47:
[----:B------:R-:W-:Y:S01]  /*42a0*/  R2P PR, R40, 0x7f ;  /* 0x0000007f28007804 */ /* 0x000fe20000000000 */
[----:B---3--:R3:W4:Y:S01]  /*42b0*/  SHFL.IDX PT, R32, R32, R55, 0x1f ;  /* 0x00001f3720207589 */ /* 0x00872200000e0000 */
[----:B------:R-:W-:Y:S01]  /*42c0*/  SHF.R.U32.HI R38, RZ, UR5, R12 ;  /* 0x00000005ff267c19 */ /* 0x000fe2000801160c */
[----:B------:R-:W-:Y:S01]  /*42d0*/  BSSY.RECONVERGENT B0, `(.L_x_49) ;  /* 0x0000022000007945 */ /* 0x000fe20003800200 */
[----:B------:R-:W-:Y:S02]  /*42e0*/  IMAD.MOV.U32 R30, RZ, RZ, RZ ;  /* 0x000000ffff1e7224 */ /* 0x000fe400078e00ff */
[----:B------:R-:W-:-:S07]  /*42f0*/  LOP3.LUT R38, R38, UR4, RZ, 0x30, !PT ;  /* 0x0000000426267c12 */ /* 0x000fce000f8e30ff */
        /* <DEDUP_REMOVED lines=31> */
.L_x_50:
[----:B------:R-:W-:Y:S05]  /*44f0*/  BSYNC.RECONVERGENT B0 ;  /* 0x0000000000007941 */ /* 0x000fea0003800200 */
.L_x_49:
        /* <DEDUP_REMOVED lines=9> */
[----:B------:R-:W-:Y:S02]  /*4590*/  @!P1 LOP3.LUT R39, RZ, R39, RZ, 0x33, !PT ;  /* 0x00000027ff279212 */ /* 0x000fe400078e33ff */
[----:B------:R-:W-:Y:S02]  /*45a0*/  VOTE.ANY R55, PT, P2 ;  /* 0x0000000000377806 */ /* 0x000fe400010e0100 */
[----:B------:R-:W-:-:S02]  /*45b0*/  LOP3.LUT R28, R39, R28, RZ, 0xc0, !PT ;  /* 0x0000001c271c7212 */ /* 0x000fc400078ec0ff */
[----:B------:R-:W-:Y:S02]  /*45c0*/  VOTE.ANY R39, PT, P3 ;  /* 0x0000000000277806 */ /* 0x000fe400018e0100 */
[----:B------:R-:W-:Y:S02]  /*45d0*/  @!P2 LOP3.LUT R55, RZ, R55, RZ, 0x33, !PT ;  /* 0x00000037ff37a212 */ /* 0x000fe400078e33ff */
[----:B------:R-:W-:Y:S02]  /*45e0*/  @!P3 LOP3.LUT R39, RZ, R39, RZ, 0x33, !PT ;  /* 0x00000027ff27b212 */ /* 0x000fe400078e33ff */
[----:B------:R-:W-:Y:S02]  /*45f0*/  LOP3.LUT R28, R55, R28, RZ, 0xc0, !PT ;  /* 0x0000001c371c7212 */ /* 0x000fe400078ec0ff */
[----:B------:R-:W-:Y:S02]  /*4600*/  LOP3.LUT P0, RZ, R38, 0x80, RZ, 0xc0, !PT ;  /* 0x0000008026ff7812 */ /* 0x000fe4000780c0ff */
[----:B------:R-:W-:-:S02]  /*4610*/  VOTE.ANY R55, PT, P4 ;  /* 0x0000000000377806 */ /* 0x000fc400020e0100 */
[----:B------:R-:W-:Y:S02]  /*4620*/  LOP3.LUT R28, R39, R28, RZ, 0xc0, !PT ;  /* 0x0000001c271c7212 */ /* 0x000fe400078ec0ff */
[----:B------:R-:W-:Y:S02]  /*4630*/  VOTE.ANY R39, PT, P5 ;  /* 0x0000000000277806 */ /* 0x000fe400028e0100 */
[----:B------:R-:W-:Y:S02]  /*4640*/  @!P4 LOP3.LUT R55, RZ, R55, RZ, 0x33, !PT ;  /* 0x00000037ff37c212 */ /* 0x000fe400078e33ff */
[----:B------:R-:W-:Y:S02]  /*4650*/  @!P5 LOP3.LUT R39, RZ, R39, RZ, 0x33, !PT ;  /* 0x00000027ff27d212 */ /* 0x000fe400078e33ff */
[----:B------:R-:W-:Y:S02]  /*4660*/  LOP3.LUT R28, R55, R28, RZ, 0xc0, !PT ;  /* 0x0000001c371c7212 */ /* 0x000fe400078ec0ff */
[----:B------:R-:W-:-:S02]  /*4670*/  VOTE.ANY R55, PT, P6 ;  /* 0x0000000000377806 */ /* 0x000fc400030e0100 */
[----:B------:R-:W-:Y:S02]  /*4680*/  LOP3.LUT R28, R39, R28, RZ, 0xc0, !PT ;  /* 0x0000001c271c7212 */ /* 0x000fe400078ec0ff */
[----:B------:R-:W-:Y:S02]  /*4690*/  VOTE.ANY R39, PT, P0 ;  /* 0x0000000000277806 */ /* 0x000fe400000e0100 */
[----:B------:R-:W-:Y:S02]  /*46a0*/  @!P6 LOP3.LUT R55, RZ, R55, RZ, 0x33, !PT ;  /* 0x00000037ff37e212 */ /* 0x000fe400078e33ff */
        /* <DEDUP_REMOVED lines=8> */
[----:B------:R-:W-:-:S05]  /*4730*/  IMAD R43, R38, 0x4, R29 ;  /* 0x00000004262b7824 */ /* 0x000fca00078e021d */
[----:B------:R0:W3:Y:S02]  /*4740*/  ATOMS.ADD R60, [R43], R28 ;  /* 0x0000001c2b3c738c */ /* 0x0000e40000000000 */
.L_x_52:
[----:B------:R-:W-:Y:S05]  /*4750*/  BSYNC.RECONVERGENT B0 ;  /* 0x0000000000007941 */ /* 0x000fea0003800200 */
.L_x_51:
[----:B------:R-:W-:Y:S01]  /*4760*/  R2P PR, R40, 0x7f ;  /* 0x0000007f28007804 */ /* 0x000fe20000000000 */
[----:B---3--:R3:W4:Y:S01]  /*4770*/  SHFL.IDX PT, R39, R60, R39, 0x1f ;  /* 0x00001f273c277589 */ /* 0x00872200000e0000 */
[----:B------:R-:W-:Y:S01]  /*4780*/  SHF.R.U32.HI R58, RZ, UR5, R16 ;  /* 0x00000005ff3a7c19 */ /* 0x000fe20008011610 */
[----:B------:R-:W-:Y:S01]  /*4790*/  BSSY.RECONVERGENT B0, `(.L_x_53) ;  /* 0x0000022000007945 */ /* 0x000fe20003800200 */
[----:B------:R-:W-:Y:S02]  /*47a0*/  IMAD.MOV.U32 R64, RZ, RZ, RZ ;  /* 0x000000ffff407224 */ /* 0x000fe400078e00ff */
[----:B------:R-:W-:-:S07]  /*47b0*/  LOP3.LUT R58, R58, UR4, RZ, 0x30, !PT ;  /* 0x000000043a3a7c12 */ /* 0x000fce000f8e30ff */
[----:B------:R-:W-:Y:S02]  /*47c0*/  VOTE.ANY R38, PT, P0 ;  /* 0x0000000000267806 */ /* 0x000fe400000e0100 */
[----:B0-----:R-:W-:Y:S02]  /*47d0*/  VOTE.ANY R43, PT, P1 ;  /* 0x00000000002b7806 */ /* 0x001fe400008e0100 */
[----:B------:R-:W-:Y:S02]  /*47e0*/  @!P0 LOP3.LUT R38, RZ, R38, RZ, 0x33, !PT ;  /* 0x00000026ff268212 */ /* 0x000fe400078e33ff */
[----:B------:R-:W-:Y:S02]  /*47f0*/  @!P1 LOP3.LUT R43, RZ, R43, RZ, 0x33, !PT ;  /* 0x0000002bff2b9212 */ /* 0x000fe400078e33ff */
[----:B------:R-:W-:Y:S02]  /*4800*/  LOP3.LUT P0, RZ, R40, 0x80, RZ, 0xc0, !PT ;  /* 0x0000008028ff7812 */ /* 0x000fe4000780c0ff */
[----:B------:R-:W-:-:S02]  /*4810*/  LOP3.LUT R38, R43, R38, RZ, 0xc0, !PT ;  /* 0x000000262b267212 */ /* 0x000fc400078ec0ff */
[----:B------:R-:W-:-:S04]  /*4820*/  VOTE.ANY R43, PT, P2 ;  /* 0x00000000002b7806 */ /* 0x000fc800010e0100 */
[----:B------:R-:W-:-:S04]  /*4830*/  @!P2 LOP3.LUT R43, RZ, R43, RZ, 0x33, !PT ;  /* 0x0000002bff2ba212 */ /* 0x000fc800078e33ff */
[----:B------:R-:W-:Y:S02]  /*4840*/  LOP3.LUT R38, R43, R38, RZ, 0xc0, !PT ;  /* 0x000000262b267212 */ /* 0x000fe400078ec0ff */
        /* <DEDUP_REMOVED lines=14> */
[----:B------:R-:W-:-:S04]  /*4930*/  LOP3.LUT R55, R43, R38, RZ, 0xc0, !PT ;  /* 0x000000262b377212 */ /* 0x000fc800078ec0ff */
[----:B------:R-:W0:Y:S01]  /*4940*/  FLO.U32 R43, R55 ;  /* 0x00000037002b7300 */ /* 0x000e2200000e0000 */
[----:B------:R-:W-:-:S07]  /*4950*/  LOP3.LUT R38, R14, R55, RZ, 0xc0, !PT ;  /* 0x000000370e267212 */ /* 0x000fce00078ec0ff */
[----:B------:R-:W1:Y:S01]  /*4960*/  POPC R38, R38 ;  /* 0x0000002600267309 */ /* 0x000e620000000000 */
[----:B0-----:R-:W-:-:S13]  /*4970*/  ISETP.NE.AND P0, PT, R24, R43, PT ;  /* 0x0000002b1800720c */ /* 0x001fda0003f05270 */
[----:B-1-34-:R-:W-:Y:S05]  /*4980*/  @P0 BRA `(.L_x_54) ;  /* 0x0000000000080947 */ /* 0x01afea0003800000 */
[----:B------:R-:W-:-:S05]  /*4990*/  IMAD R55, R40, 0x4, R29 ;  /* 0x0000000428377824 */ /* 0x000fca00078e021d */
[----:B------:R0:W1:Y:S02]  /*49a0*/  ATOMS.ADD R64, [R55], R38 ;  /* 0x000000263740738c */ /* 0x0000640000000000 */
.L_x_54:
[----:B------:R-:W-:Y:S05]  /*49b0*/  BSYNC.RECONVERGENT B0 ;  /* 0x0000000000007941 */ /* 0x000fea0003800200 */
.L_x_53:
[----:B------:R-:W-:Y:S01]  /*49c0*/  R2P PR, R58, 0x7f ;  /* 0x0000007f3a007804 */ /* 0x000fe20000000000 */
[----:B-1----:R1:W3:Y:S01]  /*49d0*/  SHFL.IDX PT, R43, R64, R43, 0x1f ;  /* 0x00001f2b402b7589 */ /* 0x0022e200000e0000 */
        /* <DEDUP_REMOVED lines=30> */
[----:B------:R-:W4:Y:S01]  /*4bc0*/  POPC R40, R40 ;  /* 0x0000002800287309 */ /* 0x000f220000000000 */
[----:B0-----:R-:W-:-:S13]  /*4bd0*/  ISETP.NE.AND P0, PT, R24, R55, PT ;  /* 0x000000371800720c */ /* 0x001fda0003f05270 */
[----:B-1-34-:R-:W-:Y:S05]  /*4be0*/  @P0 BRA `(.L_x_56) ;  /* 0x0000000000080947 */ /* 0x01afea0003800000 */
[----:B------:R-:W-:-:S05]  /*4bf0*/  IMAD R59, R58, 0x4, R29 ;  /* 0x000000043a3b7824 */ /* 0x000fca00078e021d */
[----:B------:R0:W1:Y:S02]  /*4c00*/  ATOMS.ADD R62, [R59], R40 ;  /* 0x000000283b3e738c */ /* 0x0000640000000000 */
.L_x_56:
[----:B------:R-:W-:Y:S05]  /*4c10*/  BSYNC.RECONVERGENT B0 ;  /* 0x0000000000007941 */ /* 0x000fea0003800200 */
.L_x_55:
[----:B------:R-:W-:Y:S01]  /*4c20*/  R2P PR, R60, 0x7f ;  /* 0x0000007f3c007804 */ /* 0x000fe20000000000 */
[----:B--2---:R-:W-:Y:S01]  /*4c30*/  IMAD.IADD R44, R44, 0x1, R47 ;  /* 0x000000012c2c7824 */ /* 0x004fe200078e022f */
[----:B------:R-:W-:Y:S01]  /*4c40*/  BSSY.RECONVERGENT B0, `(.L_x_57) ;  /* 0x0000025000007945 */ /* 0x000fe20003800200 */
[----:B------:R-:W-:Y:S02]  /*4c50*/  IMAD.IADD R46, R46, 0x1, R49 ;  /* 0x000000012e2e7824 */ /* 0x000fe400078e0231 */
[----:B-1----:R1:W2:Y:S01]  /*4c60*/  SHFL.IDX PT, R49, R62, R55, 0x1f ;  /* 0x00001f373e317589 */ /* 0x0022a200000e0000 */
[----:B------:R-:W-:-:S07]  /*4c70*/  IMAD.MOV.U32 R64, RZ, RZ, RZ ;  /* 0x000000ffff407224 */ /* 0x000fce00078e00ff */
[----:B------:R-:W-:Y:S02]  /*4c80*/  VOTE.ANY R58, PT, P0 ;  /* 0x00000000003a7806 */ /* 0x000fe400000e0100 */
[----:B------:R-:W-:Y:S02]  /*4c90*/  VOTE.ANY R47, PT, P1 ;  /* 0x00000000002f7806 */ /* 0x000fe400008e0100 */
        /* <DEDUP_REMOVED lines=22> */
[----:B------:R-:W-:Y:S02]  /*4e00*/  SHF.R.U32.HI R58, RZ, UR5, R6 ;  /* 0x00000005ff3a7c19 */ /* 0x000fe40008011606 */
[----:B0-----:R-:W0:Y:S01]  /*4e10*/  FLO.U32 R59, R61 ;  /* 0x0000003d003b7300 */ /* 0x001e2200000e0000 */
[----:B------:R-:W-:Y:S02]  /*4e20*/  LOP3.LUT R47, R14, R61, RZ, 0xc0, !PT ;  /* 0x0000003d0e2f7212 */ /* 0x000fe400078ec0ff */
[----:B------:R-:W-:-:S05]  /*4e30*/  LOP3.LUT R58, R58, UR4, RZ, 0x30, !PT ;  /* 0x000000043a3a7c12 */ /* 0x000fca000f8e30ff */
[----:B------:R-:W3:Y:S01]  /*4e40*/  POPC R47, R47 ;  /* 0x0000002f002f7309 */ /* 0x000ee20000000000 */
[----:B0-----:R-:W-:-:S13]  /*4e50*/  ISETP.NE.AND P0, PT, R24, R59, PT ;  /* 0x0000003b1800720c */ /* 0x001fda0003f05270 */
[----:B-123--:R-:W-:Y:S05]  /*4e60*/  @P0 BRA `(.L_x_58) ;  /* 0x0000000000080947 */ /* 0x00efea0003800000 */
[----:B------:R-:W-:-:S05]  /*4e70*/  IMAD R60, R60, 0x4, R29 ;  /* 0x000000043c3c7824 */ /* 0x000fca00078e021d */
[----:B------:R0:W1:Y:S02]  /*4e80*/  ATOMS.ADD R64, [R60], R47 ;  /* 0x0000002f3c40738c */ /* 0x0000640000000000 */
.L_x_58:
[----:B------:R-:W-:Y:S05]  /*4e90*/  BSYNC.RECONVERGENT B0 ;  /* 0x0000000000007941 */ /* 0x000fea0003800200 */
.L_x_57:
[----:B------:R-:W-:Y:S01]  /*4ea0*/  R2P PR, R58, 0x7f ;  /* 0x0000007f3a007804 */ /* 0x000fe20000000000 */
[----:B------:R-:W-:Y:S01]  /*4eb0*/  IMAD.IADD R52, R51, 0x1, R52 ;  /* 0x0000000133347824 */ /* 0x000fe200078e0234 */
[----:B-1----:R1:W2:Y:S01]  /*4ec0*/  SHFL.IDX PT, R64, R64, R59, 0x1f ;  /* 0x00001f3b40407589 */ /* 0x0022a200000e0000 */
[----:B------:R-:W-:Y:S01]  /*4ed0*/  BSSY.RECONVERGENT B0, `(.L_x_59) ;  /* 0x0000024000007945 */ /* 0x000fe20003800200 */
[----:B------:R-:W-:Y:S02]  /*4ee0*/  IMAD.IADD R56, R53, 0x1, R56 ;  /* 0x0000000135387824 */ /* 0x000fe400078e0238 */
[----:B------:R-:W-:-:S07]  /*4ef0*/  IMAD.MOV.U32 R62, RZ, RZ, RZ ;  /* 0x000000ffff3e7224 */ /* 0x000fce00078e00ff */
        /* <DEDUP_REMOVED lines=25> */
[----:B------:R-:W0:Y:S01]  /*5090*/  FLO.U32 R55, R61 ;  /* 0x0000003d00377300 */ /* 0x000e2200000e0000 */
[----:B------:R-:W-:Y:S02]  /*50a0*/  LOP3.LUT R51, R14, R61, RZ, 0xc0, !PT ;  /* 0x0000003d0e337212 */ /* 0x000fe400078ec0ff */
[----:B------:R-:W-:-:S05]  /*50b0*/  LOP3.LUT R60, R60, UR4, RZ, 0x30, !PT ;  /* 0x000000043c3c7c12 */ /* 0x000fca000f8e30ff */
[----:B------:R-:W3:Y:S01]  /*50c0*/  POPC R51, R51 ;  /* 0x0000003300337309 */ /* 0x000ee20000000000 */
[----:B0-----:R-:W-:-:S13]  /*50d0*/  ISETP.NE.AND P0, PT, R24, R55, PT ;  /* 0x000000371800720c */ /* 0x001fda0003f05270 */
[----:B-123--:R-:W-:Y:S05]  /*50e0*/  @P0 BRA `(.L_x_60) ;  /* 0x0000000000080947 */ /* 0x00efea0003800000 */
[----:B------:R-:W-:-:S05]  /*50f0*/  IMAD R58, R58, 0x4, R29 ;  /* 0x000000043a3a7824 */ /* 0x000fca00078e021d */
[----:B------:R0:W1:Y:S02]  /*5100*/  ATOMS.ADD R62, [R58], R51 ;  /* 0x000000333a3e738c */ /* 0x0000640000000000 */
.L_x_60:
[----:B------:R-:W-:Y:S05]  /*5110*/  BSYNC.RECONVERGENT B0 ;  /* 0x0000000000007941 */ /* 0x000fea0003800200 */
.L_x_59:
[----:B------:R-:W-:Y:S01]  /*5120*/  R2P PR, R60, 0x7f ;  /* 0x0000007f3c007804 */ /* 0x000fe20000000000 */
[----:B------:R-:W-:Y:S01]  /*5130*/  IMAD.IADD R48, R48, 0x1, R45 ;  /* 0x0000000130307824 */ /* 0x000fe200078e022d */
[----:B-1----:R1:W2:Y:S01]  /*5140*/  SHFL.IDX PT, R62, R62, R55, 0x1f ;  /* 0x00001f373e3e7589 */ /* 0x0022a200000e0000 */
[----:B------:R-:W-:Y:S01]  /*5150*/  BSSY.RECONVERGENT B0, `(.L_x_61) ;  /* 0x0000024000007945 */ /* 0x000fe20003800200 */
[----:B------:R-:W-:-:S09]  /*5160*/  IMAD.MOV.U32 R66, RZ, RZ, RZ ;  /* 0x000000ffff427224 */ /* 0x000fd200078e00ff */
        /* <DEDUP_REMOVED lines=23> */
[----:B------:R-:W-:Y:S01]  /*52e0*/  LOP3.LUT R53, R58, R53, RZ, 0xc0, !PT ;  /* 0x000000353a357212 */ /* 0x000fe200078ec0ff */
[----:B------:R-:W-:Y:S01]  /*52f0*/  IMAD.IADD R58, R37, 0x1, R36 ;  /* 0x00000001253a7824 */ /* 0x000fe200078e0224 */
        /* <DEDUP_REMOVED lines=9> */
.L_x_62:
[----:B------:R-:W-:Y:S05]  /*5390*/  BSYNC.RECONVERGENT B0 ;  /* 0x0000000000007941 */ /* 0x000fea0003800200 */
.L_x_61:
[----:B------:R-:W-:Y:S01]  /*53a0*/  R2P PR, R36, 0x7f ;  /* 0x0000007f24007804 */ /* 0x000fe20000000000 */
[----:B------:R-:W-:Y:S01]  /*53b0*/  IMAD.IADD R34, R35, 0x1, R34 ;  /* 0x0000000123227824 */ /* 0x000fe200078e0222 */
[----:B------:R-:W-:Y:S01]  /*53c0*/  BSSY.RECONVERGENT B0, `(.L_x_63) ;  /* 0x0000022000007945 */ /* 0x000fe20003800200 */
[----:B------:R-:W-:-:S10]  /*53d0*/  IMAD.MOV.U32 R55, RZ, RZ, RZ ;  /* 0x000000ffff377224 */ /* 0x000fd400078e00ff */
        /* <DEDUP_REMOVED lines=24> */
[----:B-1----:R0:W1:Y:S02]  /*5560*/  SHFL.IDX PT, R60, R66, R45, 0x1f ;  /* 0x00001f2d423c7589 */ /* 0x00206400000e0000 */
[----:B------:R-:W2:Y:S01]  /*5570*/  FLO.U32 R59, R53 ;  /* 0x00000035003b7300 */ /* 0x000ea200000e0000 */
[----:B------:R-:W-:-:S07]  /*5580*/  LOP3.LUT R35, R14, R53, RZ, 0xc0, !PT ;  /* 0x000000350e237212 */ /* 0x000fce00078ec0ff */
[----:B------:R-:W3:Y:S01]  /*5590*/  POPC R35, R35 ;  /* 0x0000002300237309 */ /* 0x000ee20000000000 */
[----:B--2---:R-:W-:-:S13]  /*55a0*/  ISETP.NE.AND P0, PT, R24, R59, PT ;  /* 0x0000003b1800720c */ /* 0x004fda0003f05270 */
[----:B01-3--:R-:W-:Y:S05]  /*55b0*/  @P0 BRA `(.L_x_64) ;  /* 0x0000000000080947 */ /* 0x00bfea0003800000 */
[----:B------:R-:W-:-:S05]  /*55c0*/  IMAD R36, R36, 0x4, R29 ;  /* 0x0000000424247824 */ /* 0x000fca00078e021d */
[----:B------:R0:W1:Y:S02]  /*55d0*/  ATOMS.ADD R55, [R36], R35 ;  /* 0x000000232437738c */ /* 0x0000640000000000 */
.L_x_64:
[----:B------:R-:W-:Y:S05]  /*55e0*/  BSYNC.RECONVERGENT B0 ;  /* 0x0000000000007941 */ /* 0x000fea0003800200 */
.L_x_63:
[----:B------:R-:W-:Y:S01]  /*55f0*/  R2P PR, R26, 0x7f ;  /* 0x0000007f1a007804 */ /* 0x000fe20000000000 */
[----:B01----:R0:W1:Y:S01]  /*5600*/  SHFL.IDX PT, R36, R55, R59, 0x1f ;  /* 0x00001f3b37247589 */ /* 0x00306200000e0000 */
[----:B------:R-:W-:Y:S11]  /*5610*/  BSSY.RECONVERGENT B0, `(.L_x_65) ;  /* 0x0000021000007945 */ /* 0x000ff60003800200 */
[----:B------:R-:W-:-:S02]  /*5620*/  VOTE.ANY R45, PT, P0 ;  /* 0x00000000002d7806 */ /* 0x000fc400000e0100 */
[----:B------:R-:W-:Y:S02]  /*5630*/  VOTE.ANY R66, PT, P1 ;  /* 0x0000000000427806 */ /* 0x000fe400008e0100 */
[----:B------:R-:W-:Y:S02]  /*5640*/  @!P0 LOP3.LUT R45, RZ, R45, RZ, 0x33, !PT ;  /* 0x0000002dff2d8212 */ /* 0x000fe400078e33ff */
[----:B------:R-:W-:Y:S02]  /*5650*/  @!P1 LOP3.LUT R66, RZ, R66, RZ, 0x33, !PT ;  /* 0x00000042ff429212 */ /* 0x000fe400078e33ff */
[----:B------:R-:W-:Y:S02]  /*5660*/  LOP3.LUT P0, RZ, R26, 0x80, RZ, 0xc0, !PT ;  /* 0x000000801aff7812 */ /* 0x000fe4000780c0ff */
        /* <DEDUP_REMOVED lines=19> */
[----:B------:R-:W2:Y:S01]  /*57a0*/  FLO.U32 R53, R45 ;  /* 0x0000002d00357300 */ /* 0x000ea200000e0000 */
[----:B------:R-:W-:-:S07]  /*57b0*/  LOP3.LUT R14, R14, R45, RZ, 0xc0, !PT ;  /* 0x0000002d0e0e7212 */ /* 0x000fce00078ec0ff */
[----:B0-----:R0:W3:Y:S01]  /*57c0*/  POPC R55, R14 ;  /* 0x0000000e00377309 */ /* 0x0010e20000000000 */
[----:B--2---:R-:W-:Y:S01]  /*57d0*/  ISETP.NE.AND P0, PT, R24, R53, PT ;  /* 0x000000351800720c */ /* 0x004fe20003f05270 */
[----:B------:R-:W-:-:S12]  /*57e0*/  IMAD.MOV.U32 R24, RZ, RZ, RZ ;  /* 0x000000ffff187224 */ /* 0x000fd800078e00ff */
[----:B01-3--:R-:W-:Y:S05]  /*57f0*/  @P0 BRA `(.L_x_66) ;  /* 0x0000000000080947 */ /* 0x00bfea0003800000 */
[----:B------:R-:W-:-:S06]  /*5800*/  IMAD R24, R26, 0x4, R29 ;  /* 0x000000041a187824 */ /* 0x000fcc00078e021d */
[----:B------:R0:W1:Y:S02]  /*5810*/  ATOMS.ADD R24, [R24], R55 ;  /* 0x000000371818738c */ /* 0x0000640000000000 */
.L_x_66:
[----:B------:R-:W-:Y:S05]  /*5820*/  BSYNC.RECONVERGENT B0 ;  /* 0x0000000000007941 */ /* 0x000fea0003800200 */
.L_x_65:
[----:B------:R-:W-:Y:S01]  /*5830*/  BAR.SYNC.DEFER_BLOCKING 0x0 ;  /* 0x0000000000007b1d */ /* 0x000fe20000010000 */
[----:B------:R-:W-:Y:S01]  /*5840*/  IMAD.IADD R26, R40, 0x1, R49 ;  /* 0x00000001281a7824 */ /* 0x000fe200078e0231 */
[----:B------:R-:W-:Y:S01]  /*5850*/  ISETP.NE.AND P0, PT, R50, RZ, PT ;  /* 0x000000ff3200720c */ /* 0x000fe20003f05270 */
[----:B------:R-:W-:Y:S02]  /*5860*/  IMAD.IADD R28, R28, 0x1, R39 ;  /* 0x000000011c1c7824 */ /* 0x000fe400078e0227 */
[----:B------:R-:W-:Y:S01]  /*5870*/  IMAD R40, R44, 0x4, R7 ;  /* 0x000000042c287824 */ /* 0x000fe200078e0207 */
[----:B------:R-:W-:Y:S01]  /*5880*/  BSSY B1, `(.L_x_67) ;  /* 0x000005c000017945 */ /* 0x000fe20003800000 */
[----:B------:R-:W-:Y:S01]  /*5890*/  IMAD.IADD R14, R38, 0x1, R43 ;  /* 0x00000001260e7824 */ /* 0x000fe200078e022b */
[----:B-1----:R-:W1:Y:S01]  /*58a0*/  SHFL.IDX PT, R24, R24, R53, 0x1f ;  /* 0x00001f3518187589 */ /* 0x002e6200000e0000 */
[----:B------:R-:W-:Y:S02]  /*58b0*/  IMAD R39, R46, 0x4, R7 ;  /* 0x000000042e277824 */ /* 0x000fe400078e0207 */
[----:B------:R-:W-:-:S02]  /*58c0*/  IMAD.IADD R60, R37, 0x1, R60 ;  /* 0x00000001253c7824 */ /* 0x000fc400078e023c */
[--C-:B------:R-:W-:Y:S02]  /*58d0*/  IMAD R38, R52, 0x4, R7.reuse ;  /* 0x0000000434267824 */ /* 0x100fe400078e0207 */
[----:B------:R-:W-:Y:S02]  /*58e0*/  IMAD.IADD R32, R33, 0x1, R32 ;  /* 0x0000000121207824 */ /* 0x000fe400078e0220 */
[----:B------:R-:W-:Y:S02]  /*58f0*/  IMAD.IADD R44, R35, 0x1, R36 ;  /* 0x00000001232c7824 */ /* 0x000fe400078e0224 */
[--C-:B------:R-:W-:Y:S02]  /*5900*/  IMAD R37, R56, 0x4, R7.reuse ;  /* 0x0000000438257824 */ /* 0x100fe400078e0207 */
[----:B------:R-:W-:Y:S02]  /*5910*/  IMAD.IADD R30, R31, 0x1, R30 ;  /* 0x000000011f1e7824 */ /* 0x000fe400078e021e */
[--C-:B------:R-:W-:Y:S01]  /*5920*/  IMAD R36, R48, 0x4, R7.reuse ;  /* 0x0000000430247824 */ /* 0x100fe200078e0207 */
[----:B------:R2:W-:Y:S01]  /*5930*/  STS [R40+-0x4], R27 ;  /* 0xfffffc1b28007388 */ /* 0x0005e20000000800 */
[----:B------:R-:W-:-:S02]  /*5940*/  IMAD R35, R58, 0x4, R7 ;  /* 0x000000043a237824 */ /* 0x000fc400078e0207 */
[--C-:B------:R-:W-:Y:S01]  /*5950*/  IMAD R34, R34, 0x4, R7.reuse ;  /* 0x0000000422227824 */ /* 0x100fe200078e0207 */
[----:B------:R-:W-:Y:S01]  /*5960*/  STS [R39+-0x4], R22 ;  /* 0xfffffc1627007388 */ /* 0x000fe20000000800 */
[--C-:B------:R-:W-:Y:S02]  /*5970*/  IMAD R33, R32, 0x4, R7.reuse ;  /* 0x0000000420217824 */ /* 0x100fe400078e0207 */
[----:B------:R-:W-:Y:S01]  /*5980*/  IMAD.IADD R64, R47, 0x1, R64 ;  /* 0x000000012f407824 */ /* 0x000fe200078e0240 */
[----:B------:R-:W-:Y:S01]  /*5990*/  STS [R38+-0x4], R21 ;  /* 0xfffffc1526007388 */ /* 0x000fe20000000800 */
[--C-:B------:R-:W-:Y:S02]  /*59a0*/  IMAD R32, R30, 0x4, R7.reuse ;  /* 0x000000041e207824 */ /* 0x100fe400078e0207 */
[----:B------:R-:W-:Y:S01]  /*59b0*/  IMAD.IADD R62, R51, 0x1, R62 ;  /* 0x00000001333e7824 */ /* 0x000fe200078e023e */
[----:B------:R-:W-:Y:S01]  /*59c0*/  STS [R37+-0x4], R18 ;  /* 0xfffffc1225007388 */ /* 0x000fe20000000800 */
[----:B------:R-:W-:-:S02]  /*59d0*/  IMAD R31, R28, 0x4, R7 ;  /* 0x000000041c1f7824 */ /* 0x000fc400078e0207 */
[--C-:B------:R-:W-:Y:S01]  /*59e0*/  IMAD R30, R14, 0x4, R7.reuse ;  /* 0x000000040e1e7824 */ /* 0x100fe200078e0207 */
[----:B------:R-:W-:Y:S01]  /*59f0*/  STS [R36+-0x4], R23 ;  /* 0xfffffc1724007388 */ /* 0x000fe20000000800 */
[--C-:B------:R-:W-:Y:S02]  /*5a00*/  IMAD R29, R26, 0x4, R7.reuse ;  /* 0x000000041a1d7824 */ /* 0x100fe400078e0207 */
[----:B-1----:R-:W-:Y:S01]  /*5a10*/  IMAD.IADD R24, R55, 0x1, R24 ;  /* 0x0000000137187824 */ /* 0x002fe200078e0218 */
[----:B------:R-:W-:Y:S01]  /*5a20*/  STS [R35+-0x4], R20 ;  /* 0xfffffc1423007388 */ /* 0x000fe20000000800 */
[--C-:B------:R-:W-:Y:S02]  /*5a30*/  IMAD R28, R64, 0x4, R7.reuse ;  /* 0x00000004401c7824 */ /* 0x100fe400078e0207 */
[--C-:B--2---:R-:W-:Y:S01]  /*5a40*/  IMAD R27, R62, 0x4, R7.reuse ;  /* 0x000000043e1b7824 */ /* 0x104fe200078e0207 */
[----:B------:R1:W-:Y:S01]  /*5a50*/  STS [R34+-0x4], R25 ;  /* 0xfffffc1922007388 */ /* 0x0003e20000000800 */
[----:B------:R-:W-:-:S02]  /*5a60*/  IMAD R26, R60, 0x4, R7 ;  /* 0x000000043c1a7824 */ /* 0x000fc400078e0207 */
[--C-:B------:R-:W-:Y:S01]  /*5a70*/  IMAD R24, R24, 0x4, R7.reuse ;  /* 0x0000000418187824 */ /* 0x100fe200078e0207 */
[----:B------:R-:W-:Y:S04]  /*5a80*/  STS [R33+-0x4], R10 ;  /* 0xfffffc0a21007388 */ /* 0x000fe80000000800 */
[----:B------:R-:W-:Y:S01]  /*5a90*/  STS [R32+-0x4], R17 ;  /* 0xfffffc1120007388 */ /* 0x000fe20000000800 */
[----:B-1----:R-:W-:-:S03]  /*5aa0*/  IMAD R25, R44, 0x4, R7 ;  /* 0x000000042c197824 */ /* 0x002fc600078e0207 */
[----:B------:R-:W-:Y:S04]  /*5ab0*/  STS [R31+-0x4], R12 ;  /* 0xfffffc0c1f007388 */ /* 0x000fe80000000800 */
[----:B------:R1:W-:Y:S04]  /*5ac0*/  STS [R30+-0x4], R19 ;  /* 0xfffffc131e007388 */ /* 0x0003e80000000800 */
[----:B------:R2:W-:Y:S04]  /*5ad0*/  STS [R29+-0x4], R16 ;  /* 0xfffffc101d007388 */ /* 0x0005e80000000800 */
[----:B------:R2:W-:Y:S01]  /*5ae0*/  STS [R28+-0x4], R9 ;  /* 0xfffffc091c007388 */ /* 0x0005e20000000800 */
[----:B-1----:R-:W-:-:S03]  /*5af0*/  IMAD R19, R3, 0x8, R7 ;  /* 0x0000000803137824 */ /* 0x002fc600078e0207 */
[----:B------:R2:W-:Y:S04]  /*5b00*/  STS [R27+-0x4], R6 ;  /* 0xfffffc061b007388 */ /* 0x0005e80000000800 */
[----:B------:R2:W-:Y:S04]  /*5b10*/  STS [R26+-0x4], R11 ;  /* 0xfffffc0b1a007388 */ /* 0x0005e80000000800 */
[----:B------:R2:W-:Y:S04]  /*5b20*/  STS [R25+-0x4], R8 ;  /* 0xfffffc0819007388 */ /* 0x0005e80000000800 */
[----:B------:R2:W-:Y:S01]  /*5b30*/  STS [R24+-0x4], R13 ;  /* 0xfffffc0d18007388 */ /* 0x0005e20000000800 */
[----:B------:R-:W-:Y:S05]  /*5b40*/  @P0 BRA `(.L_x_68) ;  /* 0x0000000000bc0947 */ /* 0x000fea0003800000 */
[----:B------:R-:W1:Y:S02]  /*5b50*/  LDCU.64 UR8, c[0x0][0x398] ;  /* 0x00007300ff0877ac */ /* 0x000e640008000a00 */
[----:B-1----:R-:W-:-:S04]  /*5b60*/  LEA R10, P0, R3, UR8, 0x3 ;  /* 0x00000008030a7c11 */ /* 0x002fc8000f8018ff */
[----:B--2---:R-:W-:-:S05]  /*5b70*/  LEA.HI.X R11, R3, UR9, RZ, 0x3, P0 ;  /* 0x00000009030b7c11 */ /* 0x004fca00080f1cff */
[----:B------:R-:W2:Y:S01]  /*5b80*/  LDG.E.64 R8, desc[UR6][R10.64] ;  /* 0x000000060a087981 */ /* 0x000ea2000c1e1b00 */
[----:B------:R-:W-:Y:S02]  /*5b90*/  SHF.R.S32.HI R13, RZ, 0x1f, R15 ;  /* 0x0000001fff0d7819 */ /* 0x000fe4000001140f */
[----:B--2---:R-:W-:-:S05]  /*5ba0*/  IADD3 R8, P0, PT, -R15, R8, RZ ;  /* 0x000000080f087210 */ /* 0x004fca0007f1e1ff */
[----:B------:R-:W-:Y:S01]  /*5bb0*/  IMAD.X R9, R9, 0x1, ~R13, P0 ;  /* 0x0000000109097824 */ /* 0x000fe200000e0e0d */
[----:B------:R-:W-:Y:S01]  /*5bc0*/  ISETP.GE.AND P0, PT, R42, 0x1, PT ;  /* 0x000000012a00780c */ /* 0x000fe20003f06270 */
[----:B------:R-:W-:-:S03]  /*5bd0*/  IMAD.MOV.U32 R13, RZ, RZ, R0 ;  /* 0x000000ffff0d7224 */ /* 0x000fc600078e0000 */
[----:B------:R1:W-:Y:S09]  /*5be0*/  STS.64 [R19+0x6600], R8 ;  /* 0x0066000813007388 */ /* 0x0003f20000000a00 */
[----:B------:R-:W-:Y:S05]  /*5bf0*/  @!P0 BRA `(.L_x_69) ;  /* 0x00000000006c8947 */ /* 0x000fea0003800000 */
[----:B------:R-:W-:Y:S01]  /*5c00*/  BSSY B0, `(.L_x_70) ;  /* 0x0000019000007945 */ /* 0x000fe20003800000 */
[----:B------:R-:W-:Y:S02]  /*5c10*/  IMAD.MOV.U32 R6, RZ, RZ, -0x1 ;  /* 0xffffffffff067424 */ /* 0x000fe400078e00ff */
[----:B------:R-:W-:Y:S02]  /*5c20*/  IMAD.MOV.U32 R10, RZ, RZ, R42 ;  /* 0x000000ffff0a7224 */ /* 0x000fe400078e002a */
[----:B------:R-:W-:-:S07]  /*5c30*/  IMAD.MOV.U32 R13, RZ, RZ, R0 ;  /* 0x000000ffff0d7224 */ /* 0x000fce00078e0000 */
.L_x_74:
[----:B-1----:R-:W1:Y:S01]  /*5c40*/  LDC.64 R8, c[0x0][0x380] ;  /* 0x0000e000ff087b82 */ /* 0x002e620000000a00 */
[----:B------:R-:W-:Y:S01]  /*5c50*/  VIADD R17, R10, 0xffffffff ;  /* 0xffffffff0a117836 */ /* 0x000fe20000000000 */
[----:B------:R-:W-:Y:S03]  /*5c60*/  BSSY B2, `(.L_x_71) ;  /* 0x0000008000027945 */ /* 0x000fe60003800000 */
[----:B------:R-:W-:-:S04]  /*5c70*/  IMAD R11, R17, 0x100, R3 ;  /* 0x00000100110b7824 */ /* 0x000fc800078e0203 */
[----:B-1----:R-:W-:-:S07]  /*5c80*/  IMAD.WIDE R8, R11, 0x4, R8 ;  /* 0x000000040b087825 */ /* 0x002fce00078e0208 */
.L_x_72:
[----:B------:R-:W-:Y:S05]  /*5c90*/  YIELD ;  /* 0x0000000000007946 */ /* 0x000fea0003800000 */
[----:B------:R1:W-:Y:S06]  /*5ca0*/  MEMBAR.SC.CTA ;  /* 0x0000000000007992 */ /* 0x0003ec0000000000 */
[----:B-1----:R-:W2:Y:S02]  /*5cb0*/  LDG.E.STRONG.SYS R11, desc[UR6][R8.64] ;  /* 0x00000006080b7981 */ /* 0x002ea4000c1f5900 */
[----:B--2---:R-:W-:-:S13]  /*5cc0*/  ISETP.NE.AND P0, PT, R11, RZ, PT ;  /* 0x000000ff0b00720c */ /* 0x004fda0003f05270 */
[----:B------:R-:W-:Y:S05]  /*5cd0*/  @!P0 BRA `(.L_x_72) ;  /* 0xfffffffc00ec8947 */ /* 0x000fea000383ffff */
[----:B------:R-:W-:Y:S05]  /*5ce0*/  BSYNC B2 ;  /* 0x0000000000027941 */ /* 0x000fea0003800000 */
.L_x_71:
[----:B------:R-:W-:Y:S01]  /*5cf0*/  BSSY.RECONVERGENT B2, `(.L_x_73) ;  /* 0x0000006000027945 */ /* 0x000fe20003800200 */
[C---:B------:R-:W-:Y:S02]  /*5d00*/  ISETP.GT.AND P0, PT, R11.reuse, -0x1, PT ;  /* 0xffffffff0b00780c */ /* 0x040fe40003f04270 */
[----:B------:R-:W-:Y:S01]  /*5d10*/  LOP3.LUT R8, R11, 0x3fffffff, RZ, 0xc0, !PT ;  /* 0x3fffffff0b087812 */ /* 0x000fe200078ec0ff */
[----:B------:R-:W-:Y:S05]  /*5d20*/  WARPSYNC.EXCLUSIVE R6 ;  /* 0x0000000006007348 */ /* 0x000fea0003a00000 */
[----:B------:R-:W-:-:S05]  /*5d30*/  IMAD.IADD R13, R8, 0x1, R13 ;  /* 0x00000001080d7824 */ /* 0x000fca00078e020d */
[----:B------:R-:W-:-:S07]  /*5d40*/  VOTE.ANY R6, PT, P0 ;  /* 0x0000000000067806 */ /* 0x000fce00000e0100 */
[----:B------:R-:W-:Y:S05]  /*5d50*/  BSYNC.RECONVERGENT B2 ;  /* 0x0000000000027941 */ /* 0x000fea0003800200 */
.L_x_73:
[----:B------:R-:W-:Y:S01]  /*5d60*/  ISETP.GT.U32.AND P1, PT, R10, 0x1, PT ;  /* 0x000000010a00780c */ /* 0x000fe20003f24070 */
[----:B------:R-:W-:-:S12]  /*5d70*/  IMAD.MOV.U32 R10, RZ, RZ, R17 ;  /* 0x000000ffff0a7224 */ /* 0x000fd800078e0011 */
[----:B------:R-:W-:Y:S05]  /*5d80*/  @P0 BRA P1, `(.L_x_74) ;  /* 0xfffffffc00ac0947 */ /* 0x000fea000083ffff */
[----:B------:R-:W-:Y:S05]  /*5d90*/  BSYNC B0 ;  /* 0x0000000000007941 */ /* 0x000fea0003800000 */
.L_x_70:
[----:B------:R2:W3:Y:S02]  /*5da0*/  LDS.64 R8, [R19+0x6600] ;  /* 0x0066000013087984 */ /* 0x0004e40000000a00 */
.L_x_69:
[----:B------:R-:W4:Y:S01]  /*5db0*/  LDC.64 R10, c[0x0][0x380] ;  /* 0x0000e000ff0a7b82 */ /* 0x000f220000000a00 */
[C---:B------:R-:W-:Y:S01]  /*5dc0*/  IMAD.IADD R17, R13.reuse, 0x1, -R0 ;  /* 0x000000010d117824 */ /* 0x040fe200078e0a00 */
[----:B------:R-:W-:Y:S01]  /*5dd0*/  LOP3.LUT R13, R13, 0x80000000, RZ, 0xfc, !PT ;  /* 0x800000000d0d7812 */ /* 0x000fe200078efcff */
[----:B------:R-:W-:-:S03]  /*5de0*/  IMAD R21, R42, 0x100, R3 ;  /* 0x000001002a157824 */ /* 0x000fc600078e0203 */
[----:B-1-3--:R-:W-:-:S04]  /*5df0*/  IADD3 R8, P0, PT, R17, R8, RZ ;  /* 0x0000000811087210 */ /* 0x00afc80007f1e0ff */
[----:B------:R-:W-:-:S05]  /*5e00*/  LEA.HI.X.SX32 R9, R17, R9, 0x1, P0 ;  /* 0x0000000911097211 */ /* 0x000fca00000f0eff */
[----:B------:R1:W-:Y:S01]  /*5e10*/  STS.64 [R19+0x6600], R8 ;  /* 0x0066000813007388 */ /* 0x0003e20000000a00 */
[----:B----4-:R-:W-:-:S05]  /*5e20*/  IMAD.WIDE R10, R21, 0x4, R10 ;  /* 0x00000004150a7825 */ /* 0x010fca00078e020a */
[----:B------:R1:W-:Y:S02]  /*5e30*/  STG.E.STRONG.SYS desc[UR6][R10.64], R13 ;  /* 0x0000000d0a007986 */ /* 0x0003e4000c115906 */
.L_x_68:
[----:B------:R-:W-:Y:S05]  /*5e40*/  BSYNC B1 ;  /* 0x0000000000017941 */ /* 0x000fea0003800000 */
.L_x_67:
[----:B------:R-:W3:Y:S01]  /*5e50*/  LDC R23, c[0x0][0x3c0] ;  /* 0x0000f000ff177b82 */ /* 0x000ee20000000800 */
[----:B--2---:R-:W-:-:S07]  /*5e60*/  VIADD R6, R54, 0x1980 ;  /* 0x0000198036067836 */ /* 0x004fce0000000000 */
[----:B-1----:R-:W1:Y:S01]  /*5e70*/  LDC.64 R10, c[0x0][0x390] ;  /* 0x0000e400ff0a7b82 */ /* 0x002e620000000a00 */
[----:B---3--:R-:W-:Y:S02]  /*5e80*/  ISETP.GE.AND P0, PT, R6, R23, PT ;  /* 0x000000170600720c */ /* 0x008fe40003f06270 */
[----:B-1----:R-:W-:-:S04]  /*5e90*/  ISETP.EQ.U32.AND P1, PT, R10, RZ, PT ;  /* 0x000000ff0a00720c */ /* 0x002fc80003f22070 */
[----:B------:R-:W-:-:S04]  /*5ea0*/  ISETP.EQ.OR.EX P0, PT, R11, RZ, !P0, P1 ;  /* 0x000000ff0b00720c */ /* 0x000fc80004702710 */
[----:B------:R-:W-:-:S13]  /*5eb0*/  ISETP.GT.U32.OR P0, PT, R3, 0xff, P0 ;  /* 0x000000ff0300780c */ /* 0x000fda0000704470 */
[----:B------:R-:W-:Y:S05]  /*5ec0*/  @P0 BRA `(.L_x_75) ;  /* 0x0000000000200947 */ /* 0x000fea0003800000 */
[----:B------:R-:W1:Y:S01]  /*5ed0*/  LDS.64 R8, [R19+0x6600] ;  /* 0x0066000013087984 */ /* 0x000e620000000a00 */
[C---:B------:R-:W-:Y:S02]  /*5ee0*/  LEA R10, P2, R3.reuse, R10, 0x3 ;  /* 0x0000000a030a7211 */ /* 0x040fe400078418ff */
[--C-:B------:R-:W-:Y:S02]  /*5ef0*/  SHF.R.S32.HI R13, RZ, 0x1f, R0.reuse ;  /* 0x0000001fff0d7819 */ /* 0x100fe40000011400 */
[----:B------:R-:W-:Y:S02]  /*5f00*/  LEA.HI.X R11, R3, R11, RZ, 0x3, P2 ;  /* 0x0000000b030b7211 */ /* 0x000fe400010f1cff */
[----:B-1----:R-:W-:Y:S02]  /*5f10*/  IADD3 R8, P0, P1, R8, R15, R0 ;  /* 0x0000000f08087210 */ /* 0x002fe4000791e000 */
[----:B------:R-:W-:-:S04]  /*5f20*/  SHF.R.S32.HI R15, RZ, 0x1f, R15 ;  /* 0x0000001fff0f7819 */ /* 0x000fc8000001140f */
[----:B------:R-:W-:-:S05]  /*5f30*/  IADD3.X R9, PT, PT, R9, R15, R13, P0, P1 ;  /* 0x0000000f09097210 */ /* 0x000fca00007e240d */
[----:B------:R1:W-:Y:S02]  /*5f40*/  STG.E.64 desc[UR6][R10.64], R8 ;  /* 0x000000080a007986 */ /* 0x0003e4000c101b06 */
.L_x_75:
[----:B------:R-:W-:Y:S01]  /*5f50*/  ISETP.GT.AND P0, PT, R6, R23, PT ;  /* 0x000000170600720c */ /* 0x000fe20003f04270 */
[----:B------:R-:W-:Y:S05]  /*5f60*/  WARPSYNC.ALL ;  /* 0x0000000000007948 */ /* 0x000fea0003800000 */
[----:B------:R-:W-:Y:S01]  /*5f70*/  BAR.SYNC.DEFER_BLOCKING 0x0 ;  /* 0x0000000000007b1d */ /* 0x000fe20000010000 */
[----:B------:R-:W-:-:S06]  /*5f80*/  IMAD R22, R3, 0x4, R7 ;  /* 0x0000000403167824 */ /* 0x000fcc00078e0207 */
[----:B------:R-:W-:Y:S05]  /*5f90*/  @P0 BRA `(.L_x_76) ;  /* 0x0000000c003c0947 */ /* 0x000fea0003800000 */
[----:B------:R-:W2:Y:S01]  /*5fa0*/  LDS R0, [R22] ;  /* 0x0000000016007984 */ /* 0x000ea20000000800 */
[----:B------:R-:W2:Y:S01]  /*5fb0*/  LDCU UR5, c[0x0][0x3c4] ;  /* 0x00007880ff0577ac */ /* 0x000ea20008000800 */
[----:B------:R-:W3:Y:S01]  /*5fc0*/  LDCU.64 UR8, c[0x0][0x3a0] ;  /* 0x00007400ff0877ac */ /* 0x000ee20008000a00 */
[----:B--2---:R-:W-:Y:S02]  /*5fd0*/  SHF.R.U32.HI R6, RZ, UR5, R0 ;  /* 0x00000005ff067c19 */ /* 0x004fe40008011600 */
[----:B------:R-:W-:Y:S02]  /*5fe0*/  LOP3.LUT R15, R0, 0x80000000, RZ, 0x3c, !PT ;  /* 0x80000000000f7812 */ /* 0x000fe400078e3cff */
[----:B------:R-:W-:-:S05]  /*5ff0*/  LOP3.LUT R6, R6, UR4, RZ, 0x30, !PT ;  /* 0x0000000406067c12 */ /* 0x000fca000f8e30ff */
[----:B-1----:R-:W-:-:S06]  /*6000*/  IMAD R8, R6, 0x8, R7 ;  /* 0x0000000806087824 */ /* 0x002fcc00078e0207 */
[----:B------:R-:W1:Y:S02]  /*6010*/  LDS.64 R8, [R8+0x6600] ;  /* 0x0066000008087984 */ /* 0x000e640000000a00 */
[----:B-1----:R-:W-:-:S05]  /*6020*/  IADD3 R6, P1, PT, R8, R3, RZ ;  /* 0x0000000308067210 */ /* 0x002fca0007f3e0ff */
[----:B------:R-:W-:Y:S01]  /*6030*/  IMAD.X R9, RZ, RZ, R9, P1 ;  /* 0x000000ffff097224 */ /* 0x000fe200008e0609 */
[----:B---3--:R-:W-:-:S04]  /*6040*/  LEA R10, P1, R6, UR8, 0x2 ;  /* 0x00000008060a7c11 */ /* 0x008fc8000f8210ff */
[----:B------:R-:W-:-:S05]  /*6050*/  LEA.HI.X R11, R6, UR9, R9, 0x2, P1 ;  /* 0x00000009060b7c11 */ /* 0x000fca00088f1409 */
[----:B------:R-:W-:Y:S01]  /*6060*/  STG.E desc[UR6][R10.64], R15 ;  /* 0x0000000f0a007986 */ /* 0x000fe2000c101906 */
[----:B------:R-:W-:-:S03]  /*6070*/  NOP ;  /* 0x0000000000007918 */ /* 0x000fc60000000000 */
[----:B------:R-:W1:Y:S02]  /*6080*/  LDS R0, [R22+0x600] ;  /* 0x0006000016007984 */ /* 0x000e640000000800 */
[----:B-1----:R-:W-:Y:S02]  /*6090*/  SHF.R.U32.HI R6, RZ, UR5, R0 ;  /* 0x00000005ff067c19 */ /* 0x002fe40008011600 */
[----:B------:R-:W-:Y:S02]  /*60a0*/  LOP3.LUT R15, R0, 0x80000000, RZ, 0x3c, !PT ;  /* 0x80000000000f7812 */ /* 0x000fe400078e3cff */
[----:B------:R-:W-:-:S05]  /*60b0*/  LOP3.LUT R6, R6, UR4, RZ, 0x30, !PT ;  /* 0x0000000406067c12 */ /* 0x000fca000f8e30ff */
[----:B------:R-:W-:-:S06]  /*60c0*/  IMAD R8, R6, 0x8, R7 ;  /* 0x0000000806087824 */ /* 0x000fcc00078e0207 */
[----:B------:R-:W1:Y:S02]  /*60d0*/  LDS.64 R8, [R8+0x6600] ;  /* 0x0066000008087984 */ /* 0x000e640000000a00 */
[----:B-1----:R-:W-:-:S05]  /*60e0*/  IADD3 R6, P1, PT, R8, R3, RZ ;  /* 0x0000000308067210 */ /* 0x002fca0007f3e0ff */
[----:B------:R-:W-:Y:S01]  /*60f0*/  IMAD.X R9, RZ, RZ, R9, P1 ;  /* 0x000000ffff097224 */ /* 0x000fe200008e0609 */
[----:B------:R-:W-:-:S04]  /*6100*/  LEA R12, P1, R6, UR8, 0x2 ;  /* 0x00000008060c7c11 */ /* 0x000fc8000f8210ff */
        /* <DEDUP_REMOVED lines=163> */
[----:B------:R-:W-:-:S05]  /*6b40*/  IMAD R12, R6, 0x8, R7 ;  /* 0x00000008060c7824 */ /* 0x000fca00078e0207 */
        /* <DEDUP_REMOVED lines=17> */
[----:B------:R1:W-:Y:S01]  /*6c60*/  STG.E desc[UR6][R6.64+0x6000], R9 ;  /* 0x0060000906007986 */ /* 0x0003e2000c101906 */
[----:B------:R-:W-:Y:S01]  /*6c70*/  NOP ;  /* 0x0000000000007918 */ /* 0x000fe20000000000 */
[----:B------:R-:W-:Y:S05]  /*6c80*/  BRA `(.L_x_77) ;  /* 0x00000014000c7947 */ /* 0x000fea0003800000 */
.L_x_76:
[----:B-1----:R-:W-:Y:S01]  /*6c90*/  IMAD R9, R42, -0x1980, R23 ;  /* 0xffffe6802a097824 */ /* 0x002fe200078e0217 */
[----:B------:R-:W-:Y:S01]  /*6ca0*/  BSSY.RECONVERGENT B0, `(.L_x_78) ;  /* 0x000001b000007945 */ /* 0x000fe20003800200 */
[C---:B------:R-:W-:Y:S02]  /*6cb0*/  VIADD R0, R3.reuse, 0x180 ;  /* 0x0000018003007836 */ /* 0x040fe40000000000 */
[C---:B------:R-:W-:Y:S01]  /*6cc0*/  VIADD R6, R3.reuse, 0x300 ;  /* 0x0000030003067836 */ /* 0x040fe20000000000 */
[CC--:B------:R-:W-:Y:S01]  /*6cd0*/  ISETP.GE.AND P1, PT, R3.reuse, R9.reuse, PT ;  /* 0x000000090300720c */ /* 0x0c0fe20003f26270 */
[C---:B------:R-:W-:Y:S01]  /*6ce0*/  VIADD R8, R3.reuse, 0x480 ;  /* 0x0000048003087836 */ /* 0x040fe20000000000 */
[-C--:B------:R-:W-:Y:S01]  /*6cf0*/  ISETP.GE.AND P2, PT, R0, R9.reuse, PT ;  /* 0x000000090000720c */ /* 0x080fe20003f46270 */
[C---:B------:R-:W-:Y:S01]  /*6d00*/  VIADD R0, R3.reuse, 0x600 ;  /* 0x0000060003007836 */ /* 0x040fe20000000000 */
[-C--:B------:R-:W-:Y:S01]  /*6d10*/  ISETP.GE.AND P3, PT, R6, R9.reuse, PT ;  /* 0x000000090600720c */ /* 0x080fe20003f66270 */
[C---:B------:R-:W-:Y:S01]  /*6d20*/  VIADD R6, R3.reuse, 0x780 ;  /* 0x0000078003067836 */ /* 0x040fe20000000000 */
[-C--:B------:R-:W-:Y:S01]  /*6d30*/  ISETP.GE.AND P4, PT, R8, R9.reuse, PT ;  /* 0x000000090800720c */ /* 0x080fe20003f86270 */
[----:B------:R-:W-:Y:S01]  /*6d40*/  VIADD R8, R3, 0x900 ;  /* 0x0000090003087836 */ /* 0x000fe20000000000 */
[----:B------:R-:W-:-:S02]  /*6d50*/  ISETP.GE.AND P5, PT, R0, R9, PT ;  /* 0x000000090000720c */ /* 0x000fc40003fa6270 */
[----:B------:R-:W-:-:S03]  /*6d60*/  ISETP.GE.AND P6, PT, R6, R9, PT ;  /* 0x000000090600720c */ /* 0x000fc60003fc6270 */
[----:B------:R-:W-:Y:S10]  /*6d70*/  @P1 BRA `(.L_x_79) ;  /* 0x0000000000341947 */ /* 0x000ff40003800000 */
[----:B------:R-:W1:Y:S01]  /*6d80*/  LDS R0, [R22] ;  /* 0x0000000016007984 */ /* 0x000e620000000800 */
[----:B------:R-:W1:Y:S01]  /*6d90*/  LDCU UR5, c[0x0][0x3c4] ;  /* 0x00007880ff0577ac */ /* 0x000e620008000800 */
[----:B------:R-:W2:Y:S01]  /*6da0*/  LDCU.64 UR8, c[0x0][0x3a0] ;  /* 0x00007400ff0877ac */ /* 0x000ea20008000a00 */
[----:B-1----:R-:W-:Y:S02]  /*6db0*/  SHF.R.U32.HI R6, RZ, UR5, R0 ;  /* 0x00000005ff067c19 */ /* 0x002fe40008011600 */
[----:B------:R-:W-:Y:S02]  /*6dc0*/  LOP3.LUT R13, R0, 0x80000000, RZ, 0x3c, !PT ;  /* 0x80000000000d7812 */ /* 0x000fe400078e3cff */
[----:B------:R-:W-:-:S05]  /*6dd0*/  LOP3.LUT R6, R6, UR4, RZ, 0x30, !PT ;  /* 0x0000000406067c12 */ /* 0x000fca000f8e30ff */
[----:B------:R-:W-:-:S05]  /*6de0*/  IMAD R6, R6, 0x8, R7 ;  /* 0x0000000806067824 */ /* 0x000fca00078e0207 */
[----:B------:R-:W1:Y:S02]  /*6df0*/  LDS.64 R10, [R6+0x6600] ;  /* 0x00660000060a7984 */ /* 0x000e640000000a00 */
[----:B-1----:R-:W-:-:S05]  /*6e00*/  IADD3 R12, P1, PT, R10, R3, RZ ;  /* 0x000000030a0c7210 */ /* 0x002fca0007f3e0ff */
[----:B------:R-:W-:Y:S01]  /*6e10*/  IMAD.X R11, RZ, RZ, R11, P1 ;  /* 0x000000ffff0b7224 */ /* 0x000fe200008e060b */
[----:B--2---:R-:W-:-:S04]  /*6e20*/  LEA R10, P1, R12, UR8, 0x2 ;  /* 0x000000080c0a7c11 */ /* 0x004fc8000f8210ff */
[----:B------:R-:W-:-:S05]  /*6e30*/  LEA.HI.X R11, R12, UR9, R11, 0x2, P1 ;  /* 0x000000090c0b7c11 */ /* 0x000fca00088f140b */
[----:B------:R1:W-:Y:S04]  /*6e40*/  STG.E desc[UR6][R10.64], R13 ;  /* 0x0000000d0a007986 */ /* 0x0003e8000c101906 */
.L_x_79:
[----:B------:R-:W-:Y:S05]  /*6e50*/  BSYNC.RECONVERGENT B0 ;  /* 0x0000000000007941 */ /* 0x000fea0003800200 */
.L_x_78:
[----:B------:R-:W-:Y:S01]  /*6e60*/  NOP ;  /* 0x0000000000007918 */ /* 0x000fe20000000000 */
[----:B------:R-:W-:Y:S01]  /*6e70*/  BSSY.RECONVERGENT B0, `(.L_x_80) ;  /* 0x0000011000007945 */ /* 0x000fe20003800200 */
[----:B------:R-:W-:Y:S01]  /*6e80*/  ISETP.GE.AND P1, PT, R8, R9, PT ;  /* 0x000000090800720c */ /* 0x000fe20003f26270 */
[----:B------:R-:W-:Y:S02]  /*6e90*/  VIADD R8, R3, 0xa80 ;  /* 0x00000a8003087836 */ /* 0x000fe40000000000 */
[----:B------:R-:W-:Y:S10]  /*6ea0*/  @P2 BRA `(.L_x_81) ;  /* 0x0000000000342947 */ /* 0x000ff40003800000 */
[----:B------:R-:W2:Y:S01]  /*6eb0*/  LDS R0, [R22+0x600] ;  /* 0x0006000016007984 */ /* 0x000ea20000000800 */
[----:B------:R-:W2:Y:S01]  /*6ec0*/  LDCU UR5, c[0x0][0x3c4] ;  /* 0x00007880ff0577ac */ /* 0x000ea20008000800 */
[----:B------:R-:W3:Y:S01]  /*6ed0*/  LDCU.64 UR8, c[0x0][0x3a0] ;  /* 0x00007400ff0877ac */ /* 0x000ee20008000a00 */
[----:B--2---:R-:W-:Y:S02]  /*6ee0*/  SHF.R.U32.HI R6, RZ, UR5, R0 ;  /* 0x00000005ff067c19 */ /* 0x004fe40008011600 */
[----:B-1----:R-:W-:Y:S02]  /*6ef0*/  LOP3.LUT R13, R0, 0x80000000, RZ, 0x3c, !PT ;  /* 0x80000000000d7812 */ /* 0x002fe400078e3cff */
[----:B------:R-:W-:-:S05]  /*6f00*/  LOP3.LUT R6, R6, UR4, RZ, 0x30, !PT ;  /* 0x0000000406067c12 */ /* 0x000fca000f8e30ff */
[----:B------:R-:W-:-:S05]  /*6f10*/  IMAD R6, R6, 0x8, R7 ;  /* 0x0000000806067824 */ /* 0x000fca00078e0207 */
[----:B------:R-:W1:Y:S02]  /*6f20*/  LDS.64 R10, [R6+0x6600] ;  /* 0x00660000060a7984 */ /* 0x000e640000000a00 */
[----:B-1----:R-:W-:-:S05]  /*6f30*/  IADD3 R12, P2, PT, R10, R3, RZ ;  /* 0x000000030a0c7210 */ /* 0x002fca0007f5e0ff */
[----:B------:R-:W-:Y:S01]  /*6f40*/  IMAD.X R11, RZ, RZ, R11, P2 ;  /* 0x000000ffff0b7224 */ /* 0x000fe200010e060b */
[----:B---3--:R-:W-:-:S04]  /*6f50*/  LEA R10, P2, R12, UR8, 0x2 ;  /* 0x000000080c0a7c11 */ /* 0x008fc8000f8410ff */
[----:B------:R-:W-:-:S05]  /*6f60*/  LEA.HI.X R11, R12, UR9, R11, 0x2, P2 ;  /* 0x000000090c0b7c11 */ /* 0x000fca00090f140b */
[----:B------:R2:W-:Y:S04]  /*6f70*/  STG.E desc[UR6][R10.64+0x600], R13 ;  /* 0x0006000d0a007986 */ /* 0x0005e8000c101906 */
.L_x_81:
[----:B------:R-:W-:Y:S05]  /*6f80*/  BSYNC.RECONVERGENT B0 ;  /* 0x0000000000007941 */ /* 0x000fea0003800200 */
.L_x_80:
[----:B------:R-:W-:Y:S01]  /*6f90*/  NOP ;  /* 0x0000000000007918 */ /* 0x000fe20000000000 */
[----:B------:R-:W-:Y:S01]  /*6fa0*/  BSSY.RECONVERGENT B0, `(.L_x_82) ;  /* 0x0000011000007945 */ /* 0x000fe20003800200 */
[----:B------:R-:W-:Y:S02]  /*6fb0*/  ISETP.GE.AND P2, PT, R8, R9, PT ;  /* 0x000000090800720c */ /* 0x000fe40003f46270 */
[----:B------:R-:W-:Y:S01]  /*6fc0*/  LOP3.LUT R8, R3, 0xc00, RZ, 0xfc, !PT ;  /* 0x00000c0003087812 */ /* 0x000fe200078efcff */
[----:B------:R-:W-:Y:S10]  /*6fd0*/  @P3 BRA `(.L_x_83) ;  /* 0x0000000000343947 */ /* 0x000ff40003800000 */
[----:B------:R-:W3:Y:S01]  /*6fe0*/  LDS R0, [R22+0xc00] ;  /* 0x000c000016007984 */ /* 0x000ee20000000800 */
[----:B------:R-:W3:Y:S01]  /*6ff0*/  LDCU UR5, c[0x0][0x3c4] ;  /* 0x00007880ff0577ac */ /* 0x000ee20008000800 */
[----:B------:R-:W4:Y:S01]  /*7000*/  LDCU.64 UR8, c[0x0][0x3a0] ;  /* 0x00007400ff0877ac */ /* 0x000f220008000a00 */
[----:B---3--:R-:W-:Y:S02]  /*7010*/  SHF.R.U32.HI R6, RZ, UR5, R0 ;  /* 0x00000005ff067c19 */ /* 0x008fe40008011600 */
[----:B-12---:R-:W-:Y:S02]  /*7020*/  LOP3.LUT R13, R0, 0x80000000, RZ, 0x3c, !PT ;  /* 0x80000000000d7812 */ /* 0x006fe400078e3cff */
[----:B------:R-:W-:-:S05]  /*7030*/  LOP3.LUT R6, R6, UR4, RZ, 0x30, !PT ;  /* 0x0000000406067c12 */ /* 0x000fca000f8e30ff */
[----:B------:R-:W-:-:S05]  /*7040*/  IMAD R6, R6, 0x8, R7 ;  /* 0x0000000806067824 */ /* 0x000fca00078e0207 */
[----:B------:R-:W1:Y:S02]  /*7050*/  LDS.64 R10, [R6+0x6600] ;  /* 0x00660000060a7984 */ /* 0x000e640000000a00 */
[----:B-1----:R-:W-:-:S05]  /*7060*/  IADD3 R12, P3, PT, R10, R3, RZ ;  /* 0x000000030a0c7210 */ /* 0x002fca0007f7e0ff */
[----:B------:R-:W-:Y:S01]  /*7070*/  IMAD.X R11, RZ, RZ, R11, P3 ;  /* 0x000000ffff0b7224 */ /* 0x000fe200018e060b */
[----:B----4-:R-:W-:-:S04]  /*7080*/  LEA R10, P3, R12, UR8, 0x2 ;  /* 0x000000080c0a7c11 */ /* 0x010fc8000f8610ff */
[----:B------:R-:W-:-:S05]  /*7090*/  LEA.HI.X R11, R12, UR9, R11, 0x2, P3 ;  /* 0x000000090c0b7c11 */ /* 0x000fca00098f140b */
[----:B------:R3:W-:Y:S04]  /*70a0*/  STG.E desc[UR6][R10.64+0xc00], R13 ;  /* 0x000c000d0a007986 */ /* 0x0007e8000c101906 */
.L_x_83:
[----:B------:R-:W-:Y:S05]  /*70b0*/  BSYNC.RECONVERGENT B0 ;  /* 0x0000000000007941 */ /* 0x000fea0003800200 */
.L_x_82:
[----:B------:R-:W-:Y:S01]  /*70c0*/  NOP ;  /* 0x0000000000007918 */ /* 0x000fe20000000000 */
[----:B------:R-:W-:Y:S01]  /*70d0*/  BSSY.RECONVERGENT B0, `(.L_x_84) ;  /* 0x0000011000007945 */ /* 0x000fe20003800200 */
[----:B------:R-:W-:Y:S01]  /*70e0*/  ISETP.GE.AND P3, PT, R8, R9, PT ;  /* 0x000000090800720c */ /* 0x000fe20003f66270 */
[----:B------:R-:W-:Y:S02]  /*70f0*/  VIADD R8, R3, 0xd80 ;  /* 0x00000d8003087836 */ /* 0x000fe40000000000 */
[----:B------:R-:W-:Y:S10]  /*7100*/  @P4 BRA `(.L_x_85) ;  /* 0x0000000000344947 */ /* 0x000ff40003800000 */
[----:B------:R-:W4:Y:S01]  /*7110*/  LDS R0, [R22+0x1200] ;  /* 0x0012000016007984 */ /* 0x000f220000000800 */
[----:B------:R-:W4:Y:S01]  /*7120*/  LDCU UR5, c[0x0][0x3c4] ;  /* 0x00007880ff0577ac */ /* 0x000f220008000800 */
[----:B------:R-:W5:Y:S01]  /*7130*/  LDCU.64 UR8, c[0x0][0x3a0] ;  /* 0x00007400ff0877ac */ /* 0x000f620008000a00 */
[----:B----4-:R-:W-:Y:S02]  /*7140*/  SHF.R.U32.HI R6, RZ, UR5, R0 ;  /* 0x00000005ff067c19 */ /* 0x010fe40008011600 */
[----:B-123--:R-:W-:Y:S02]  /*7150*/  LOP3.LUT R13, R0, 0x80000000, RZ, 0x3c, !PT ;  /* 0x80000000000d7812 */ /* 0x00efe400078e3cff */
[----:B------:R-:W-:-:S05]  /*7160*/  LOP3.LUT R6, R6, UR4, RZ, 0x30, !PT ;  /* 0x0000000406067c12 */ /* 0x000fca000f8e30ff */
[----:B------:R-:W-:-:S05]  /*7170*/  IMAD R6, R6, 0x8, R7 ;  /* 0x0000000806067824 */ /* 0x000fca00078e0207 */
[----:B------:R-:W1:Y:S02]  /*7180*/  LDS.64 R10, [R6+0x6600] ;  /* 0x00660000060a7984 */ /* 0x000e640000000a00 */
[----:B-1----:R-:W-:-:S05]  /*7190*/  IADD3 R12, P4, PT, R10, R3, RZ ;  /* 0x000000030a0c7210 */ /* 0x002fca0007f9e0ff */
[----:B------:R-:W-:Y:S01]  /*71a0*/  IMAD.X R11, RZ, RZ, R11, P4 ;  /* 0x000000ffff0b7224 */ /* 0x000fe200020e060b */
[----:B-----5:R-:W-:-:S04]  /*71b0*/  LEA R10, P4, R12, UR8, 0x2 ;  /* 0x000000080c0a7c11 */ /* 0x020fc8000f8810ff */
[----:B------:R-:W-:-:S05]  /*71c0*/  LEA.HI.X R11, R12, UR9, R11, 0x2, P4 ;  /* 0x000000090c0b7c11 */ /* 0x000fca000a0f140b */
[----:B------:R4:W-:Y:S04]  /*71d0*/  STG.E desc[UR6][R10.64+0x1200], R13 ;  /* 0x0012000d0a007986 */ /* 0x0009e8000c101906 */
.L_x_85:
[----:B------:R-:W-:Y:S05]  /*71e0*/  BSYNC.RECONVERGENT B0 ;  /* 0x0000000000007941 */ /* 0x000fea0003800200 */
.L_x_84:
[----:B------:R-:W-:Y:S01]  /*71f0*/  NOP ;  /* 0x0000000000007918 */ /* 0x000fe20000000000 */
[----:B------:R-:W-:Y:S01]  /*7200*/  BSSY.RECONVERGENT B0, `(.L_x_86) ;  /* 0x0000011000007945 */ /* 0x000fe20003800200 */
[----:B------:R-:W-:Y:S01]  /*7210*/  ISETP.GE.AND P4, PT, R8, R9, PT ;  /* 0x000000090800720c */ /* 0x000fe20003f86270 */
[----:B------:R-:W-:Y:S02]  /*7220*/  VIADD R8, R3, 0xf00 ;  /* 0x00000f0003087836 */ /* 0x000fe40000000000 */
[----:B------:R-:W-:Y:S10]  /*7230*/  @P5 BRA `(.L_x_87) ;  /* 0x0000000000345947 */ /* 0x000ff40003800000 */
[----:B------:R-:W5:Y:S01]  /*7240*/  LDS R0, [R22+0x1800] ;  /* 0x0018000016007984 */ /* 0x000f620000000800 */
[----:B------:R-:W5:Y:S01]  /*7250*/  LDCU UR5, c[0x0][0x3c4] ;  /* 0x00007880ff0577ac */ /* 0x000f620008000800 */
[----:B------:R-:W0:Y:S01]  /*7260*/  LDCU.64 UR8, c[0x0][0x3a0] ;  /* 0x00007400ff0877ac */ /* 0x000e220008000a00 */
[----:B-----5:R-:W-:Y:S02]  /*7270*/  SHF.R.U32.HI R6, RZ, UR5, R0 ;  /* 0x00000005ff067c19 */ /* 0x020fe40008011600 */
[----:B-1234-:R-:W-:Y:S02]  /*7280*/  LOP3.LUT R13, R0, 0x80000000, RZ, 0x3c, !PT ;  /* 0x80000000000d7812 */ /* 0x01efe400078e3cff */
[----:B------:R-:W-:-:S05]  /*7290*/  LOP3.LUT R6, R6, UR4, RZ, 0x30, !PT ;  /* 0x0000000406067c12 */ /* 0x000fca000f8e30ff */
[----:B------:R-:W-:-:S05]  /*72a0*/  IMAD R6, R6, 0x8, R7 ;  /* 0x0000000806067824 */ /* 0x000fca00078e0207 */
[----:B------:R-:W1:Y:S02]  /*72b0*/  LDS.64 R10, [R6+0x6600] ;  /* 0x00660000060a7984 */ /* 0x000e640000000a00 */
[----:B-1----:R-:W-:-:S05]  /*72c0*/  IADD3 R12, P5, PT, R10, R3, RZ ;  /* 0x000000030a0c7210 */ /* 0x002fca0007fbe0ff */
[----:B------:R-:W-:Y:S01]  /*72d0*/  IMAD.X R11, RZ, RZ, R11, P5 ;  /* 0x000000ffff0b7224 */ /* 0x000fe200028e060b */
[----:B0-----:R-:W-:-:S04]  /*72e0*/  LEA R10, P5, R12, UR8, 0x2 ;  /* 0x000000080c0a7c11 */ /* 0x001fc8000f8a10ff */
[----:B------:R-:W-:-:S05]  /*72f0*/  LEA.HI.X R11, R12, UR9, R11, 0x2, P5 ;  /* 0x000000090c0b7c11 */ /* 0x000fca000a8f140b */
[----:B------:R0:W-:Y:S04]  /*7300*/  STG.E desc[UR6][R10.64+0x1800], R13 ;  /* 0x0018000d0a007986 */ /* 0x0001e8000c101906 */
.L_x_87:
[----:B------:R-:W-:Y:S05]  /*7310*/  BSYNC.RECONVERGENT B0 ;  /* 0x0000000000007941 */ /* 0x000fea0003800200 */
.L_x_86:
        /* <DEDUP_REMOVED lines=9> */
[----:B01234-:R-:W-:Y:S02]  /*73b0*/  LOP3.LUT R13, R0, 0x80000000, RZ, 0x3c, !PT ;  /* 0x80000000000d7812 */ /* 0x01ffe400078e3cff */
[----:B------:R-:W-:-:S05]  /*73c0*/  LOP3.LUT R6, R6, UR4, RZ, 0x30, !PT ;  /* 0x0000000406067c12 */ /* 0x000fca000f8e30ff */
[----:B------:R-:W-:-:S05]  /*73d0*/  IMAD R6, R6, 0x8, R7 ;  /* 0x0000000806067824 */ /* 0x000fca00078e0207 */
[----:B------:R-:W0:Y:S02]  /*73e0*/  LDS.64 R10, [R6+0x6600] ;  /* 0x00660000060a7984 */ /* 0x000e240000000a00 */
[----:B0-----:R-:W-:-:S05]  /*73f0*/  IADD3 R12, P6, PT, R10, R3, RZ ;  /* 0x000000030a0c7210 */ /* 0x001fca0007fde0ff */
[----:B------:R-:W-:Y:S01]  /*7400*/  IMAD.X R11, RZ, RZ, R11, P6 ;  /* 0x000000ffff0b7224 */ /* 0x000fe200030e060b */
[----:B------:R-:W-:-:S04]  /*7410*/  LEA R10, P6, R12, UR8, 0x2 ;  /* 0x000000080c0a7c11 */ /* 0x000fc8000f8c10ff */
[----:B------:R-:W-:-:S05]  /*7420*/  LEA.HI.X R11, R12, UR9, R11, 0x2, P6 ;  /* 0x000000090c0b7c11 */ /* 0x000fca000b0f140b */
[----:B------:R0:W-:Y:S04]  /*7430*/  STG.E desc[UR6][R10.64+0x1e00], R13 ;  /* 0x001e000d0a007986 */ /* 0x0001e8000c101906 */
.L_x_89:
[----:B------:R-:W-:Y:S05]  /*7440*/  BSYNC.RECONVERGENT B0 ;  /* 0x0000000000007941 */ /* 0x000fea0003800200 */
.L_x_88:
        /* <DEDUP_REMOVED lines=18> */
.L_x_91:
[----:B------:R-:W-:Y:S05]  /*7570*/  BSYNC.RECONVERGENT B0 ;  /* 0x0000000000007941 */ /* 0x000fea0003800200 */
.L_x_90:
        /* <DEDUP_REMOVED lines=18> */
.L_x_93:
[----:B------:R-:W-:Y:S05]  /*76a0*/  BSYNC.RECONVERGENT B0 ;  /* 0x0000000000007941 */ /* 0x000fea0003800200 */
.L_x_92:
        /* <DEDUP_REMOVED lines=18> */
.L_x_95:
[----:B------:R-:W-:Y:S05]  /*77d0*/  BSYNC.RECONVERGENT B0 ;  /* 0x0000000000007941 */ /* 0x000fea0003800200 */
.L_x_94:
        /* <DEDUP_REMOVED lines=18> */
.L_x_97:
[----:B------:R-:W-:Y:S05]  /*7900*/  BSYNC.RECONVERGENT B0 ;  /* 0x0000000000007941 */ /* 0x000fea0003800200 */
.L_x_96:
[----:B------:R-:W-:Y:S01]  /*7910*/  NOP ;  /* 0x0000000000007918 */ /* 0x000fe20000000000 */
[----:B------:R-:W-:Y:S01]  /*7920*/  BSSY.RECONVERGENT B0, `(.L_x_98) ;  /* 0x0000011000007945 */ /* 0x000fe20003800200 */
[----:B------:R-:W-:Y:S02]  /*7930*/  ISETP.GE.AND P4, PT, R8, R9, PT ;  /* 0x000000090800720c */ /* 0x000fe40003f86270 */
[----:B------:R-:W-:Y:S01]  /*7940*/  LOP3.LUT R8, R3, 0x1800, RZ, 0xfc, !PT ;  /* 0x0000180003087812 */ /* 0x000fe200078efcff */
        /* <DEDUP_REMOVED lines=14> */
.L_x_99:
[----:B------:R-:W-:Y:S05]  /*7a30*/  BSYNC.RECONVERGENT B0 ;  /* 0x0000000000007941 */ /* 0x000fea0003800200 */
.L_x_98:
[----:B------:R-:W-:Y:S01]  /*7a40*/  NOP ;  /* 0x0000000000007918 */ /* 0x000fe20000000000 */
[----:B------:R-:W-:Y:S01]  /*7a50*/  BSSY.RECONVERGENT B0, `(.L_x_100) ;  /* 0x0000010000007945 */ /* 0x000fe20003800200 */
[----:B------:R-:W-:-:S03]  /*7a60*/  ISETP.GE.AND P5, PT, R8, R9, PT ;  /* 0x000000090800720c */ /* 0x000fc60003fa6270 */
        /* <DEDUP_REMOVED lines=14> */
.L_x_101:
[----:B------:R-:W-:Y:S05]  /*7b50*/  BSYNC.RECONVERGENT B0 ;  /* 0x0000000000007941 */ /* 0x000fea0003800200 */
.L_x_100:
[----:B------:R-:W-:Y:S01]  /*7b60*/  NOP ;  /* 0x0000000000007918 */ /* 0x000fe20000000000 */
[----:B------:R-:W-:Y:S04]  /*7b70*/  BSSY.RECONVERGENT B0, `(.L_x_102) ;  /* 0x000000f000007945 */ /* 0x000fe80003800200 */
[----:B------:R-:W-:Y:S05]  /*7b80*/  @P1 BRA `(.L_x_103) ;  /* 0x0000000000341947 */ /* 0x000fea0003800000 */
        /* <DEDUP_REMOVED lines=13> */
.L_x_103:
[----:B------:R-:W-:Y:S05]  /*7c60*/  BSYNC.RECONVERGENT B0 ;  /* 0x0000000000007941 */ /* 0x000fea0003800200 */
.L_x_102:
        /* <DEDUP_REMOVED lines=16> */
.L_x_105:
[----:B------:R-:W-:Y:S05]  /*7d70*/  BSYNC.RECONVERGENT B0 ;  /* 0x0000000000007941 */ /* 0x000fea0003800200 */
.L_x_104:
        /* <DEDUP_REMOVED lines=16> */
.L_x_107:
[----:B------:R-:W-:Y:S05]  /*7e80*/  BSYNC.RECONVERGENT B0 ;  /* 0x0000000000007941 */ /* 0x000fea0003800200 */
.L_x_106:
        /* <DEDUP_REMOVED lines=16> */
.L_x_109:
[----:B------:R-:W-:Y:S05]  /*7f90*/  BSYNC.RECONVERGENT B0 ;  /* 0x0000000000007941 */ /* 0x000fea0003800200 */
.L_x_108:
[----:B------:R-:W-:Y:S01]  /*7fa0*/  NOP ;  /* 0x0000000000007918 */ /* 0x000fe20000000000 */
[----:B------:R-:W-:Y:S04]  /*7fb0*/  BSSY.RECONVERGENT B0, `(.L_x_110) ;  /* 0x000000f000007945 */ /* 0x000fe80003800200 */
[----:B------:R-:W-:Y:S05]  /*7fc0*/  @P5 BRA `(.L_x_111) ;  /* 0x0000000000345947 */ /* 0x000fea0003800000 */
[----:B------:R-:W5:Y:S01]  /*7fd0*/  LDS R0, [R22+0x6000] ;  /* 0x0060000016007984 */ /* 0x000f620000000800 */
[----:B------:R-:W5:Y:S01]  /*7fe0*/  LDCU UR5, c[0x0][0x3c4] ;  /* 0x00007880ff0577ac */ /* 0x000f620008000800 */
[----:B------:R-:W1:Y:S01]  /*7ff0*/  LDCU.64 UR8, c[0x0][0x3a0] ;  /* 0x00007400ff0877ac */ /* 0x000e620008000a00 */
[----:B-----5:R-:W-:-:S04]  /*8000*/  SHF.R.U32.HI R6, RZ, UR5, R0 ;  /* 0x00000005ff067c19 */ /* 0x020fc80008011600 */
[----:B------:R-:W-:-:S05]  /*8010*/  LOP3.LUT R6, R6, UR4, RZ, 0x30, !PT ;  /* 0x0000000406067c12 */ /* 0x000fca000f8e30ff */
[----:B0-----:R-:W-:-:S05]  /*8020*/  IMAD R8, R6, 0x8, R7 ;  /* 0x0000000806087824 */ /* 0x001fca00078e0207 */
[----:B------:R-:W0:Y:S02]  /*8030*/  LDS.64 R6, [R8+0x6600] ;  /* 0x0066000008067984 */ /* 0x000e240000000a00 */
[----:B0-----:R-:W-:-:S05]  /*8040*/  IADD3 R9, P1, PT, R6, R3, RZ ;  /* 0x0000000306097210 */ /* 0x001fca0007f3e0ff */
[----:B-1234-:R-:W-:Y:S01]  /*8050*/  IMAD.X R10, RZ, RZ, R7, P1 ;  /* 0x000000ffff0a7224 */ /* 0x01efe200008e0607 */
[----:B------:R-:W-:-:S04]  /*8060*/  LEA R6, P1, R9, UR8, 0x2 ;  /* 0x0000000809067c11 */ /* 0x000fc8000f8210ff */
[----:B------:R-:W-:Y:S02]  /*8070*/  LEA.HI.X R7, R9, UR9, R10, 0x2, P1 ;  /* 0x0000000909077c11 */ /* 0x000fe400088f140a */
[----:B------:R-:W-:-:S05]  /*8080*/  LOP3.LUT R9, R0, 0x80000000, RZ, 0x3c, !PT ;  /* 0x8000000000097812 */ /* 0x000fca00078e3cff */
[----:B------:R0:W-:Y:S02]  /*8090*/  STG.E desc[UR6][R6.64+0x6000], R9 ;  /* 0x0060000906007986 */ /* 0x0001e4000c101906 */
.L_x_111:
[----:B------:R-:W-:Y:S05]  /*80a0*/  BSYNC.RECONVERGENT B0 ;  /* 0x0000000000007941 */ /* 0x000fea0003800200 */
.L_x_110:
[----:B------:R-:W-:Y:S01]  /*80b0*/  NOP ;  /* 0x0000000000007918 */ /* 0x000fe20000000000 */
.L_x_77:
[----:B------:R-:W5:Y:S01]  /*80c0*/  LDS R0, [R22] ;  /* 0x0000000016007984 */ /* 0x000f620000000800 */
[----:B------:R-:W5:Y:S03]  /*80d0*/  LDCU UR5, c[0x0][0x3c4] ;  /* 0x00007880ff0577ac */ /* 0x000f660008000800 */
[----:B01----:R-:W0:Y:S04]  /*80e0*/  LDS R6, [R22+0x600] ;  /* 0x0006000016067984 */ /* 0x003e280000000800 */
[----:B------:R-:W1:Y:S04]  /*80f0*/  LDS R7, [R22+0xc00] ;  /* 0x000c000016077984 */ /* 0x000e680000000800 */
[----:B------:R-:W1:Y:S04]  /*8100*/  LDS R8, [R22+0x1200] ;  /* 0x0012000016087984 */ /* 0x000e680000000800 */
[----:B------:R-:W1:Y:S04]  /*8110*/  LDS R9, [R22+0x1800] ;  /* 0x0018000016097984 */ /* 0x000e680000000800 */
[----:B--234-:R-:W2:Y:S04]  /*8120*/  LDS R10, [R22+0x1e00] ;  /* 0x001e0000160a7984 */ /* 0x01cea80000000800 */
[----:B------:R-:W3:Y:S04]  /*8130*/  LDS R11, [R22+0x2400] ;  /* 0x00240000160b7984 */ /* 0x000ee80000000800 */
[----:B------:R-:W4:Y:S04]  /*8140*/  LDS R12, [R22+0x2a00] ;  /* 0x002a0000160c7984 */ /* 0x000f280000000800 */
[----:B------:R-:W4:Y:S04]  /*8150*/  LDS R13, [R22+0x3000] ;  /* 0x00300000160d7984 */ /* 0x000f280000000800 */
[----:B------:R-:W4:Y:S04]  /*8160*/  LDS R14, [R22+0x3600] ;  /* 0x00360000160e7984 */ /* 0x000f280000000800 */
[----:B------:R-:W4:Y:S01]  /*8170*/  LDS R15, [R22+0x3c00] ;  /* 0x003c0000160f7984 */ /* 0x000f220000000800 */
[----:B-----5:R-:W-:-:S03]  /*8180*/  SHF.R.U32.HI R0, RZ, UR5, R0 ;  /* 0x00000005ff007c19 */ /* 0x020fc60008011600 */
[----:B------:R-:W5:Y:S01]  /*8190*/  LDS R16, [R22+0x4200] ;  /* 0x0042000016107984 */ /* 0x000f620000000800 */
[----:B0-----:R-:W-:-:S03]  /*81a0*/  SHF.R.U32.HI R6, RZ, UR5, R6 ;  /* 0x00000005ff067c19 */ /* 0x001fc60008011606 */
[----:B------:R-:W0:Y:S01]  /*81b0*/  LDS R17, [R22+0x4800] ;  /* 0x0048000016117984 */ /* 0x000e220000000800 */
[----:B-1----:R-:W-:-:S03]  /*81c0*/  SHF.R.U32.HI R7, RZ, UR5, R7 ;  /* 0x00000005ff077c19 */ /* 0x002fc60008011607 */
[----:B------:R-:W1:Y:S01]  /*81d0*/  LDS R18, [R22+0x4e00] ;  /* 0x004e000016127984 */ /* 0x000e620000000800 */
[----:B------:R-:W-:-:S03]  /*81e0*/  SHF.R.U32.HI R8, RZ, UR5, R8 ;  /* 0x00000005ff087c19 */ /* 0x000fc60008011608 */
[----:B------:R-:W1:Y:S01]  /*81f0*/  LDS R19, [R22+0x5400] ;  /* 0x0054000016137984 */ /* 0x000e620000000800 */
[----:B------:R-:W-:-:S03]  /*8200*/  SHF.R.U32.HI R9, RZ, UR5, R9 ;  /* 0x00000005ff097c19 */ /* 0x000fc60008011609 */
[----:B------:R-:W1:Y:S01]  /*8210*/  LDS R20, [R22+0x5a00] ;  /* 0x005a000016147984 */ /* 0x000e620000000800 */
[----:B--2---:R-:W-:-:S03]  /*8220*/  SHF.R.U32.HI R10, RZ, UR5, R10 ;  /* 0x00000005ff0a7c19 */ /* 0x004fc6000801160a */
[----:B------:R-:W2:Y:S01]  /*8230*/  LDS R21, [R22+0x6000] ;  /* 0x0060000016157984 */ /* 0x000ea20000000800 */
[----:B---3--:R-:W-:Y:S02]  /*8240*/  SHF.R.U32.HI R11, RZ, UR5, R11 ;  /* 0x00000005ff0b7c19 */ /* 0x008fe4000801160b */
[----:B----4-:R-:W-:Y:S02]  /*8250*/  SHF.R.U32.HI R12, RZ, UR5, R12 ;  /* 0x00000005ff0c7c19 */ /* 0x010fe4000801160c */
[----:B------:R-:W-:Y:S02]  /*8260*/  SHF.R.U32.HI R13, RZ, UR5, R13 ;  /* 0x00000005ff0d7c19 */ /* 0x000fe4000801160d */
[----:B------:R-:W-:Y:S02]  /*8270*/  SHF.R.U32.HI R43, RZ, UR5, R14 ;  /* 0x00000005ff2b7c19 */ /* 0x000fe4000801160e */
[----:B------:R-:W-:Y:S02]  /*8280*/  LOP3.LUT R14, R12, UR4, RZ, 0x30, !PT ;  /* 0x000000040c0e7c12 */ /* 0x000fe4000f8e30ff */
[----:B------:R-:W-:-:S02]  /*8290*/  SHF.R.U32.HI R44, RZ, UR5, R15 ;  /* 0x00000005ff2c7c19 */ /* 0x000fc4000801160f */
[----:B------:R-:W-:Y:S02]  /*82a0*/  LOP3.LUT R15, R11, UR4, RZ, 0x30, !PT ;  /* 0x000000040b0f7c12 */ /* 0x000fe4000f8e30ff */
[----:B-----5:R-:W-:Y:S02]  /*82b0*/  SHF.R.U32.HI R45, RZ, UR5, R16 ;  /* 0x00000005ff2d7c19 */ /* 0x020fe40008011610 */
[----:B------:R-:W-:Y:S02]  /*82c0*/  LOP3.LUT R16, R10, UR4, RZ, 0x30, !PT ;  /* 0x000000040a107c12 */ /* 0x000fe4000f8e30ff */
[----:B0-----:R-:W-:Y:S02]  /*82d0*/  SHF.R.U32.HI R46, RZ, UR5, R17 ;  /* 0x00000005ff2e7c19 */ /* 0x001fe40008011611 */
[----:B------:R-:W-:Y:S02]  /*82e0*/  LOP3.LUT R17, R9, UR4, RZ, 0x30, !PT ;  /* 0x0000000409117c12 */ /* 0x000fe4000f8e30ff */
[----:B-1----:R-:W-:-:S02]  /*82f0*/  SHF.R.U32.HI R47, RZ, UR5, R18 ;  /* 0x00000005ff2f7c19 */ /* 0x002fc40008011612 */
[----:B------:R-:W-:Y:S02]  /*8300*/  LOP3.LUT R18, R8, UR4, RZ, 0x30, !PT ;  /* 0x0000000408127c12 */ /* 0x000fe4000f8e30ff */
[----:B------:R-:W-:Y:S02]  /*8310*/  SHF.R.U32.HI R48, RZ, UR5, R19 ;  /* 0x00000005ff307c19 */ /* 0x000fe40008011613 */
[----:B------:R-:W-:Y:S02]  /*8320*/  LOP3.LUT R19, R7, UR4, RZ, 0x30, !PT ;  /* 0x0000000407137c12 */ /* 0x000fe4000f8e30ff */
[----:B------:R-:W-:Y:S02]  /*8330*/  SHF.R.U32.HI R49, RZ, UR5, R20 ;  /* 0x00000005ff317c19 */ /* 0x000fe40008011614 */
[----:B------:R-:W-:Y:S02]  /*8340*/  LOP3.LUT R20, R6, UR4, RZ, 0x30, !PT ;  /* 0x0000000406147c12 */ /* 0x000fe4000f8e30ff */
[----:B--2---:R-:W-:-:S02]  /*8350*/  SHF.R.U32.HI R50, RZ, UR5, R21 ;  /* 0x00000005ff327c19 */ /* 0x004fc40008011615 */
[----:B------:R-:W-:Y:S02]  /*8360*/  LOP3.LUT R21, R0, UR4, RZ, 0x30, !PT ;  /* 0x0000000400157c12 */ /* 0x000fe4000f8e30ff */
[----:B------:R-:W-:Y:S02]  /*8370*/  LOP3.LUT R13, R13, UR4, RZ, 0x30, !PT ;  /* 0x000000040d0d7c12 */ /* 0x000fe4000f8e30ff */
[----:B------:R-:W-:Y:S02]  /*8380*/  LOP3.LUT R12, R43, UR4, RZ, 0x30, !PT ;  /* 0x000000042b0c7c12 */ /* 0x000fe4000f8e30ff */
[----:B------:R-:W-:Y:S02]  /*8390*/  LOP3.LUT R11, R44, UR4, RZ, 0x30, !PT ;  /* 0x000000042c0b7c12 */ /* 0x000fe4000f8e30ff */
[----:B------:R-:W-:Y:S02]  /*83a0*/  LOP3.LUT R10, R45, UR4, RZ, 0x30, !PT ;  /* 0x000000042d0a7c12 */ /* 0x000fe4000f8e30ff */
[----:B------:R-:W-:-:S02]  /*83b0*/  LOP3.LUT R9, R46, UR4, RZ, 0x30, !PT ;  /* 0x000000042e097c12 */ /* 0x000fc4000f8e30ff */
[----:B------:R-:W-:Y:S02]  /*83c0*/  LOP3.LUT R8, R47, UR4, RZ, 0x30, !PT ;  /* 0x000000042f087c12 */ /* 0x000fe4000f8e30ff */
[----:B------:R-:W-:Y:S02]  /*83d0*/  LOP3.LUT R7, R48, UR4, RZ, 0x30, !PT ;  /* 0x0000000430077c12 */ /* 0x000fe4000f8e30ff */
[----:B------:R-:W-:Y:S02]  /*83e0*/  LOP3.LUT R6, R49, UR4, RZ, 0x30, !PT ;  /* 0x0000000431067c12 */ /* 0x000fe4000f8e30ff */
[----:B------:R-:W-:Y:S01]  /*83f0*/  LOP3.LUT R0, R50, UR4, RZ, 0x30, !PT ;  /* 0x0000000432007c12 */ /* 0x000fe2000f8e30ff */
[----:B------:R-:W-:Y:S06]  /*8400*/  @P0 BRA `(.L_x_112) ;  /* 0x0000000000640947 */ /* 0x000fec0003800000 */
[----:B------:R-:W0:Y:S01]  /*8410*/  LDCU.64 UR4, c[0x0][0x3b8] ;  /* 0x00007700ff0477ac */ /* 0x000e220008000a00 */
[----:B------:R-:W-:Y:S01]  /*8420*/  IMAD R5, R42, 0x1980, RZ ;  /* 0x000019802a057824 */ /* 0x000fe200078e02ff */
[----:B------:R-:W-:-:S04]  /*8430*/  LOP3.LUT R2, R41, 0x1f, R3, 0xf8, !PT ;  /* 0x0000001f29027812 */ /* 0x000fc800078ef803 */
[----:B------:R-:W-:-:S04]  /*8440*/  IADD3 R3, P1, PT, R5, R2, RZ ;  /* 0x0000000205037210 */ /* 0x000fc80007f3e0ff */
[----:B------:R-:W-:Y:S02]  /*8450*/  LEA.HI.X.SX32 R4, R5, RZ, 0x1, P1 ;  /* 0x000000ff05047211 */ /* 0x000fe400008f0eff */
[----:B0-----:R-:W-:-:S04]  /*8460*/  LEA R2, P1, R3, UR4, 0x2 ;  /* 0x0000000403027c11 */ /* 0x001fc8000f8210ff */
        /* <DEDUP_REMOVED lines=19> */
.L_x_112:
[----:B------:R-:W-:Y:S01]  /*85a0*/  IMAD.IADD R60, R23, 0x1, -R54 ;  /* 0x00000001173c7824 */ /* 0x000fe200078e0a36 */
[----:B------:R-:W0:Y:S01]  /*85b0*/  LDCU.64 UR4, c[0x0][0x3b8] ;  /* 0x00007700ff0477ac */ /* 0x000e220008000a00 */
[----:B------:R-:W-:-:S03]  /*85c0*/  VIADD R3, R57, 0x20 ;  /* 0x0000002039037836 */ /* 0x000fc60000000000 */
[-C--:B------:R-:W-:Y:S02]  /*85d0*/  ISETP.GE.AND P2, PT, R57, R60.reuse, PT ;  /* 0x0000003c3900720c */ /* 0x080fe40003f46270 */
[----:B------:R-:W-:Y:S01]  /*85e0*/  ISETP.GE.AND P1, PT, R3, R60, PT ;  /* 0x0000003c0300720c */ /* 0x000fe20003f26270 */
[----:B------:R-:W-:-:S05]  /*85f0*/  VIADD R3, R57, 0x40 ;  /* 0x0000004039037836 */ /* 0x000fca0000000000 */
[----:B------:R-:W-:Y:S01]  /*8600*/  ISETP.GE.AND P5, PT, R3, R60, PT ;  /* 0x0000003c0300720c */ /* 0x000fe20003fa6270 */
[----:B------:R-:W-:-:S05]  /*8610*/  VIADD R3, R57, 0x60 ;  /* 0x0000006039037836 */ /* 0x000fca0000000000 */
[----:B------:R-:W-:Y:S01]  /*8620*/  ISETP.GE.AND P4, PT, R3, R60, PT ;  /* 0x0000003c0300720c */ /* 0x000fe20003f86270 */
[----:B------:R-:W-:Y:S01]  /*8630*/  VIADD R3, R57, 0x80 ;  /* 0x0000008039037836 */ /* 0x000fe20000000000 */
[----:B0-----:R-:W-:Y:S01]  /*8640*/  IADD3 R2, P6, PT, R5, UR4, RZ ;  /* 0x0000000405027c10 */ /* 0x001fe2000ffde0ff */
[----:B------:R-:W-:-:S03]  /*8650*/  VIADD R5, R57, 0xa0 ;  /* 0x000000a039057836 */ /* 0x000fc60000000000 */
[-C--:B------:R-:W-:Y:S02]  /*8660*/  ISETP.GE.AND P3, PT, R3, R60.reuse, PT ;  /* 0x0000003c0300720c */ /* 0x080fe40003f66270 */
[----:B------:R-:W-:Y:S02]  /*8670*/  IADD3.X R3, PT, PT, R4, UR5, RZ, P6, !PT ;  /* 0x0000000504037c10 */ /* 0x000fe4000b7fe4ff */
[-C--:B------:R-:W-:Y:S01]  /*8680*/  ISETP.GE.AND P6, PT, R5, R60.reuse, PT ;  /* 0x0000003c0500720c */ /* 0x080fe20003fc6270 */
[----:B------:R-:W-:Y:S02]  /*8690*/  VIADD R5, R57, 0xc0 ;  /* 0x000000c039057836 */ /* 0x000fe40000000000 */
[----:B------:R-:W5:Y:S03]  /*86a0*/  @!P2 LDG.E R41, desc[UR6][R2.64] ;  /* 0x000000060229a981 */ /* 0x000f66000c1e1900 */
[-C--:B------:R-:W-:Y:S01]  /*86b0*/  ISETP.GE.AND P2, PT, R5, R60.reuse, PT ;  /* 0x0000003c0500720c */ /* 0x080fe20003f46270 */
[----:B------:R-:W-:Y:S01]  /*86c0*/  VIADD R5, R57, 0xe0 ;  /* 0x000000e039057836 */ /* 0x000fe20000000000 */
[----:B------:R-:W5:Y:S04]  /*86d0*/  @!P1 LDG.E R44, desc[UR6][R2.64+0x80] ;  /* 0x00008006022c9981 */ /* 0x000f68000c1e1900 */
[----:B------:R-:W-:Y:S01]  /*86e0*/  ISETP.GE.AND P1, PT, R5, R60, PT ;  /* 0x0000003c0500720c */ /* 0x000fe20003f26270 */
[----:B------:R-:W-:Y:S01]  /*86f0*/  VIADD R59, R57, 0x100 ;  /* 0x00000100393b7836 */ /* 0x000fe20000000000 */
[----:B------:R-:W5:Y:S04]  /*8700*/  @!P5 LDG.E R43, desc[UR6][R2.64+0x100] ;  /* 0x00010006022bd981 */ /* 0x000f68000c1e1900 */
[----:B------:R-:W5:Y:S04]  /*8710*/  @!P4 LDG.E R46, desc[UR6][R2.64+0x180] ;  /* 0x00018006022ec981 */ /* 0x000f68000c1e1900 */
[----:B------:R-:W5:Y:S03]  /*8720*/  @!P2 LDG.E R47, desc[UR6][R2.64+0x300] ;  /* 0x00030006022fa981 */ /* 0x000f66000c1e1900 */
[C---:B------:R-:W-:Y:S01]  /*8730*/  @!P1 IADD3 R5, P2, PT, R54.reuse, R57, RZ ;  /* 0x0000003936059210 */ /* 0x040fe20007f5e0ff */
[----:B------:R-:W5:Y:S03]  /*8740*/  @!P3 LDG.E R45, desc[UR6][R2.64+0x200] ;  /* 0x00020006022db981 */ /* 0x000f66000c1e1900 */
[----:B------:R-:W-:Y:S01]  /*8750*/  @!P1 LEA.HI.X.SX32 R62, R54, RZ, 0x1, P2 ;  /* 0x000000ff363e9211 */ /* 0x000fe200010f0eff */
[----:B------:R0:W5:Y:S01]  /*8760*/  @!P6 LDG.E R48, desc[UR6][R2.64+0x280] ;  /* 0x000280060230e981 */ /* 0x000162000c1e1900 */
[----:B------:R-:W-:-:S04]  /*8770*/  @!P1 LEA R4, P2, R5, UR4, 0x2 ;  /* 0x0000000405049c11 */ /* 0x000fc8000f8410ff */
[----:B------:R-:W-:-:S05]  /*8780*/  @!P1 LEA.HI.X R5, R5, UR5, R62, 0x2, P2 ;  /* 0x0000000505059c11 */ /* 0x000fca00090f143e */
[----:B------:R1:W5:Y:S01]  /*8790*/  @!P1 LDG.E R50, desc[UR6][R4.64+0x380] ;  /* 0x0003800604329981 */ /* 0x000362000c1e1900 */
[----:B------:R-:W-:-:S13]  /*87a0*/  ISETP.GE.AND P1, PT, R59, R60, PT ;  /* 0x0000003c3b00720c */ /* 0x000fda0003f26270 */
[----:B------:R-:W-:-:S04]  /*87b0*/  @!P1 IADD3 R59, P2, PT, R54, R57, RZ ;  /* 0x00000039363b9210 */ /* 0x000fc80007f5e0ff */
[----:B------:R-:W-:Y:S02]  /*87c0*/  @!P1 LEA.HI.X.SX32 R62, R54, RZ, 0x1, P2 ;  /* 0x000000ff363e9211 */ /* 0x000fe400010f0eff */
[----:B0-----:R-:W-:-:S04]  /*87d0*/  @!P1 LEA R2, P2, R59, UR4, 0x2 ;  /* 0x000000043b029c11 */ /* 0x001fc8000f8410ff */
[----:B------:R-:W-:Y:S01]  /*87e0*/  @!P1 LEA.HI.X R3, R59, UR5, R62, 0x2, P2 ;  /* 0x000000053b039c11 */ /* 0x000fe200090f143e */
[----:B------:R-:W-:-:S04]  /*87f0*/  VIADD R59, R57, 0x120 ;  /* 0x00000120393b7836 */ /* 0x000fc80000000000 */
[----:B------:R0:W5:Y:S01]  /*8800*/  @!P1 LDG.E R49, desc[UR6][R2.64+0x400] ;  /* 0x0004000602319981 */ /* 0x000162000c1e1900 */
[----:B------:R-:W-:-:S13]  /*8810*/  ISETP.GE.AND P1, PT, R59, R60, PT ;  /* 0x0000003c3b00720c */ /* 0x000fda0003f26270 */
[----:B------:R-:W-:-:S04]  /*8820*/  @!P1 IADD3 R59, P2, PT, R54, R57, RZ ;  /* 0x00000039363b9210 */ /* 0x000fc80007f5e0ff */
[----:B------:R-:W-:Y:S02]  /*8830*/  @!P1 LEA.HI.X.SX32 R62, R54, RZ, 0x1, P2 ;  /* 0x000000ff363e9211 */ /* 0x000fe400010f0eff */
[----:B-1----:R-:W-:-:S04]  /*8840*/  @!P1 LEA R4, P2, R59, UR4, 0x2 ;  /* 0x000000043b049c11 */ /* 0x002fc8000f8410ff */
[----:B------:R-:W-:Y:S01]  /*8850*/  @!P1 LEA.HI.X R5, R59, UR5, R62, 0x2, P2 ;  /* 0x000000053b059c11 */ /* 0x000fe200090f143e */
[----:B------:R-:W-:-:S04]  /*8860*/  VIADD R59, R57, 0x140 ;  /* 0x00000140393b7836 */ /* 0x000fc80000000000 */
        /* <DEDUP_REMOVED lines=9> */
[----:B------:R-:W-:-:S05]  /*8900*/  @!P1 IMAD R62, R42, 0x1980, RZ ;  /* 0x000019802a3e9824 */ /* 0x000fca00078e02ff */
[----:B-1----:R-:W-:-:S04]  /*8910*/  @!P1 IADD3 R5, P2, PT, R62, R57, RZ ;  /* 0x000000393e059210 */ /* 0x002fc80007f5e0ff */
[----:B------:R-:W-:Y:S02]  /*8920*/  @!P1 LEA.HI.X.SX32 R62, R62, RZ, 0x1, P2 ;  /* 0x000000ff3e3e9211 */ /* 0x000fe400010f0eff */
[----:B------:R-:W-:Y:S01]  /*8930*/  @!P1 LEA R4, P2, R5, UR4, 0x2 ;  /* 0x0000000405049c11 */ /* 0x000fe2000f8410ff */
[----:B------:R-:W-:-:S03]  /*8940*/  VIADD R59, R57, 0x180 ;  /* 0x00000180393b7836 */ /* 0x000fc60000000000 */
[----:B------:R-:W-:-:S05]  /*8950*/  @!P1 LEA.HI.X R5, R5, UR5, R62, 0x2, P2 ;  /* 0x0000000505059c11 */ /* 0x000fca00090f143e */
[----:B------:R1:W5:Y:S01]  /*8960*/  @!P1 LDG.E R56, desc[UR6][R4.64+0x580] ;  /* 0x0005800604389981 */ /* 0x000362000c1e1900 */
[----:B------:R-:W-:-:S13]  /*8970*/  ISETP.GE.AND P1, PT, R59, R60, PT ;  /* 0x0000003c3b00720c */ /* 0x000fda0003f26270 */
[----:B0-----:R-:W-:-:S05]  /*8980*/  @!P1 IMAD R2, R42, 0x1980, RZ ;  /* 0x000019802a029824 */ /* 0x001fca00078e02ff */
[----:B------:R-:W-:-:S04]  /*8990*/  @!P1 IADD3 R3, P2, PT, R2, R57, RZ ;  /* 0x0000003902039210 */ /* 0x000fc80007f5e0ff */
[----:B------:R-:W-:Y:S02]  /*89a0*/  @!P1 LEA.HI.X.SX32 R62, R2, RZ, 0x1, P2 ;  /* 0x000000ff023e9211 */ /* 0x000fe400010f0eff */
[----:B------:R-:W-:Y:S01]  /*89b0*/  @!P1 LEA R2, P2, R3, UR4, 0x2 ;  /* 0x0000000403029c11 */ /* 0x000fe2000f8410ff */
[----:B------:R-:W-:-:S03]  /*89c0*/  VIADD R59, R57, 0x1a0 ;  /* 0x000001a0393b7836 */ /* 0x000fc60000000000 */
[----:B------:R-:W-:-:S05]  /*89d0*/  @!P1 LEA.HI.X R3, R3, UR5, R62, 0x2, P2 ;  /* 0x0000000503039c11 */ /* 0x000fca00090f143e */
[----:B------:R0:W5:Y:S01]  /*89e0*/  @!P1 LDG.E R53, desc[UR6][R2.64+0x600] ;  /* 0x0006000602359981 */ /* 0x000162000c1e1900 */
[----:B------:R-:W-:-:S13]  /*89f0*/  ISETP.GE.AND P1, PT, R59, R60, PT ;  /* 0x0000003c3b00720c */ /* 0x000fda0003f26270 */
[----:B-1----:R-:W-:-:S05]  /*8a00*/  @!P1 IMAD R4, R42, 0x1980, RZ ;  /* 0x000019802a049824 */ /* 0x002fca00078e02ff */
[----:B------:R-:W-:-:S04]  /*8a10*/  @!P1 IADD3 R5, P2, PT, R4, R57, RZ ;  /* 0x0000003904059210 */ /* 0x000fc80007f5e0ff */
[----:B------:R-:W-:Y:S02]  /*8a20*/  @!P1 LEA.HI.X.SX32 R62, R4, RZ, 0x1, P2 ;  /* 0x000000ff043e9211 */ /* 0x000fe400010f0eff */
[----:B------:R-:W-:Y:S01]  /*8a30*/  @!P1 LEA R4, P2, R5, UR4, 0x2 ;  /* 0x0000000405049c11 */ /* 0x000fe2000f8410ff */
[----:B------:R-:W-:-:S03]  /*8a40*/  VIADD R59, R57, 0x1c0 ;  /* 0x000001c0393b7836 */ /* 0x000fc60000000000 */
[----:B------:R-:W-:-:S05]  /*8a50*/  @!P1 LEA.HI.X R5, R5, UR5, R62, 0x2, P2 ;  /* 0x0000000505059c11 */ /* 0x000fca00090f143e */
[----:B------:R1:W5:Y:S01]  /*8a60*/  @!P1 LDG.E R54, desc[UR6][R4.64+0x680] ;  /* 0x0006800604369981 */ /* 0x000362000c1e1900 */
[----:B------:R-:W-:Y:S01]  /*8a70*/  ISETP.GE.AND P1, PT, R59, R60, PT ;  /* 0x0000003c3b00720c */ /* 0x000fe20003f26270 */
[----:B------:R-:W-:-:S05]  /*8a80*/  VIADD R59, R57, 0x200 ;  /* 0x00000200393b7836 */ /* 0x000fca0000000000 */
[----:B------:R-:W-:-:S07]  /*8a90*/  ISETP.GE.AND P3, PT, R59, R60, PT ;  /* 0x0000003c3b00720c */ /* 0x000fce0003f66270 */
[----:B0-----:R-:W-:-:S05]  /*8aa0*/  @!P1 IMAD R2, R42, 0x1980, RZ ;  /* 0x000019802a029824 */ /* 0x001fca00078e02ff */
[C---:B------:R-:W-:Y:S01]  /*8ab0*/  @!P1 IADD3 R3, P2, PT, R2.reuse, R57, RZ ;  /* 0x0000003902039210 */ /* 0x040fe20007f5e0ff */
[----:B------:R-:W0:Y:S03]  /*8ac0*/  @!P3 S2R R59, SR_TID.X ;  /* 0x00000000003bb919 */ /* 0x000e260000002100 */
[----:B------:R-:W-:Y:S02]  /*8ad0*/  @!P1 LEA.HI.X.SX32 R62, R2, RZ, 0x1, P2 ;  /* 0x000000ff023e9211 */ /* 0x000fe400010f0eff */
[----:B------:R-:W-:Y:S01]  /*8ae0*/  @!P1 LEA R2, P2, R3, UR4, 0x2 ;  /* 0x0000000403029c11 */ /* 0x000fe2000f8410ff */
[----:B-1----:R-:W-:-:S03]  /*8af0*/  VIADD R5, R57, 0x1e0 ;  /* 0x000001e039057836 */ /* 0x002fc60000000000 */
[----:B------:R-:W-:-:S05]  /*8b00*/  @!P1 LEA.HI.X R3, R3, UR5, R62, 0x2, P2 ;  /* 0x0000000503039c11 */ /* 0x000fca00090f143e */
[----:B------:R0:W5:Y:S01]  /*8b10*/  @!P1 LDG.E R51, desc[UR6][R2.64+0x700] ;  /* 0x0007000602339981 */ /* 0x000162000c1e1900 */
[----:B------:R-:W-:-:S13]  /*8b20*/  ISETP.GE.AND P1, PT, R5, R60, PT ;  /* 0x0000003c0500720c */ /* 0x000fda0003f26270 */
[----:B------:R-:W-:-:S05]  /*8b30*/  @!P1 IMAD R4, R42, 0x1980, RZ ;  /* 0x000019802a049824 */ /* 0x000fca00078e02ff */
[C---:B------:R-:W-:Y:S02]  /*8b40*/  @!P1 IADD3 R5, P2, PT, R4.reuse, R57, RZ ;  /* 0x0000003904059210 */ /* 0x040fe40007f5e0ff */
[----:B0-----:R-:W-:Y:S02]  /*8b50*/  @!P3 LOP3.LUT R2, R59, 0x3e0, RZ, 0xc0, !PT ;  /* 0x000003e03b02b812 */ /* 0x001fe400078ec0ff */
[----:B------:R-:W-:Y:S02]  /*8b60*/  @!P1 LEA.HI.X.SX32 R60, R4, RZ, 0x1, P2 ;  /* 0x000000ff043c9211 */ /* 0x000fe400010f0eff */
[----:B------:R-:W-:Y:S02]  /*8b70*/  @!P1 LEA R4, P2, R5, UR4, 0x2 ;  /* 0x0000000405049c11 */ /* 0x000fe4000f8410ff */
[----:B------:R-:W-:Y:S01]  /*8b80*/  @!P3 LOP3.LUT R59, R59, 0x1f, RZ, 0xc0, !PT ;  /* 0x0000001f3b3bb812 */ /* 0x000fe200078ec0ff */
[----:B------:R-:W-:Y:S01]  /*8b90*/  @!P3 IMAD R3, R42, 0x1980, RZ ;  /* 0x000019802a03b824 */ /* 0x000fe200078e02ff */
[----:B------:R-:W-:-:S03]  /*8ba0*/  @!P1 LEA.HI.X R5, R5, UR5, R60, 0x2, P2 ;  /* 0x0000000505059c11 */ /* 0x000fc600090f143c */
[----:B------:R-:W-:Y:S02]  /*8bb0*/  @!P3 IMAD R2, R2, 0x11, R59 ;  /* 0x000000110202b824 */ /* 0x000fe400078e023b */
[----:B------:R1:W5:Y:S03]  /*8bc0*/  @!P1 LDG.E R58, desc[UR6][R4.64+0x780] ;  /* 0x00078006043a9981 */ /* 0x000366000c1e1900 */
[----:B------:R-:W-:-:S04]  /*8bd0*/  @!P3 IADD3 R59, P1, PT, R3, R2, RZ ;  /* 0x00000002033bb210 */ /* 0x000fc80007f3e0ff */
[----:B------:R-:W-:Y:S02]  /*8be0*/  @!P3 LEA.HI.X.SX32 R60, R3, RZ, 0x1, P1 ;  /* 0x000000ff033cb211 */ /* 0x000fe400008f0eff */
[----:B------:R-:W-:-:S04]  /*8bf0*/  @!P3 LEA R2, P1, R59, UR4, 0x2 ;  /* 0x000000043b02bc11 */ /* 0x000fc8000f8210ff */
[----:B------:R-:W-:-:S05]  /*8c00*/  @!P3 LEA.HI.X R3, R59, UR5, R60, 0x2, P1 ;  /* 0x000000053b03bc11 */ /* 0x000fca00088f143c */
[----:B------:R1:W5:Y:S04]  /*8c10*/  @!P3 LDG.E R57, desc[UR6][R2.64+0x800] ;  /* 0x000800060239b981 */ /* 0x000368000c1e1900 */
.L_x_113:
[----:B------:R-:W-:Y:S08]  /*8c20*/  BAR.SYNC.DEFER_BLOCKING 0x0 ;  /* 0x0000000000007b1d */ /* 0x000ff00000010000 */
[----:B------:R-:W2:Y:S01]  /*8c30*/  S2UR UR5, SR_CgaCtaId ;  /* 0x00000000000579c3 */ /* 0x000ea20000008800 */
[----:B------:R-:W-:Y:S01]  /*8c40*/  UMOV UR4, 0x400 ;  /* 0x0000040000047882 */ /* 0x000fe20000000000 */
[----:B01----:R-:W0:Y:S01]  /*8c50*/  S2R R2, SR_TID.X ;  /* 0x0000000000027919 */ /* 0x003e220000002100 */
[----:B-----5:R1:W-:Y:S04]  /*8c60*/  STS [R40+-0x4], R41 ;  /* 0xfffffc2928007388 */ /* 0x0203e80000000800 */
[----:B------:R1:W-:Y:S01]  /*8c70*/  STS [R39+-0x4], R44 ;  /* 0xfffffc2c27007388 */ /* 0x0003e20000000800 */
[----:B--2---:R-:W-:-:S03]  /*8c80*/  ULEA UR4, UR5, UR4, 0x18 ;  /* 0x0000000405047291 */ /* 0x004fc6000f8ec0ff */
[----:B------:R1:W-:Y:S04]  /*8c90*/  STS [R38+-0x4], R43 ;  /* 0xfffffc2b26007388 */ /* 0x0003e80000000800 */
        /* <DEDUP_REMOVED lines=13> */
[----:B------:R1:W-:Y:S01]  /*8d70*/  STS [R24+-0x4], R57 ;  /* 0xfffffc3918007388 */ /* 0x0003e20000000800 */
[----:B------:R-:W-:Y:S06]  /*8d80*/  BAR.SYNC.DEFER_BLOCKING 0x0 ;  /* 0x0000000000007b1d */ /* 0x000fec0000010000 */
[----:B0-----:R-:W-:Y:S05]  /*8d90*/  @P0 BRA `(.L_x_114) ;  /* 0x00000008006c0947 */ /* 0x001fea0003800000 */
[----:B------:R-:W-:Y:S01]  /*8da0*/  LEA R21, R21, UR4, 0x3 ;  /* 0x0000000415157c11 */ /* 0x000fe2000f8e18ff */
[----:B------:R-:W-:Y:S01]  /*8db0*/  LDS R3, [R22] ;  /* 0x0000000016037984 */ /* 0x000fe20000000800 */
[----:B------:R-:W0:Y:S01]  /*8dc0*/  LDCU.64 UR8, c[0x0][0x3b0] ;  /* 0x00007600ff0877ac */ /* 0x000e220008000a00 */
[----:B-1----:R-:W-:Y:S02]  /*8dd0*/  LEA R26, R20, UR4, 0x3 ;  /* 0x00000004141a7c11 */ /* 0x002fe4000f8e18ff */
[----:B------:R-:W1:Y:S01]  /*8de0*/  LDS.64 R4, [R21+0x6600] ;  /* 0x0066000015047984 */ /* 0x000e620000000a00 */
[----:B------:R-:W-:Y:S02]  /*8df0*/  LEA R19, R19, UR4, 0x3 ;  /* 0x0000000413137c11 */ /* 0x000fe4000f8e18ff */
[----:B------:R-:W-:Y:S02]  /*8e00*/  LEA R17, R17, UR4, 0x3 ;  /* 0x0000000411117c11 */ /* 0x000fe4000f8e18ff */
[----:B------:R-:W-:-:S02]  /*8e10*/  LEA R15, R15, UR4, 0x3 ;  /* 0x000000040f0f7c11 */ /* 0x000fc4000f8e18ff */
[----:B------:R-:W-:Y:S02]  /*8e20*/  LEA R13, R13, UR4, 0x3 ;  /* 0x000000040d0d7c11 */ /* 0x000fe4000f8e18ff */
[----:B------:R-:W-:Y:S02]  /*8e30*/  LEA R11, R11, UR4, 0x3 ;  /* 0x000000040b0b7c11 */ /* 0x000fe4000f8e18ff */
[----:B------:R-:W-:Y:S02]  /*8e40*/  LEA R9, R9, UR4, 0x3 ;  /* 0x0000000409097c11 */ /* 0x000fe4000f8e18ff */
[----:B------:R-:W-:Y:S02]  /*8e50*/  LEA R7, R7, UR4, 0x3 ;  /* 0x0000000407077c11 */ /* 0x000fe4000f8e18ff */
[----:B-1----:R-:W-:-:S05]  /*8e60*/  IADD3 R4, P0, PT, R4, R2, RZ ;  /* 0x0000000204047210 */ /* 0x002fca0007f1e0ff */
[----:B------:R-:W-:Y:S01]  /*8e70*/  IMAD.X R5, RZ, RZ, R5, P0 ;  /* 0x000000ffff057224 */ /* 0x000fe200000e0605 */
[----:B0-----:R-:W-:-:S04]  /*8e80*/  LEA R24, P0, R4, UR8, 0x2 ;  /* 0x0000000804187c11 */ /* 0x001fc8000f8010ff */
[----:B------:R-:W-:-:S05]  /*8e90*/  LEA.HI.X R25, R4, UR9, R5, 0x2, P0 ;  /* 0x0000000904197c11 */ /* 0x000fca00080f1405 */
[----:B------:R-:W-:Y:S01]  /*8ea0*/  STG.E desc[UR6][R24.64], R3 ;  /* 0x0000000318007986 */ /* 0x000fe2000c101906 */
[----:B------:R-:W-:-:S03]  /*8eb0*/  NOP ;  /* 0x0000000000007918 */ /* 0x000fc60000000000 */
[----:B------:R0:W1:Y:S04]  /*8ec0*/  LDS.64 R4, [R26+0x6600] ;  /* 0x006600001a047984 */ /* 0x0000680000000a00 */
[----:B------:R-:W2:Y:S01]  /*8ed0*/  LDS R23, [R22+0x600] ;  /* 0x0006000016177984 */ /* 0x000ea20000000800 */
[----:B0-----:R-:W-:Y:S02]  /*8ee0*/  LEA R26, R18, UR4, 0x3 ;  /* 0x00000004121a7c11 */ /* 0x001fe4000f8e18ff */
[----:B-1----:R-:W-:-:S05]  /*8ef0*/  IADD3 R4, P0, PT, R4, R2, RZ ;  /* 0x0000000204047210 */ /* 0x002fca0007f1e0ff */
[----:B------:R-:W-:Y:S01]  /*8f00*/  IMAD.X R5, RZ, RZ, R5, P0 ;  /* 0x000000ffff057224 */ /* 0x000fe200000e0605 */
[----:B------:R-:W-:-:S04]  /*8f10*/  LEA R20, P0, R4, UR8, 0x2 ;  /* 0x0000000804147c11 */ /* 0x000fc8000f8010ff */
[----:B------:R-:W-:-:S05]  /*8f20*/  LEA.HI.X R21, R4, UR9, R5, 0x2, P0 ;  /* 0x0000000904157c11 */ /* 0x000fca00080f1405 */
[----:B--2---:R-:W-:Y:S01]  /*8f30*/  STG.E desc[UR6][R20.64+0x600], R23 ;  /* 0x0006001714007986 */ /* 0x004fe2000c101906 */
[----:B------:R-:W-:-:S03]  /*8f40*/  NOP ;  /* 0x0000000000007918 */ /* 0x000fc60000000000 */
[----:B------:R-:W0:Y:S04]  /*8f50*/  LDS.64 R4, [R19+0x6600] ;  /* 0x0066000013047984 */ /* 0x000e280000000a00 */
[----:B------:R-:W1:Y:S01]  /*8f60*/  LDS R3, [R22+0xc00] ;  /* 0x000c000016037984 */ /* 0x000e620000000800 */
[----:B0-----:R-:W-:-:S05]  /*8f70*/  IADD3 R4, P0, PT, R4, R2, RZ ;  /* 0x0000000204047210 */ /* 0x001fca0007f1e0ff */
[----:B------:R-:W-:Y:S01]  /*8f80*/  IMAD.X R5, RZ, RZ, R5, P0 ;  /* 0x000000ffff057224 */ /* 0x000fe200000e0605 */
[----:B------:R-:W-:-:S04]  /*8f90*/  LEA R24, P0, R4, UR8, 0x2 ;  /* 0x0000000804187c11 */ /* 0x000fc8000f8010ff */
[----:B------:R-:W-:-:S05]  /*8fa0*/  LEA.HI.X R25, R4, UR9, R5, 0x2, P0 ;  /* 0x0000000904197c11 */ /* 0x000fca00080f1405 */
[----:B-1----:R0:W-:Y:S01]  /*8fb0*/  STG.E desc[UR6][R24.64+0xc00], R3 ;  /* 0x000c000318007986 */ /* 0x0021e2000c101906 */
[----:B------:R-:W-:-:S03]  /*8fc0*/  NOP ;  /* 0x0000000000007918 */ /* 0x000fc60000000000 */
[----:B------:R-:W1:Y:S04]  /*8fd0*/  LDS.64 R4, [R26+0x6600] ;  /* 0x006600001a047984 */ /* 0x000e680000000a00 */
        /* <DEDUP_REMOVED lines=99> */
[----:B-1----:R-:W-:Y:S01]  /*9610*/  STG.E desc[UR6][R10.64+0x5400], R3 ;  /* 0x005400030a007986 */ /* 0x002fe2000c101906 */
[----:B------:R-:W-:-:S03]  /*9620*/  NOP ;  /* 0x0000000000007918 */ /* 0x000fc60000000000 */
[----:B------:R-:W0:Y:S04]  /*9630*/  LDS.64 R4, [R12+0x6600] ;  /* 0x006600000c047984 */ /* 0x000e280000000a00 */
[----:B------:R-:W1:Y:S01]  /*9640*/  LDS R9, [R22+0x5a00] ;  /* 0x005a000016097984 */ /* 0x000e620000000800 */
[----:B0-----:R-:W-:-:S05]  /*9650*/  IADD3 R4, P0, PT, R4, R2, RZ ;  /* 0x0000000204047210 */ /* 0x001fca0007f1e0ff */
[----:B------:R-:W-:Y:S01]  /*9660*/  IMAD.X R5, RZ, RZ, R5, P0 ;  /* 0x000000ffff057224 */ /* 0x000fe200000e0605 */
[----:B------:R-:W-:-:S04]  /*9670*/  LEA R6, P0, R4, UR8, 0x2 ;  /* 0x0000000804067c11 */ /* 0x000fc8000f8010ff */
[----:B------:R-:W-:Y:S02]  /*9680*/  LEA.HI.X R7, R4, UR9, R5, 0x2, P0 ;  /* 0x0000000904077c11 */ /* 0x000fe400080f1405 */
[----:B------:R-:W-:-:S03]  /*9690*/  LEA R4, R0, UR4, 0x3 ;  /* 0x0000000400047c11 */ /* 0x000fc6000f8e18ff */
[----:B-1----:R-:W-:Y:S01]  /*96a0*/  STG.E desc[UR6][R6.64+0x5a00], R9 ;  /* 0x005a000906007986 */ /* 0x002fe2000c101906 */
        /* <DEDUP_REMOVED lines=8> */
[----:B------:R-:W-:Y:S01]  /*9730*/  NOP ;  /* 0x0000000000007918 */ /* 0x000fe20000000000 */
[----:B------:R-:W-:Y:S05]  /*9740*/  EXIT ;  /* 0x000000000000794d */ /* 0x000fea0003800000 */
.L_x_114:
[----:B------:R-:W-:Y:S01]  /*9750*/  LEA R21, R21, UR4, 0x3 ;  /* 0x0000000415157c11 */ /* 0x000fe2000f8e18ff */
[----:B------:R-:W-:Y:S01]  /*9760*/  IMAD R23, R42, -0x1980, R23 ;  /* 0xffffe6802a177824 */ /* 0x000fe200078e0217 */
[----:B-1----:R-:W-:Y:S01]  /*9770*/  LEA R26, R20, UR4, 0x3 ;  /* 0x00000004141a7c11 */ /* 0x002fe2000f8e18ff */
[C---:B------:R-:W-:Y:S01]  /*9780*/  VIADD R20, R2.reuse, 0x180 ;  /* 0x0000018002147836 */ /* 0x040fe20000000000 */
[----:B------:R-:W-:Y:S01]  /*9790*/  LEA R19, R19, UR4, 0x3 ;  /* 0x0000000413137c11 */ /* 0x000fe2000f8e18ff */
[----:B------:R-:W0:Y:S01]  /*97a0*/  LDS.64 R4, [R21+0x6600] ;  /* 0x0066000015047984 */ /* 0x000e220000000a00 */
[----:B------:R-:W-:Y:S02]  /*97b0*/  ISETP.GE.AND P1, PT, R2, R23, PT ;  /* 0x000000170200720c */ /* 0x000fe40003f26270 */
[----:B------:R-:W-:Y:S02]  /*97c0*/  LEA R17, R17, UR4, 0x3 ;  /* 0x0000000411117c11 */ /* 0x000fe4000f8e18ff */
[----:B------:R-:W-:-:S02]  /*97d0*/  LEA R15, R15, UR4, 0x3 ;  /* 0x000000040f0f7c11 */ /* 0x000fc4000f8e18ff */
[----:B------:R-:W-:Y:S02]  /*97e0*/  LEA R13, R13, UR4, 0x3 ;  /* 0x000000040d0d7c11 */ /* 0x000fe4000f8e18ff */
[----:B------:R-:W-:Y:S02]  /*97f0*/  LEA R11, R11, UR4, 0x3 ;  /* 0x000000040b0b7c11 */ /* 0x000fe4000f8e18ff */
[----:B------:R-:W-:Y:S02]  /*9800*/  LEA R9, R9, UR4, 0x3 ;  /* 0x0000000409097c11 */ /* 0x000fe4000f8e18ff */
[----:B------:R-:W-:Y:S01]  /*9810*/  LEA R7, R7, UR4, 0x3 ;  /* 0x0000000407077c11 */ /* 0x000fe2000f8e18ff */
[----:B------:R-:W1:Y:S01]  /*9820*/  @!P1 LDS R3, [R22] ;  /* 0x0000000016039984 */ /* 0x000e620000000800 */
[----:B------:R-:W2:Y:S01]  /*9830*/  @!P1 LDC.64 R24, c[0x0][0x3b0] ;  /* 0x0000ec00ff189b82 */ /* 0x000ea20000000a00 */
[----:B0-----:R-:W-:-:S05]  /*9840*/  @!P1 IADD3 R4, P0, PT, R4, R2, RZ ;  /* 0x0000000204049210 */ /* 0x001fca0007f1e0ff */
[----:B------:R-:W-:Y:S01]  /*9850*/  @!P1 IMAD.X R5, RZ, RZ, R5, P0 ;  /* 0x000000ffff059224 */ /* 0x000fe200000e0605 */
[----:B--2---:R-:W-:-:S04]  /*9860*/  @!P1 LEA R24, P0, R4, R24, 0x2 ;  /* 0x0000001804189211 */ /* 0x004fc800078010ff */
[----:B------:R-:W-:-:S05]  /*9870*/  @!P1 LEA.HI.X R25, R4, R25, R5, 0x2, P0 ;  /* 0x0000001904199211 */ /* 0x000fca00000f1405 */
[----:B-1----:R0:W-:Y:S01]  /*9880*/  @!P1 STG.E desc[UR6][R24.64], R3 ;  /* 0x0000000318009986 */ /* 0x0021e2000c101906 */
[----:B------:R-:W-:-:S03]  /*9890*/  NOP ;  /* 0x0000000000007918 */ /* 0x000fc60000000000 */
[----:B------:R1:W2:Y:S01]  /*98a0*/  LDS.64 R4, [R26+0x6600] ;  /* 0x006600001a047984 */ /* 0x0002a20000000a00 */
[----:B------:R-:W-:Y:S01]  /*98b0*/  ISETP.GE.AND P1, PT, R20, R23, PT ;  /* 0x000000171400720c */ /* 0x000fe20003f26270 */
[----:B0-----:R-:W-:Y:S01]  /*98c0*/  VIADD R24, R2, 0x300 ;  /* 0x0000030002187836 */ /* 0x001fe20000000000 */
[----:B-1----:R-:W-:Y:S01]  /*98d0*/  LEA R26, R18, UR4, 0x3 ;  /* 0x00000004121a7c11 */ /* 0x002fe2000f8e18ff */
[----:B------:R-:W-:-:S10]  /*98e0*/  VIADD R18, R2, 0x480 ;  /* 0x0000048002127836 */ /* 0x000fd40000000000 */
[----:B------:R-:W0:Y:S01]  /*98f0*/  @!P1 LDS R27, [R22+0x600] ;  /* 0x00060000161b9984 */ /* 0x000e220000000800 */
[----:B------:R-:W1:Y:S01]  /*9900*/  @!P1 LDC.64 R20, c[0x0][0x3b0] ;  /* 0x0000ec00ff149b82 */ /* 0x000e620000000a00 */
[----:B--2---:R-:W-:-:S05]  /*9910*/  @!P1 IADD3 R4, P0, PT, R4, R2, RZ ;  /* 0x0000000204049210 */ /* 0x004fca0007f1e0ff */
[----:B------:R-:W-:Y:S01]  /*9920*/  @!P1 IMAD.X R5, RZ, RZ, R5, P0 ;  /* 0x000000ffff059224 */ /* 0x000fe200000e0605 */
[----:B-1----:R-:W-:-:S04]  /*9930*/  @!P1 LEA R20, P0, R4, R20, 0x2 ;  /* 0x0000001404149211 */ /* 0x002fc800078010ff */
[----:B------:R-:W-:-:S05]  /*9940*/  @!P1 LEA.HI.X R21, R4, R21, R5, 0x2, P0 ;  /* 0x0000001504159211 */ /* 0x000fca00000f1405 */
[----:B0-----:R0:W-:Y:S01]  /*9950*/  @!P1 STG.E desc[UR6][R20.64+0x600], R27 ;  /* 0x0006001b14009986 */ /* 0x0011e2000c101906 */
[----:B------:R-:W-:-:S03]  /*9960*/  NOP ;  /* 0x0000000000007918 */ /* 0x000fc60000000000 */
[----:B------:R-:W1:Y:S01]  /*9970*/  LDS.64 R4, [R19+0x6600] ;  /* 0x0066000013047984 */ /* 0x000e620000000a00 */
[----:B------:R-:W-:Y:S01]  /*9980*/  ISETP.GE.AND P1, PT, R24, R23, PT ;  /* 0x000000171800720c */ /* 0x000fe20003f26270 */
[----:B0-----:R-:W-:-:S12]  /*9990*/  VIADD R20, R2, 0x600 ;  /* 0x0000060002147836 */ /* 0x001fd80000000000 */
[----:B------:R-:W0:Y:S01]  /*99a0*/  @!P1 LDS R3, [R22+0xc00] ;  /* 0x000c000016039984 */ /* 0x000e220000000800 */
[----:B------:R-:W2:Y:S01]  /*99b0*/  @!P1 LDC.64 R24, c[0x0][0x3b0] ;  /* 0x0000ec00ff189b82 */ /* 0x000ea20000000a00 */
[----:B-1----:R-:W-:-:S05]  /*99c0*/  @!P1 IADD3 R4, P0, PT, R4, R2, RZ ;  /* 0x0000000204049210 */ /* 0x002fca0007f1e0ff */
[----:B------:R-:W-:Y:S01]  /*99d0*/  @!P1 IMAD.X R5, RZ, RZ, R5, P0 ;  /* 0x000000ffff059224 */ /* 0x000fe200000e0605 */
[----:B--2---:R-:W-:-:S04]  /*99e0*/  @!P1 LEA R24, P0, R4, R24, 0x2 ;  /* 0x0000001804189211 */ /* 0x004fc800078010ff */
[----:B------:R-:W-:-:S05]  /*99f0*/  @!P1 LEA.HI.X R25, R4, R25, R5, 0x2, P0 ;  /* 0x0000001904199211 */ /* 0x000fca00000f1405 */
[----:B0-----:R0:W-:Y:S01]  /*9a00*/  @!P1 STG.E desc[UR6][R24.64+0xc00], R3 ;  /* 0x000c000318009986 */ /* 0x0011e2000c101906 */
[----:B------:R-:W-:-:S03]  /*9a10*/  NOP ;  /* 0x0000000000007918 */ /* 0x000fc60000000000 */
[----:B------:R-:W1:Y:S01]  /*9a20*/  LDS.64 R4, [R26+0x6600] ;  /* 0x006600001a047984 */ /* 0x000e620000000a00 */
[----:B------:R-:W-:Y:S02]  /*9a30*/  ISETP.GE.AND P1, PT, R18, R23, PT ;  /* 0x000000171200720c */ /* 0x000fe40003f26270 */
[----:B0-----:R-:W-:Y:S01]  /*9a40*/  LEA R24, R16, UR4, 0x3 ;  /* 0x0000000410187c11 */ /* 0x001fe2000f8e18ff */
[----:B------:R-:W-:-:S10]  /*9a50*/  VIADD R16, R2, 0x780 ;  /* 0x0000078002107836 */ /* 0x000fd40000000000 */
        /* <DEDUP_REMOVED lines=33> */
[----:B0-----:R-:W-:-:S11]  /*9c70*/  LOP3.LUT R16, R2, 0xc00, RZ, 0xfc, !PT ;  /* 0x00000c0002107812 */ /* 0x001fd600078efcff */
        /* <DEDUP_REMOVED lines=87> */
[----:B0-----:R-:W-:Y:S01]  /*a1f0*/  @!P1 STG.E desc[UR6][R8.64+0x4e00], R15 ;  /* 0x004e000f08009986 */ /* 0x001fe2000c101906 */
[----:B------:R-:W-:-:S03]  /*a200*/  NOP ;  /* 0x0000000000007918 */ /* 0x000fc60000000000 */
[----:B------:R-:W0:Y:S01]  /*a210*/  LDS.64 R4, [R7+0x6600] ;  /* 0x0066000007047984 */ /* 0x000e220000000a00 */
[----:B------:R-:W-:-:S13]  /*a220*/  ISETP.GE.AND P1, PT, R10, R23, PT ;  /* 0x000000170a00720c */ /* 0x000fda0003f26270 */
[----:B------:R-:W1:Y:S01]  /*a230*/  @!P1 LDS R3, [R22+0x5400] ;  /* 0x0054000016039984 */ /* 0x000e620000000800 */
[----:B------:R-:W2:Y:S01]  /*a240*/  @!P1 LDC.64 R10, c[0x0][0x3b0] ;  /* 0x0000ec00ff0a9b82 */ /* 0x000ea20000000a00 */
[----:B0-----:R-:W-:-:S05]  /*a250*/  @!P1 IADD3 R4, P0, PT, R4, R2, RZ ;  /* 0x0000000204049210 */ /* 0x001fca0007f1e0ff */
[----:B------:R-:W-:Y:S01]  /*a260*/  @!P1 IMAD.X R5, RZ, RZ, R5, P0 ;  /* 0x000000ffff059224 */ /* 0x000fe200000e0605 */
[----:B--2---:R-:W-:-:S04]  /*a270*/  @!P1 LEA R10, P0, R4, R10, 0x2 ;  /* 0x0000000a040a9211 */ /* 0x004fc800078010ff */
[----:B------:R-:W-:-:S05]  /*a280*/  @!P1 LEA.HI.X R11, R4, R11, R5, 0x2, P0 ;  /* 0x0000000b040b9211 */ /* 0x000fca00000f1405 */
[----:B-1----:R-:W-:Y:S01]  /*a290*/  @!P1 STG.E desc[UR6][R10.64+0x5400], R3 ;  /* 0x005400030a009986 */ /* 0x002fe2000c101906 */
        /* <DEDUP_REMOVED lines=8> */
[----:B------:R-:W-:Y:S02]  /*a320*/  @!P1 LEA.HI.X R7, R4, R7, R5, 0x2, P0 ;  /* 0x0000000704079211 */ /* 0x000fe400000f1405 */
[----:B------:R-:W-:Y:S02]  /*a330*/  LEA R5, R0, UR4, 0x3 ;  /* 0x0000000400057c11 */ /* 0x000fe4000f8e18ff */
[----:B------:R-:W-:Y:S01]  /*a340*/  LOP3.LUT R0, R2, 0x1800, RZ, 0xfc, !PT ;  /* 0x0000180002007812 */ /* 0x000fe200078efcff */
[----:B-1----:R-:W-:Y:S01]  /*a350*/  @!P1 STG.E desc[UR6][R6.64+0x5a00], R9 ;  /* 0x005a000906009986 */ /* 0x002fe2000c101906 */
[----:B------:R-:W-:-:S03]  /*a360*/  NOP ;  /* 0x0000000000007918 */ /* 0x000fc60000000000 */
[----:B------:R-:W0:Y:S01]  /*a370*/  LDS.64 R4, [R5+0x6600] ;  /* 0x0066000005047984 */ /* 0x000e220000000a00 */
[----:B------:R-:W-:-:S13]  /*a380*/  ISETP.GE.AND P1, PT, R0, R23, PT ;  /* 0x000000170000720c */ /* 0x000fda0003f26270 */
[----:B------:R-:W1:Y:S01]  /*a390*/  @!P1 LDS R11, [R22+0x6000] ;  /* 0x00600000160b9984 */ /* 0x000e620000000800 */
[----:B------:R-:W2:Y:S01]  /*a3a0*/  @!P1 LDC.64 R12, c[0x0][0x3b0] ;  /* 0x0000ec00ff0c9b82 */ /* 0x000ea20000000a00 */
[----:B0-----:R-:W-:-:S05]  /*a3b0*/  IADD3 R0, P0, PT, R4, R2, RZ ;  /* 0x0000000204007210 */ /* 0x001fca0007f1e0ff */
[----:B------:R-:W-:Y:S01]  /*a3c0*/  IMAD.X R4, RZ, RZ, R5, P0 ;  /* 0x000000ffff047224 */ /* 0x000fe200000e0605 */
[----:B--2---:R-:W-:-:S04]  /*a3d0*/  @!P1 LEA R2, P0, R0, R12, 0x2 ;  /* 0x0000000c00029211 */ /* 0x004fc800078010ff */
[----:B------:R-:W-:-:S05]  /*a3e0*/  @!P1 LEA.HI.X R3, R0, R13, R4, 0x2, P0 ;  /* 0x0000000d00039211 */ /* 0x000fca00000f1404 */
[----:B-1----:R-:W-:Y:S01]  /*a3f0*/  @!P1 STG.E desc[UR6][R2.64+0x6000], R11 ;  /* 0x0060000b02009986 */ /* 0x002fe2000c101906 */
[----:B------:R-:W-:Y:S01]  /*a400*/  NOP ;  /* 0x0000000000007918 */ /* 0x000fe20000000000 */
[----:B------:R-:W-:Y:S05]  /*a410*/  EXIT ;  /* 0x000000000000794d */ /* 0x000fea0003800000 */
.L_x_30:
[----:B------:R-:W-:Y:S02]  /*a420*/  IMAD.MOV.U32 R58, RZ, RZ, R39 ;  /* 0x000000ffff3a7224 */ /* 0x000fe400078e0027 */
[----:B------:R-:W-:Y:S02]  /*a430*/  IMAD.MOV.U32 R49, RZ, RZ, 0x1 ;  /* 0x00000001ff317424 */ /* 0x000fe400078e00ff */
[----:B------:R-:W-:Y:S02]  /*a440*/  IMAD.MOV.U32 R60, RZ, RZ, RZ ;  /* 0x000000ffff3c7224 */ /* 0x000fe400078e00ff */
[----:B------:R-:W-:-:S07]  /*a450*/  IMAD.MOV.U32 R47, RZ, RZ, -0x1 ;  /* 0xffffffffff2f7424 */ /* 0x000fce00078e00ff */
[----:B------:R-:W-:Y:S05]  /*a460*/  WARPSYNC.COLLECTIVE R47, `(.L_x_115) ;  /* 0x000000002f087348 */ /* 0x000fea0003c00000 */
[----:B------:R0:W1:Y:S02]  /*a470*/  SHFL.UP P0, R46, R58, R49, R60 ;  /* 0x040000313a2e7389 */ /* 0x000064000000003c */
[----:B01----:R-:W-:Y:S05]  /*a480*/  ENDCOLLECTIVE ;  /* 0x000000000000791b */ /* 0x003fea0003800000 */
.L_x_115:
[----:B------:R-:W-:Y:S02]  /*a490*/  IMAD.MOV.U32 R49, RZ, RZ, 0x2 ;  /* 0x00000002ff317424 */ /* 0x000fe400078e00ff */
[----:B------:R-:W-:-:S04]  /*a4a0*/  IMAD.MOV.U32 R40, RZ, RZ, R46 ;  /* 0x000000ffff287224 */ /* 0x000fc800078e002e */
[----:B------:R-:W-:-:S04]  /*a4b0*/  @P0 IMAD.IADD R40, R39, 0x1, R40 ;  /* 0x0000000127280824 */ /* 0x000fc800078e0228 */
[----:B------:R-:W-:-:S07]  /*a4c0*/  IMAD.MOV.U32 R58, RZ, RZ, R40 ;  /* 0x000000ffff3a7224 */ /* 0x000fce00078e0028 */
[----:B------:R-:W-:Y:S05]  /*a4d0*/  WARPSYNC.COLLECTIVE R47, `(.L_x_116) ;  /* 0x000000002f087348 */ /* 0x000fea0003c00000 */
[----:B------:R0:W1:Y:S02]  /*a4e0*/  SHFL.UP P0, R46, R58, R49, R60 ;  /* 0x040000313a2e7389 */ /* 0x000064000000003c */
[----:B01----:R-:W-:Y:S05]  /*a4f0*/  ENDCOLLECTIVE ;  /* 0x000000000000791b */ /* 0x003fea0003800000 */
.L_x_116:
[----:B------:R-:W-:Y:S02]  /*a500*/  IMAD.MOV.U32 R49, RZ, RZ, 0x4 ;  /* 0x00000004ff317424 */ /* 0x000fe400078e00ff */
[----:B------:R-:W-:-:S04]  /*a510*/  IMAD.MOV.U32 R43, RZ, RZ, R46 ;  /* 0x000000ffff2b7224 */ /* 0x000fc800078e002e */
[----:B------:R-:W-:-:S04]  /*a520*/  @P0 IMAD.IADD R43, R40, 0x1, R43 ;  /* 0x00000001282b0824 */ /* 0x000fc800078e022b */
[----:B------:R-:W-:-:S07]  /*a530*/  IMAD.MOV.U32 R58, RZ, RZ, R43 ;  /* 0x000000ffff3a7224 */ /* 0x000fce00078e002b */
[----:B------:R-:W-:Y:S05]  /*a540*/  WARPSYNC.COLLECTIVE R47, `(.L_x_117) ;  /* 0x000000002f087348 */ /* 0x000fea0003c00000 */
[----:B------:R0:W1:Y:S02]  /*a550*/  SHFL.UP P0, R46, R58, R49, R60 ;  /* 0x040000313a2e7389 */ /* 0x000064000000003c */
[----:B01----:R-:W-:Y:S05]  /*a560*/  ENDCOLLECTIVE ;  /* 0x000000000000791b */ /* 0x003fea0003800000 */
.L_x_117:
[----:B------:R-:W-:Y:S02]  /*a570*/  IMAD.MOV.U32 R49, RZ, RZ, 0x8 ;  /* 0x00000008ff317424 */ /* 0x000fe400078e00ff */
[----:B------:R-:W-:-:S04]  /*a580*/  IMAD.MOV.U32 R44, RZ, RZ, R46 ;  /* 0x000000ffff2c7224 */ /* 0x000fc800078e002e */
[----:B------:R-:W-:-:S04]  /*a590*/  @P0 IMAD.IADD R44, R43, 0x1, R44 ;  /* 0x000000012b2c0824 */ /* 0x000fc800078e022c */
[----:B------:R-:W-:-:S07]  /*a5a0*/  IMAD.MOV.U32 R58, RZ, RZ, R44 ;  /* 0x000000ffff3a7224 */ /* 0x000fce00078e002c */
[----:B------:R-:W-:Y:S05]  /*a5b0*/  WARPSYNC.COLLECTIVE R47, `(.L_x_118) ;  /* 0x000000002f087348 */ /* 0x000fea0003c00000 */
[----:B------:R0:W1:Y:S02]  /*a5c0*/  SHFL.UP P0, R46, R58, R49, R60 ;  /* 0x040000313a2e7389 */ /* 0x000064000000003c */
[----:B01----:R-:W-:Y:S05]  /*a5d0*/  ENDCOLLECTIVE ;  /* 0x000000000000791b */ /* 0x003fea0003800000 */
.L_x_118:
[----:B------:R-:W-:Y:S02]  /*a5e0*/  IMAD.MOV.U32 R49, RZ, RZ, 0x10 ;  /* 0x00000010ff317424 */ /* 0x000fe400078e00ff */
[----:B------:R-:W-:-:S04]  /*a5f0*/  IMAD.MOV.U32 R45, RZ, RZ, R46 ;  /* 0x000000ffff2d7224 */ /* 0x000fc800078e002e */
[----:B------:R-:W-:-:S04]  /*a600*/  @P0 IMAD.IADD R45, R44, 0x1, R45 ;  /* 0x000000012c2d0824 */ /* 0x000fc800078e022d */
[----:B------:R-:W-:-:S07]  /*a610*/  IMAD.MOV.U32 R58, RZ, RZ, R45 ;  /* 0x000000ffff3a7224 */ /* 0x000fce00078e002d */
[----:B------:R-:W-:Y:S05]  /*a620*/  WARPSYNC.COLLECTIVE R47, `(.L_x_119) ;  /* 0x000000002f087348 */ /* 0x000fea0003c00000 */
[----:B------:R0:W1:Y:S02]  /*a630*/  SHFL.UP P0, R46, R58, R49, R60 ;  /* 0x040000313a2e7389 */ /* 0x000064000000003c */
[----:B01----:R-:W-:Y:S05]  /*a640*/  ENDCOLLECTIVE ;  /* 0x000000000000791b */ /* 0x003fea0003800000 */
.L_x_119:
[----:B------:R-:W-:Y:S05]  /*a650*/  BRA `(.L_x_120) ;  /* 0xffffff8400407947 */ /* 0x000fea000383ffff */
.L_x_121:
[----:B------:R-:W-:-:S00]  /*a660*/  BRA `(.L_x_121) ;  /* 0xfffffffc00fc7947 */ /* 0x000fc0000383ffff */
[----:B------:R-:W-:-:S00]  /*a670*/  NOP ;  /* 0x0000000000007918 */ /* 0x000fc00000000000 */
        /* <DEDUP_REMOVED lines=8> */
.L_x_1306:


//--------------------- .text._ZN3cub18CUB_300001_SM_10006detail10radix_sort33DeviceRadixSortExclusiveSumKernelINS1_5radix10policy_hubIiiyE10Policy1000EyEEvPT0_ --------------------------
	.section	.text._ZN3cub18CUB_300001_SM_10006detail10radix_sort33DeviceRadixSortExclusiveSumKernelINS1_5radix10policy_hubIiiyE10Policy1000EyEEvPT0_,"ax",@progbits
	.align	128
        .global         _ZN3cub18CUB_300001_SM_10006detail10radix_sort33DeviceRadixSortExclusiveSumKernelINS1_5radix10policy_hubIiiyE10Policy1000EyEEvPT0_
        .type           _ZN3cub18CUB_300001_SM_10006detail10radix_sort33DeviceRadixSortExclusiveSumKernelINS1_5radix10policy_hubIiiyE10Policy1000EyEEvPT0_,@function
        .size           _ZN3cub18CUB_300001_SM_10006detail10radix_sort33DeviceRadixSortExclusiveSumKernelINS1_5radix10policy_hubIiiyE10Policy1000EyEEvPT0_,(.L_x_1307 - _ZN3cub18CUB_300001_SM_10006detail10radix_sort33DeviceRadixSortExclusiveSumKernelINS1_5radix10policy_hubIiiyE10Policy1000EyEEvPT0_)
        .other          _ZN3cub18CUB_300001_SM_10006detail10radix_sort33DeviceRadixSortExclusiveSumKernelINS1_5radix10policy_hubIiiyE10Policy1000EyEEvPT0_,@"STO_CUDA_ENTRY STV_DEFAULT"
_ZN3cub18CUB_300001_SM_10006detail10radix_sort33DeviceRadixSortExclusiveSumKernelINS1_5radix10policy_hubIiiyE10Policy1000EyEEvPT0_:
.text._ZN3cub18CUB_300001_SM_10006detail10radix_sort33DeviceRadixSortExclusiveSumKernelINS1_5radix10policy_hubIiiyE10Policy1000EyEEvPT0_:
[----:B------:R-:W-:Y:S01]  /*0000*/  LDC R1, c[0x0][0x37c] ;  /* 0x0000df00ff017b82 */ /* 0x000fe20000000800 */
[----:B------:R-:W0:Y:S07]  /*0010*/  S2R R18, SR_TID.X ;  /* 0x0000000000127919 */ /* 0x000e2e0000002100 */
[----:B------:R-:W1:Y:S01]  /*0020*/  LDC.64 R16, c[0x0][0x380] ;  /* 0x0000e000ff107b82 */ /* 0x000e620000000a00 */
[----:B------:R-:W2:Y:S01]  /*0030*/  LDCU.64 UR4, c[0x0][0x358] ;  /* 0x00006b00ff0477ac */ /* 0x000ea20008000a00 */
[----:B------:R-:W3:Y:S01]  /*0040*/  S2R R5, SR_CTAID.X ;  /* 0x0000000000057919 */ /* 0x000ee20000002500 */
[----:B0-----:R-:W-:Y:S01]  /*0050*/  ISETP.GT.U32.AND P1, PT, R18, 0xff, PT ;  /* 0x000000ff1200780c */ /* 0x001fe20003f24070 */
[----:B---3--:R-:W-:-:S04]  /*0060*/  IMAD R5, R5, 0x100, R18 ;  /* 0x0000010005057824 */ /* 0x008fc800078e0212 */
[----:B-1----:R-:W-:-:S08]  /*0070*/  IMAD.WIDE R16, R5, 0x8, R16 ;  /* 0x0000000805107825 */ /* 0x002fd000078e0210 */
[----:B--2---:R-:W2:Y:S01]  /*0080*/  @!P1 LDG.E.64 R2, desc[UR4][R16.64] ;  /* 0x0000000410029981 */ /* 0x004ea2000c1e1b00 */
[----:B------:R-:W-:Y:S02]  /*0090*/  MOV R0, 0x400 ;  /* 0x0000040000007802 */ /* 0x000fe40000000f00 */
[C---:B------:R-:W-:Y:S01]  /*00a0*/  ISETP.GT.U32.AND P0, PT, R18.reuse, 0x1f, PT ;  /* 0x0000001f1200780c */ /* 0x040fe20003f04070 */
[----:B------:R-:W0:Y:S02]  /*00b0*/  S2R R5, SR_CgaCtaId ;  /* 0x0000000000057919 */ /* 0x000e240000008800 */
[----:B0-----:R-:W-:Y:S02]  /*00c0*/  LEA R5, R5, R0, 0x18 ;  /* 0x0000000005057211 */ /* 0x001fe400078ec0ff */
[----:B------:R-:W-:-:S05]  /*00d0*/  LEA.HI R0, R18, R18, RZ, 0x1d ;  /* 0x0000001212007211 */ /* 0x000fca00078fe8ff */
[----:B------:R-:W-:-:S05]  /*00e0*/  IMAD R0, R0, 0x8, R5 ;  /* 0x0000000800007824 */ /* 0x000fca00078e0205 */
[----:B--2---:R0:W-:Y:S01]  /*00f0*/  STS.64 [R0+0x10], R2 ;  /* 0x0000100200007388 */ /* 0x0041e20000000a00 */
[----:B------:R-:W-:Y:S06]  /*0100*/  BAR.SYNC.DEFER_BLOCKING 0x0 ;  /* 0x0000000000007b1d */ /* 0x000fec0000010000 */
[----:B------:R-:W-:Y:S05]  /*0110*/  @P0 BRA `(.L_x_122) ;  /* 0x0000000400240947 */ /* 0x000fea0003800000 */
[----:B------:R-:W-:Y:S01]  /*0120*/  IMAD R18, R18, 0x48, R5 ;  /* 0x0000004812127824 */ /* 0x000fe200078e0205 */
[----:B------:R-:W-:-:S04]  /*0130*/  UMOV UR6, 0xffffffff ;  /* 0xffffffff00067882 */ /* 0x000fc80000000000 */
[----:B------:R-:W-:Y:S04]  /*0140*/  LDS.64 R14, [R18+0x10] ;  /* 0x00001000120e7984 */ /* 0x000fe80000000a00 */
[----:B------:R-:W-:Y:S04]  /*0150*/  LDS.64 R12, [R18+0x18] ;  /* 0x00001800120c7984 */ /* 0x000fe80000000a00 */
[----:B------:R-:W1:Y:S04]  /*0160*/  LDS.64 R10, [R18+0x20] ;  /* 0x00002000120a7984 */ /* 0x000e680000000a00 */
[----:B------:R-:W-:Y:S04]  /*0170*/  LDS.64 R8, [R18+0x28] ;  /* 0x0000280012087984 */ /* 0x000fe80000000a00 */
[----:B------:R-:W2:Y:S04]  /*0180*/  LDS.64 R6, [R18+0x30] ;  /* 0x0000300012067984 */ /* 0x000ea80000000a00 */
[----:B------:R-:W-:Y:S04]  /*0190*/  LDS.64 R4, [R18+0x38] ;  /* 0x0000380012047984 */ /* 0x000fe80000000a00 */
[----:B0-----:R-:W0:Y:S04]  /*01a0*/  LDS.64 R2, [R18+0x40] ;  /* 0x0000400012027984 */ /* 0x001e280000000a00 */
[----:B------:R-:W3:Y:S01]  /*01b0*/  LDS.64 R20, [R18+0x48] ;  /* 0x0000480012147984 */ /* 0x000ee20000000a00 */
[----:B-1----:R-:W-:-:S04]  /*01c0*/  IADD3 R19, P3, P4, R10, R12, R14 ;  /* 0x0000000c0a137210 */ /* 0x002fc80007c7e00e */
[----:B------:R-:W-:Y:S02]  /*01d0*/  IADD3.X R23, PT, PT, R11, R13, R15, P3, P4 ;  /* 0x0000000d0b177210 */ /* 0x000fe40001fe840f */
[----:B--2---:R-:W-:-:S04]  /*01e0*/  IADD3 R19, P0, P2, R6, R19, R8 ;  /* 0x0000001306137210 */ /* 0x004fc80007a1e008 */
[----:B------:R-:W-:Y:S02]  /*01f0*/  IADD3.X R23, PT, PT, R7, R23, R9, P0, P2 ;  /* 0x0000001707177210 */ /* 0x000fe400007e4409 */
[----:B0-----:R-:W-:-:S04]  /*0200*/  IADD3 R19, P3, P4, R2, R19, R4 ;  /* 0x0000001302137210 */ /* 0x001fc80007c7e004 */
[----:B---3--:R-:W-:Y:S02]  /*0210*/  IADD3 R20, P0, PT, R20, R19, RZ ;  /* 0x0000001314147210 */ /* 0x008fe40007f1e0ff */
[----:B------:R-:W-:-:S05]  /*0220*/  IADD3.X R19, PT, PT, R3, R23, R5, P3, P4 ;  /* 0x0000001703137210 */ /* 0x000fca0001fe8405 */
[----:B------:R-:W-:Y:S01]  /*0230*/  IMAD.X R19, R21, 0x1, R19, P0 ;  /* 0x0000000115137824 */ /* 0x000fe200000e0613 */
[----:B------:R-:W-:Y:S06]  /*0240*/  BRA.DIV UR6, `(.L_x_123) ;  /* 0x0000000206f07947 */ /* 0x000fec000b800000 */
[----:B------:R-:W0:Y:S04]  /*0250*/  SHFL.UP PT, R27, R20, 0x1, RZ ;  /* 0x04200000141b7989 */ /* 0x000e2800000e00ff */
[----:B------:R-:W1:Y:S01]  /*0260*/  SHFL.UP P0, R25, R19, 0x1, RZ ;  /* 0x0420000013197989 */ /* 0x000e6200000000ff */
[----:B0-----:R-:W-:-:S04]  /*0270*/  IADD3 R22, P2, PT, R27, R20, RZ ;  /* 0x000000141b167210 */ /* 0x001fc80007f5e0ff */
[----:B-1----:R-:W-:Y:S01]  /*0280*/  SEL R27, R22, R27, P0 ;  /* 0x0000001b161b7207 */ /* 0x002fe20000000000 */
[----:B------:R-:W-:-:S04]  /*0290*/  IMAD.X R26, R25, 0x1, R19, P2 ;  /* 0x00000001191a7824 */ /* 0x000fc800010e0613 */
[----:B------:R-:W0:Y:S01]  /*02a0*/  SHFL.UP PT, R28, R27, 0x2, RZ ;  /* 0x044000001b1c7989 */ /* 0x000e2200000e00ff */
[----:B------:R-:W-:-:S05]  /*02b0*/  SEL R26, R26, R25, P0 ;  /* 0x000000191a1a7207 */ /* 0x000fca0000000000 */
[----:B------:R-:W1:Y:S01]  /*02c0*/  SHFL.UP P0, R25, R26, 0x2, RZ ;  /* 0x044000001a197989 */ /* 0x000e6200000000ff */
[----:B0-----:R-:W-:-:S05]  /*02d0*/  IADD3 R21, P2, PT, R28, R27, RZ ;  /* 0x0000001b1c157210 */ /* 0x001fca0007f5e0ff */
[----:B-1----:R-:W-:Y:S01]  /*02e0*/  IMAD.X R22, R25, 0x1, R26, P2 ;  /* 0x0000000119167824 */ /* 0x002fe200010e061a */
[----:B------:R-:W-:-:S04]  /*02f0*/  SEL R28, R21, R28, P0 ;  /* 0x0000001c151c7207 */ /* 0x000fc80000000000 */
[----:B------:R-:W-:Y:S01]  /*0300*/  SEL R29, R22, R25, P0 ;  /* 0x00000019161d7207 */ /* 0x000fe20000000000 */
        /* <DEDUP_REMOVED lines=12> */
[----:B------:R0:W1:Y:S04]  /*03d0*/  SHFL.UP PT, R28, R27, 0x10, RZ ;  /* 0x060000001b1c7989 */ /* 0x00006800000e00ff */
[----:B------:R0:W2:Y:S02]  /*03e0*/  SHFL.UP P0, R25, R26, 0x10, RZ ;  /* 0x060000001a197989 */ /* 0x0000a400000000ff */
.L_x_134:
[----:B-1----:R-:W-:-:S04]  /*03f0*/  IADD3 R21, P2, PT, R28, R27, RZ ;  /* 0x0000001b1c157210 */ /* 0x002fc80007f5e0ff */
[----:B--2---:R-:W-:Y:S01]  /*0400*/  SEL R21, R21, R28, P0 ;  /* 0x0000001c15157207 */ /* 0x004fe20000000000 */
[----:B------:R-:W-:-:S05]  /*0410*/  IMAD.X R22, R25, 0x1, R26, P2 ;  /* 0x0000000119167824 */ /* 0x000fca00010e061a */
[----:B------:R-:W-:Y:S02]  /*0420*/  SEL R22, R22, R25, P0 ;  /* 0x0000001916167207 */ /* 0x000fe40000000000 */
[----:B------:R-:W-:-:S05]  /*0430*/  IADD3 R20, P0, PT, R21, -R20, RZ ;  /* 0x8000001415147210 */ /* 0x000fca0007f1e0ff */
[----:B------:R-:W-:Y:S01]  /*0440*/  IMAD.X R21, R22, 0x1, ~R19, P0 ;  /* 0x0000000116157824 */ /* 0x000fe200000e0e13 */
[----:B------:R-:W-:-:S04]  /*0450*/  IADD3 R14, P0, PT, R14, R20, RZ ;  /* 0x000000140e0e7210 */ /* 0x000fc80007f1e0ff */
[----:B------:R1:W-:Y:S01]  /*0460*/  STS.64 [R18+0x10], R20 ;  /* 0x0000101412007388 */ /* 0x0003e20000000a00 */
[----:B------:R-:W-:Y:S01]  /*0470*/  IMAD.X R15, R15, 0x1, R21, P0 ;  /* 0x000000010f0f7824 */ /* 0x000fe200000e0615 */
        /* <DEDUP_REMOVED lines=17> */
[----:B------:R-:W-:-:S05]  /*0590*/  IMAD.X R3, R3, 0x1, R5, P0 ;  /* 0x0000000103037824 */ /* 0x000fca00000e0605 */
[----:B------:R1:W-:Y:S03]  /*05a0*/  STS.64 [R18+0x48], R2 ;  /* 0x0000480212007388 */ /* 0x0003e60000000a00 */
.L_x_122:
[----:B------:R-:W-:Y:S05]  /*05b0*/  WARPSYNC.ALL ;  /* 0x0000000000007948 */ /* 0x000fea0003800000 */
[----:B------:R-:W-:Y:S06]  /*05c0*/  BAR.SYNC.DEFER_BLOCKING 0x0 ;  /* 0x0000000000007b1d */ /* 0x000fec0000010000 */
[----:B------:R-:W-:Y:S05]  /*05d0*/  @P1 EXIT ;  /* 0x000000000000194d */ /* 0x000fea0003800000 */
[----:B01----:R-:W0:Y:S04]  /*05e0*/  LDS.64 R2, [R0+0x10] ;  /* 0x0000100000027984 */ /* 0x003e280000000a00 */
[----:B0-----:R-:W-:Y:S01]  /*05f0*/  STG.E.64 desc[UR4][R16.64], R2 ;  /* 0x0000000210007986 */ /* 0x001fe2000c101b04 */
[----:B------:R-:W-:Y:S05]  /*0600*/  EXIT ;  /* 0x000000000000794d */ /* 0x000fea0003800000 */
.L_x_123:
[----:B------:R-:W-:Y:S02]  /*0610*/  IMAD.MOV.U32 R24, RZ, RZ, R20 ;  /* 0x000000ffff187224 */ /* 0x000fe400078e0014 */
[----:B------:R-:W-:Y:S02]  /*0620*/  IMAD.MOV.U32 R23, RZ, RZ, 0x1 ;  /* 0x00000001ff177424 */ /* 0x000fe400078e00ff */
[----:B------:R-:W-:Y:S02]  /*0630*/  IMAD.MOV.U32 R22, RZ, RZ, RZ ;  /* 0x000000ffff167224 */ /* 0x000fe400078e00ff */
[----:B------:R-:W-:-:S07]  /*0640*/  IMAD.MOV.U32 R21, RZ, RZ, -0x1 ;  /* 0xffffffffff157424 */ /* 0x000fce00078e00ff */
[----:B------:R-:W-:Y:S05]  /*0650*/  WARPSYNC.COLLECTIVE R21, `(.L_x_124) ;  /* 0x0000000015087348 */ /* 0x000fea0003c00000 */
[----:B------:R0:W1:Y:S02]  /*0660*/  SHFL.UP P0, R25, R24, R23, R22 ;  /* 0x0400001718197389 */ /* 0x0000640000000016 */
[----:B01----:R-:W-:Y:S05]  /*0670*/  ENDCOLLECTIVE ;  /* 0x000000000000791b */ /* 0x003fea0003800000 */
.L_x_124:
[----:B------:R-:W-:Y:S02]  /*0680*/  IMAD.MOV.U32 R24, RZ, RZ, R19 ;  /* 0x000000ffff187224 */ /* 0x000fe400078e0013 */
[----:B------:R-:W-:-:S07]  /*0690*/  IMAD.MOV.U32 R27, RZ, RZ, R25 ;  /* 0x000000ffff1b7224 */ /* 0x000fce00078e0019 */
[----:B------:R-:W-:Y:S05]  /*06a0*/  WARPSYNC.COLLECTIVE R21, `(.L_x_125) ;  /* 0x0000000015087348 */ /* 0x000fea0003c00000 */
[----:B------:R0:W1:Y:S02]  /*06b0*/  SHFL.UP P0, R25, R24, R23, R22 ;  /* 0x0400001718197389 */ /* 0x0000640000000016 */
[----:B01----:R-:W-:Y:S05]  /*06c0*/  ENDCOLLECTIVE ;  /* 0x000000000000791b */ /* 0x003fea0003800000 */
.L_x_125:
[----:B------:R-:W-:Y:S01]  /*06d0*/  IADD3 R26, P2, PT, R27, R20, RZ ;  /* 0x000000141b1a7210 */ /* 0x000fe20007f5e0ff */
[----:B------:R-:W-:-:S03]  /*06e0*/  IMAD.MOV.U32 R23, RZ, RZ, 0x2 ;  /* 0x00000002ff177424 */ /* 0x000fc600078e00ff */
[----:B------:R-:W-:Y:S01]  /*06f0*/  SEL R27, R26, R27, P0 ;  /* 0x0000001b1a1b7207 */ /* 0x000fe20000000000 */
[----:B------:R-:W-:-:S04]  /*0700*/  IMAD.X R26, R25, 0x1, R19, P2 ;  /* 0x00000001191a7824 */ /* 0x000fc800010e0613 */
[----:B------:R-:W-:Y:S01]  /*0710*/  IMAD.MOV.U32 R24, RZ, RZ, R27 ;  /* 0x000000ffff187224 */ /* 0x000fe200078e001b */
[----:B------:R-:W-:-:S07]  /*0720*/  SEL R26, R26, R25, P0 ;  /* 0x000000191a1a7207 */ /* 0x000fce0000000000 */
[----:B------:R-:W-:Y:S05]  /*0730*/  WARPSYNC.COLLECTIVE R21, `(.L_x_126) ;  /* 0x0000000015087348 */ /* 0x000fea0003c00000 */
[----:B------:R0:W1:Y:S02]  /*0740*/  SHFL.UP P0, R25, R24, R23, R22 ;  /* 0x0400001718197389 */ /* 0x0000640000000016 */
[----:B01----:R-:W-:Y:S05]  /*0750*/  ENDCOLLECTIVE ;  /* 0x000000000000791b */ /* 0x003fea0003800000 */
.L_x_126:
[----:B------:R-:W-:Y:S02]  /*0760*/  IMAD.MOV.U32 R24, RZ, RZ, R26 ;  /* 0x000000ffff187224 */ /* 0x000fe400078e001a */
[----:B------:R-:W-:-:S07]  /*0770*/  IMAD.MOV.U32 R28, RZ, RZ, R25 ;  /* 0x000000ffff1c7224 */ /* 0x000fce00078e0019 */
[----:B------:R-:W-:Y:S05]  /*0780*/  WARPSYNC.COLLECTIVE R21, `(.L_x_127) ;  /* 0x0000000015087348 */ /* 0x000fea0003c00000 */
[----:B------:R0:W1:Y:S02]  /*0790*/  SHFL.UP P0, R25, R24, R23, R22 ;  /* 0x0400001718197389 */ /* 0x0000640000000016 */
[----:B01----:R-:W-:Y:S05]  /*07a0*/  ENDCOLLECTIVE ;  /* 0x000000000000791b */ /* 0x003fea0003800000 */
.L_x_127:
        /* <DEDUP_REMOVED lines=9> */
.L_x_128:
[----:B------:R-:W-:Y:S02]  /*0840*/  IMAD.MOV.U32 R24, RZ, RZ, R29 ;  /* 0x000000ffff187224 */ /* 0x000fe400078e001d */
[----:B------:R-:W-:-:S07]  /*0850*/  IMAD.MOV.U32 R27, RZ, RZ, R25 ;  /* 0x000000ffff1b7224 */ /* 0x000fce00078e0019 */
[----:B------:R-:W-:Y:S05]  /*0860*/  WARPSYNC.COLLECTIVE R21, `(.L_x_129) ;  /* 0x0000000015087348 */ /* 0x000fea0003c00000 */
[----:B------:R0:W1:Y:S02]  /*0870*/  SHFL.UP P0, R25, R24, R23, R22 ;  /* 0x0400001718197389 */ /* 0x0000640000000016 */
[----:B01----:R-:W-:Y:S05]  /*0880*/  ENDCOLLECTIVE ;  /* 0x000000000000791b */ /* 0x003fea0003800000 */
.L_x_129:
        /* <DEDUP_REMOVED lines=9> */
.L_x_130:
[----:B------:R-:W-:Y:S02]  /*0920*/  IMAD.MOV.U32 R24, RZ, RZ, R29 ;  /* 0x000000ffff187224 */ /* 0x000fe400078e001d */
[----:B------:R-:W-:-:S07]  /*0930*/  IMAD.MOV.U32 R27, RZ, RZ, R25 ;  /* 0x000000ffff1b7224 */ /* 0x000fce00078e0019 */
[----:B------:R-:W-:Y:S05]  /*0940*/  WARPSYNC.COLLECTIVE R21, `(.L_x_131) ;  /* 0x0000000015087348 */ /* 0x000fea0003c00000 */
[----:B------:R0:W1:Y:S02]  /*0950*/  SHFL.UP P0, R25, R24, R23, R22 ;  /* 0x0400001718197389 */ /* 0x0000640000000016 */
[----:B01----:R-:W-:Y:S05]  /*0960*/  ENDCOLLECTIVE ;  /* 0x000000000000791b */ /* 0x003fea0003800000 */
.L_x_131:
        /* <DEDUP_REMOVED lines=9> */
.L_x_132:
[----:B------:R-:W-:Y:S02]  /*0a00*/  IMAD.MOV.U32 R24, RZ, RZ, R26 ;  /* 0x000000ffff187224 */ /* 0x000fe400078e001a */
[----:B------:R-:W-:-:S07]  /*0a10*/  IMAD.MOV.U32 R28, RZ, RZ, R25 ;  /* 0x000000ffff1c7224 */ /* 0x000fce00078e0019 */
[----:B------:R-:W-:Y:S05]  /*0a20*/  WARPSYNC.COLLECTIVE R21, `(.L_x_133) ;  /* 0x0000000015087348 */ /* 0x000fea0003c00000 */
[----:B------:R0:W1:Y:S02]  /*0a30*/  SHFL.UP P0, R25, R24, R23, R22 ;  /* 0x0400001718197389 */ /* 0x0000640000000016 */
[----:B01----:R-:W-:Y:S05]  /*0a40*/  ENDCOLLECTIVE ;  /* 0x000000000000791b */ /* 0x003fea0003800000 */
.L_x_133:
[----:B------:R-:W-:Y:S05]  /*0a50*/  BRA `(.L_x_134) ;  /* 0xfffffff800647947 */ /* 0x000fea000383ffff */
.L_x_135:
        /* <DEDUP_REMOVED lines=10> */
.L_x_1307:


//--------------------- .text._ZN3cub18CUB_300001_SM_10006detail10radix_sort30DeviceRadixSortHistogramKernelINS1_5radix10policy_hubIiiyE10Policy1000ELNS0_9SortOrderE0EiyNS1_21identity_decomposer_tEEEvPT2_PKT1_SA_iiT3_ --------------------------
	.section	.text._ZN3cub18CUB_300001_SM_10006detail10radix_sort30DeviceRadixSortHistogramKernelINS1_5radix10policy_hubIiiyE10Policy1000ELNS0_9SortOrderE0EiyNS1_21identity_decomposer_tEEEvPT2_PKT1_SA_iiT3_,"ax",@progbits
	.align	128
        .global         _ZN3cub18CUB_300001_SM_10006detail10radix_sort30DeviceRadixSortHistogramKernelINS1_5radix10policy_hubIiiyE10Policy1000ELNS0_9SortOrderE0EiyNS1_21identity_decomposer_tEEEvPT2_PKT1_SA_iiT3_
        .type           _ZN3cub18CUB_300001_SM_10006detail10radix_sort30DeviceRadixSortHistogramKernelINS1_5radix10policy_hubIiiyE10Policy1000ELNS0_9SortOrderE0EiyNS1_21identity_decomposer_tEEEvPT2_PKT1_SA_iiT3_,@function
        .size           _ZN3cub18CUB_300001_SM_10006detail10radix_sort30DeviceRadixSortHistogramKernelINS1_5radix10policy_hubIiiyE10Policy1000ELNS0_9SortOrderE0EiyNS1_21identity_decomposer_tEEEvPT2_PKT1_SA_iiT3_,(.L_x_1308 - _ZN3cub18CUB_300001_SM_10006detail10radix_sort30DeviceRadixSortHistogramKernelINS1_5radix10policy_hubIiiyE10Policy1000ELNS0_9SortOrderE0EiyNS1_21identity_decomposer_tEEEvPT2_PKT1_SA_iiT3_)
        .other          _ZN3cub18CUB_300001_SM_10006detail10radix_sort30DeviceRadixSortHistogramKernelINS1_5radix10policy_hubIiiyE10Policy1000ELNS0_9SortOrderE0EiyNS1_21identity_decomposer_tEEEvPT2_PKT1_SA_iiT3_,@"STO_CUDA_ENTRY STV_DEFAULT"
_ZN3cub18CUB_300001_SM_10006detail10radix_sort30DeviceRadixSortHistogramKernelINS1_5radix10policy_hubIiiyE10Policy1000ELNS0_9SortOrderE0EiyNS1_21identity_decomposer_tEEEvPT2_PKT1_SA_iiT3_:
.text._ZN3cub18CUB_300001_SM_10006detail10radix_sort30DeviceRadixSortHistogramKernelINS1_5radix10policy_hubIiiyE10Policy1000ELNS0_9SortOrderE0EiyNS1_21identity_decomposer_tEEEvPT2_PKT1_SA_iiT3_:
[----:B------:R-:W-:Y:S01]  /*0000*/  LDC R1, c[0x0][0x37c] ;  /* 0x0000df00ff017b82 */ /* 0x000fe20000000800 */
[----:B------:R-:W0:Y:S02]  /*0010*/  LDCU.64 UR14, c[0x0][0x390] ;  /* 0x00007200ff0e77ac */ /* 0x000e240008000a00 */
[----:B0-----:R-:W-:-:S04]  /*0020*/  ISETP.NE.U32.AND P0, PT, RZ, UR14, PT ;  /* 0x0000000eff007c0c */ /* 0x001fc8000bf05070 */
[----:B------:R-:W-:-:S13]  /*0030*/  ISETP.NE.AND.EX P0, PT, RZ, UR15, PT, P0 ;  /* 0x0000000fff007c0c */ /* 0x000fda000bf05300 */
[----:B------:R-:W-:Y:S05]  /*0040*/  @!P0 EXIT ;  /* 0x000000000000894d */ /* 0x000fea0003800000 */
[----:B------:R-:W-:Y:S01]  /*0050*/  UIADD3 UR11, UP0, UPT, UR14, -0x1, URZ ;  /* 0xffffffff0e0b7890 */ /* 0x000fe2000ff1e0ff */
[----:B------:R-:W0:Y:S01]  /*0060*/  S2R R4, SR_TID.X ;  /* 0x0000000000047919 */ /* 0x000e220000002100 */
[----:B------:R-:W1:Y:S01]  /*0070*/  LDCU.64 UR4, c[0x0][0x398] ;  /* 0x00007300ff0477ac */ /* 0x000e620008000a00 */
[----:B------:R-:W2:Y:S01]  /*0080*/  S2UR UR7, SR_CgaCtaId ;  /* 0x00000000000779c3 */ /* 0x000ea20000008800 */
[----:B------:R-:W-:Y:S01]  /*0090*/  UIADD3.X UR12, UPT, UPT, UR15, -0x1, URZ, UP0, !UPT ;  /* 0xffffffff0f0c7890 */ /* 0x000fe200087fe4ff */
[----:B------:R-:W-:Y:S01]  /*00a0*/  UMOV UR6, 0x400 ;  /* 0x0000040000067882 */ /* 0x000fe20000000000 */
[----:B------:R-:W3:Y:S05]  /*00b0*/  LDCU.64 UR20, c[0x0][0x358] ;  /* 0x00006b00ff1477ac */ /* 0x000eea0008000a00 */
[----:B------:R-:W4:Y:S01]  /*00c0*/  S2UR UR8, SR_CTAID.X ;  /* 0x00000000000879c3 */ /* 0x000f220000002500 */
[----:B------:R-:W-:Y:S01]  /*00d0*/  USHF.R.U64 UR11, UR11, 0x1e, UR12 ;  /* 0x0000001e0b0b7899 */ /* 0x000fe2000800120c */
[----:B------:R-:W0:Y:S03]  /*00e0*/  LDCU UR28, c[0x0][0x370] ;  /* 0x00006e00ff1c77ac */ /* 0x000e260008000800 */
[----:B------:R-:W-:-:S02]  /*00f0*/  UIADD3 UR11, UP0, UPT, UR11, 0x1, URZ ;  /* 0x000000010b0b7890 */ /* 0x000fc4000ff1e0ff */
[----:B-1----:R-:W-:Y:S02]  /*0100*/  UIADD3 UR4, UPT, UPT, UR5, 0x7, -UR4 ;  /* 0x0000000705047890 */ /* 0x002fe4000fffe804 */
[----:B------:R-:W-:Y:S02]  /*0110*/  ULEA.HI.X UR12, UR12, URZ, URZ, 0x2, UP0 ;  /* 0x000000ff0c0c7291 */ /* 0x000fe400080f14ff */
[----:B------:R-:W-:Y:S02]  /*0120*/  UISETP.LT.U32.AND UP0, UPT, UR11, UR14, UPT ;  /* 0x0000000e0b00728c */ /* 0x000fe4000bf01070 */
[----:B------:R-:W-:Y:S02]  /*0130*/  USHF.R.S32.HI UR5, URZ, 0x1f, UR4 ;  /* 0x0000001fff057899 */ /* 0x000fe40008011404 */
[----:B------:R-:W-:Y:S02]  /*0140*/  UISETP.LT.U32.AND.EX UP0, UPT, UR12, UR15, UPT, UP0 ;  /* 0x0000000f0c00728c */ /* 0x000fe4000bf01100 */
[----:B------:R-:W-:-:S02]  /*0150*/  ULEA.HI UR5, UR5, UR4, URZ, 0x3 ;  /* 0x0000000405057291 */ /* 0x000fc4000f8f18ff */
[----:B------:R-:W-:Y:S01]  /*0160*/  USEL UR11, UR11, UR14, UP0 ;  /* 0x0000000e0b0b7287 */ /* 0x000fe20008000000 */
[C---:B0-----:R-:W-:Y:S01]  /*0170*/  VIADD R21, R4.reuse, 0x780 ;  /* 0x0000078004157836 */ /* 0x041fe20000000000 */
[----:B------:R-:W-:Y:S02]  /*0180*/  USEL UR12, UR12, UR15, UP0 ;  /* 0x0000000f0c0c7287 */ /* 0x000fe40008000000 */
[----:B------:R-:W-:Y:S02]  /*0190*/  UISETP.GE.AND UP0, UPT, UR4, 0x8, UPT ;  /* 0x000000080400788c */ /* 0x000fe4000bf06270 */
[----:B--2---:R-:W-:Y:S02]  /*01a0*/  ULEA UR6, UR7, UR6, 0x18 ;  /* 0x0000000607067291 */ /* 0x004fe4000f8ec0ff */
[----:B------:R-:W-:Y:S02]  /*01b0*/  USHF.R.S32.HI UR5, URZ, 0x3, UR5 ;  /* 0x00000003ff057899 */ /* 0x000fe40008011405 */
[----:B------:R-:W-:Y:S01]  /*01c0*/  PLOP3.LUT P0, PT, PT, PT, UP0, 0x80, 0x8 ;  /* 0x000000000008781c */ /* 0x000fe20003f0f008 */
[----:B----4-:R-:W-:Y:S01]  /*01d0*/  USHF.L.U32 UR8, UR8, 0xb, URZ ;  /* 0x0000000b08087899 */ /* 0x010fe200080006ff */
[C---:B------:R-:W-:Y:S01]  /*01e0*/  LEA R0, R4.reuse, UR6, 0x2 ;  /* 0x0000000604007c11 */ /* 0x040fe2000f8e10ff */
[----:B------:R-:W-:Y:S01]  /*01f0*/  UIADD3 UR22, UPT, UPT, UR5, -0x1, URZ ;  /* 0xffffffff05167890 */ /* 0x000fe2000fffe0ff */
[----:B------:R-:W-:Y:S01]  /*0200*/  ISETP.GT.U32.OR P0, PT, R4, 0xff, !P0 ;  /* 0x000000ff0400780c */ /* 0x000fe20004704470 */
[----:B------:R-:W-:-:S02]  /*0210*/  ULOP3.LUT UR23, UR5, 0xf, URZ, 0xc0, !UPT ;  /* 0x0000000f05177892 */ /* 0x000fc4000f8ec0ff */
[----:B------:R-:W-:Y:S01]  /*0220*/  ULOP3.LUT UR24, UR5, 0x7, URZ, 0xc0, !UPT ;  /* 0x0000000705187892 */ /* 0x000fe2000f8ec0ff */
[----:B------:R-:W-:Y:S01]  /*0230*/  P2R R20, PR, RZ, 0x1 ;  /* 0x00000001ff147803 */ /* 0x000fe20000000000 */
[----:B------:R-:W-:Y:S02]  /*0240*/  ULOP3.LUT UR25, UR5, 0x3, URZ, 0xc0, !UPT ;  /* 0x0000000305197892 */ /* 0x000fe4000f8ec0ff */
[----:B------:R-:W-:Y:S02]  /*0250*/  ULOP3.LUT UR26, UR5, 0xffffff0, URZ, 0xc0, !UPT ;  /* 0x0ffffff0051a7892 */ /* 0x000fe4000f8ec0ff */
[----:B------:R-:W-:Y:S02]  /*0260*/  ULOP3.LUT UR27, UR5, 0xffffff8, URZ, 0xc0, !UPT ;  /* 0x0ffffff8051b7892 */ /* 0x000fe4000f8ec0ff */
[----:B------:R-:W-:Y:S01]  /*0270*/  ULOP3.LUT UR9, UR5, 0x1, URZ, 0xc0, !UPT ;  /* 0x0000000105097892 */ /* 0x000fe2000f8ec0ff */
[----:B------:R-:W-:Y:S01]  /*0280*/  UMOV UR6, URZ ;  /* 0x000000ff00067c82 */ /* 0x000fe20008000000 */
[----:B---3--:R-:W-:-:S10]  /*0290*/  UMOV UR7, URZ ;  /* 0x000000ff00077c82 */ /* 0x008fd40008000000 */
.L_x_219:
[----:B------:R-:W-:Y:S01]  /*02a0*/  ISETP.NE.AND P0, PT, R20, RZ, PT ;  /* 0x000000ff1400720c */ /* 0x000fe20003f05270 */
[----:B------:R-:W-:-:S12]  /*02b0*/  BSSY.RECONVERGENT B0, `(.L_x_136) ;  /* 0x000007c000007945 */ /* 0x000fd80003800200 */
[----:B012345:R-:W-:Y:S05]  /*02c0*/  @P0 BRA `(.L_x_137) ;  /* 0x0000000400e80947 */ /* 0x03ffea0003800000 */
[----:B------:R-:W-:Y:S02]  /*02d0*/  IMAD.U32 R2, RZ, RZ, UR22 ;  /* 0x00000016ff027e24 */ /* 0x000fe4000f8e00ff */
[----:B------:R-:W-:-:S03]  /*02e0*/  IMAD.MOV.U32 R3, RZ, RZ, RZ ;  /* 0x000000ffff037224 */ /* 0x000fc600078e00ff */
[----:B------:R-:W-:-:S13]  /*02f0*/  ISETP.GE.U32.AND P1, PT, R2, 0xf, PT ;  /* 0x0000000f0200780c */ /* 0x000fda0003f26070 */
[----:B------:R-:W-:Y:S05]  /*0300*/  @!P1 BRA `(.L_x_138) ;  /* 0x00000000005c9947 */ /* 0x000fea0003800000 */
[----:B------:R-:W-:Y:S01]  /*0310*/  VIADD R2, R0, 0x2000 ;  /* 0x0000200000027836 */ /* 0x000fe20000000000 */
[----:B------:R-:W-:-:S12]  /*0320*/  UIADD3 UR4, UPT, UPT, -UR26, URZ, URZ ;  /* 0x000000ff1a047290 */ /* 0x000fd8000fffe1ff */
.L_x_139:
[----:B------:R-:W-:Y:S01]  /*0330*/  UIADD3 UR4, UPT, UPT, UR4, 0x10, URZ ;  /* 0x0000001004047890 */ /* 0x000fe2000fffe0ff */
[----:B------:R-:W-:Y:S03]  /*0340*/  STS [R2+-0x2000], RZ ;  /* 0xffe000ff02007388 */ /* 0x000fe60000000800 */
[----:B------:R-:W-:Y:S01]  /*0350*/  UISETP.NE.AND UP0, UPT, UR4, URZ, UPT ;  /* 0x000000ff0400728c */ /* 0x000fe2000bf05270 */
        /* <DEDUP_REMOVED lines=16> */
[----:B------:R-:W-:Y:S06]  /*0460*/  BRA.U UP0, `(.L_x_139) ;  /* 0xfffffffd00b07547 */ /* 0x000fec000b83ffff */
[----:B------:R-:W-:-:S07]  /*0470*/  IMAD.U32 R3, RZ, RZ, UR26 ;  /* 0x0000001aff037e24 */ /* 0x000fce000f8e00ff */
.L_x_138:
[----:B------:R-:W-:Y:S01]  /*0480*/  ISETP.NE.AND P0, PT, RZ, UR23, PT ;  /* 0x00000017ff007c0c */ /* 0x000fe2000bf05270 */
[----:B------:R-:W-:Y:S01]  /*0490*/  IMAD.U32 R6, RZ, RZ, UR24 ;  /* 0x00000018ff067e24 */ /* 0x000fe2000f8e00ff */
[----:B------:R-:W-:-:S03]  /*04a0*/  MOV R2, UR23 ;  /* 0x0000001700027c02 */ /* 0x000fc60008000f00 */
[----:B------:R-:W-:Y:S02]  /*04b0*/  VIADD R6, R6, 0xffffffff ;  /* 0xffffffff06067836 */ /* 0x000fe40000000000 */
[----:B------:R-:W-:-:S06]  /*04c0*/  VIADD R2, R2, 0xffffffff ;  /* 0xffffffff02027836 */ /* 0x000fcc0000000000 */
[----:B------:R-:W-:Y:S05]  /*04d0*/  @!P0 BRA `(.L_x_140) ;  /* 0x00000000007c8947 */ /* 0x000fea0003800000 */
[----:B------:R-:W-:Y:S01]  /*04e0*/  ISETP.GE.U32.AND P2, PT, R2, 0x7, PT ;  /* 0x000000070200780c */ /* 0x000fe20003f46070 */
[----:B------:R-:W-:-:S12]  /*04f0*/  UISETP.NE.AND UP0, UPT, UR24, URZ, UPT ;  /* 0x000000ff1800728c */ /* 0x000fd8000bf05270 */
[----:B------:R-:W-:Y:S05]  /*0500*/  @!P2 BRA `(.L_x_141) ;  /* 0x000000000028a947 */ /* 0x000fea0003800000 */
        /* <DEDUP_REMOVED lines=10> */
.L_x_141:
[----:B------:R-:W-:Y:S05]  /*05b0*/  BRA.U !UP0, `(.L_x_140) ;  /* 0x0000000108447547 */ /* 0x000fea000b800000 */
[----:B------:R-:W-:Y:S01]  /*05c0*/  ISETP.GE.U32.AND P2, PT, R6, 0x3, PT ;  /* 0x000000030600780c */ /* 0x000fe20003f46070 */
[----:B------:R-:W-:-:S12]  /*05d0*/  UISETP.NE.AND UP0, UPT, UR25, URZ, UPT ;  /* 0x000000ff1900728c */ /* 0x000fd8000bf05270 */
[C---:B0-----:R-:W-:Y:S02]  /*05e0*/  @P2 IMAD R5, R3.reuse, 0x400, R0 ;  /* 0x0000040003052824 */ /* 0x041fe400078e0200 */
[----:B------:R-:W-:-:S03]  /*05f0*/  @P2 VIADD R3, R3, 0x4 ;  /* 0x0000000403032836 */ /* 0x000fc60000000000 */
[----:B------:R1:W-:Y:S04]  /*0600*/  @P2 STS [R5], RZ ;  /* 0x000000ff05002388 */ /* 0x0003e80000000800 */
[----:B------:R1:W-:Y:S04]  /*0610*/  @P2 STS [R5+0x400], RZ ;  /* 0x000400ff05002388 */ /* 0x0003e80000000800 */
[----:B------:R1:W-:Y:S04]  /*0620*/  @P2 STS [R5+0x800], RZ ;  /* 0x000800ff05002388 */ /* 0x0003e80000000800 */
[----:B------:R1:W-:Y:S01]  /*0630*/  @P2 STS [R5+0xc00], RZ ;  /* 0x000c00ff05002388 */ /* 0x0003e20000000800 */
[----:B------:R-:W-:Y:S05]  /*0640*/  BRA.U !UP0, `(.L_x_140) ;  /* 0x0000000108207547 */ /* 0x000fea000b800000 */
[----:B------:R-:W-:Y:S01]  /*0650*/  IMAD R3, R3, 0x400, R0 ;  /* 0x0000040003037824 */ /* 0x000fe200078e0200 */
[----:B------:R-:W-:-:S04]  /*0660*/  UISETP.NE.AND UP0, UPT, UR25, 0x1, UPT ;  /* 0x000000011900788c */ /* 0x000fc8000bf05270 */
[----:B------:R2:W-:Y:S05]  /*0670*/  STS [R3], RZ ;  /* 0x000000ff03007388 */ /* 0x0005ea0000000800 */
[----:B------:R-:W-:Y:S05]  /*0680*/  BRA.U !UP0, `(.L_x_140) ;  /* 0x0000000108107547 */ /* 0x000fea000b800000 */
[----:B------:R-:W-:Y:S01]  /*0690*/  UISETP.NE.AND UP0, UPT, UR25, 0x2, UPT ;  /* 0x000000021900788c */ /* 0x000fe2000bf05270 */
[----:B------:R3:W-:Y:S05]  /*06a0*/  STS [R3+0x400], RZ ;  /* 0x000400ff03007388 */ /* 0x0007ea0000000800 */
[----:B------:R-:W-:-:S13]  /*06b0*/  PLOP3.LUT P2, PT, PT, PT, UP0, 0x80, 0x8 ;  /* 0x000000000008781c */ /* 0x000fda0003f4f008 */
[----:B------:R3:W-:Y:S02]  /*06c0*/  @P2 STS [R3+0x800], RZ ;  /* 0x000800ff03002388 */ /* 0x0007e40000000800 */
.L_x_140:
[----:B------:R-:W-:-:S13]  /*06d0*/  ISETP.GT.U32.AND P2, PT, R4, 0x7f, PT ;  /* 0x0000007f0400780c */ /* 0x000fda0003f44070 */
[----:B------:R-:W-:Y:S05]  /*06e0*/  @P2 BRA `(.L_x_137) ;  /* 0x0000000000e02947 */ /* 0x000fea0003800000 */
[----:B--23--:R-:W-:Y:S01]  /*06f0*/  HFMA2 R3, -RZ, RZ, 0, 0 ;  /* 0x00000000ff037431 */ /* 0x00cfe200000001ff */
[----:B------:R-:W-:Y:S06]  /*0700*/  @!P1 BRA `(.L_x_142) ;  /* 0x0000000000589947 */ /* 0x000fec0003800000 */
[----:B------:R-:W-:-:S07]  /*0710*/  IMAD.MOV.U32 R3, RZ, RZ, RZ ;  /* 0x000000ffff037224 */ /* 0x000fce00078e00ff */
.L_x_143:
[C---:B012---:R-:W-:Y:S02]  /*0720*/  IMAD R5, R3.reuse, 0x400, R0 ;  /* 0x0000040003057824 */ /* 0x047fe400078e0200 */
[----:B------:R-:W-:-:S03]  /*0730*/  VIADD R3, R3, 0x10 ;  /* 0x0000001003037836 */ /* 0x000fc60000000000 */
[----:B------:R2:W-:Y:S02]  /*0740*/  STS [R5+0x200], RZ ;  /* 0x000200ff05007388 */ /* 0x0005e40000000800 */
[----:B------:R-:W-:Y:S02]  /*0750*/  ISETP.NE.AND P1, PT, R3, UR26, PT ;  /* 0x0000001a03007c0c */ /* 0x000fe4000bf25270 */
[----:B------:R2:W-:Y:S04]  /*0760*/  STS [R5+0x600], RZ ;  /* 0x000600ff05007388 */ /* 0x0005e80000000800 */
        /* <DEDUP_REMOVED lines=13> */
[----:B------:R2:W-:Y:S01]  /*0840*/  STS [R5+0x3e00], RZ ;  /* 0x003e00ff05007388 */ /* 0x0005e20000000800 */
[----:B------:R-:W-:Y:S05]  /*0850*/  @P1 BRA `(.L_x_143) ;  /* 0xfffffffc00b01947 */ /* 0x000fea000383ffff */
[----:B------:R-:W-:-:S07]  /*0860*/  IMAD.U32 R3, RZ, RZ, UR26 ;  /* 0x0000001aff037e24 */ /* 0x000fce000f8e00ff */
.L_x_142:
[----:B------:R-:W-:Y:S05]  /*0870*/  @!P0 BRA `(.L_x_137) ;  /* 0x00000000007c8947 */ /* 0x000fea0003800000 */
[----:B------:R-:W-:Y:S01]  /*0880*/  ISETP.GE.U32.AND P0, PT, R2, 0x7, PT ;  /* 0x000000070200780c */ /* 0x000fe20003f06070 */
[----:B------:R-:W-:-:S12]  /*0890*/  UISETP.NE.AND UP0, UPT, UR24, URZ, UPT ;  /* 0x000000ff1800728c */ /* 0x000fd8000bf05270 */
[----:B------:R-:W-:Y:S05]  /*08a0*/  @!P0 BRA `(.L_x_144) ;  /* 0x0000000000288947 */ /* 0x000fea0003800000 */
[C---:B------:R-:W-:Y:S02]  /*08b0*/  IMAD R2, R3.reuse, 0x400, R0 ;  /* 0x0000040003027824 */ /* 0x040fe400078e0200 */
[----:B------:R-:W-:-:S03]  /*08c0*/  VIADD R3, R3, 0x8 ;  /* 0x0000000803037836 */ /* 0x000fc60000000000 */
[----:B------:R3:W-:Y:S04]  /*08d0*/  STS [R2+0x200], RZ ;  /* 0x000200ff02007388 */ /* 0x0007e80000000800 */
[----:B------:R3:W-:Y:S04]  /*08e0*/  STS [R2+0x600], RZ ;  /* 0x000600ff02007388 */ /* 0x0007e80000000800 */
[----:B------:R3:W-:Y:S04]  /*08f0*/  STS [R2+0xa00], RZ ;  /* 0x000a00ff02007388 */ /* 0x0007e80000000800 */
[----:B------:R3:W-:Y:S04]  /*0900*/  STS [R2+0xe00], RZ ;  /* 0x000e00ff02007388 */ /* 0x0007e80000000800 */
[----:B------:R3:W-:Y:S04]  /*0910*/  STS [R2+0x1200], RZ ;  /* 0x001200ff02007388 */ /* 0x0007e80000000800 */
[----:B------:R3:W-:Y:S04]  /*0920*/  STS [R2+0x1600], RZ ;  /* 0x001600ff02007388 */ /* 0x0007e80000000800 */
[----:B------:R3:W-:Y:S04]  /*0930*/  STS [R2+0x1a00], RZ ;  /* 0x001a00ff02007388 */ /* 0x0007e80000000800 */
[----:B------:R3:W-:Y:S02]  /*0940*/  STS [R2+0x1e00], RZ ;  /* 0x001e00ff02007388 */ /* 0x0007e40000000800 */
.L_x_144:
[----:B------:R-:W-:Y:S05]  /*0950*/  BRA.U !UP0, `(.L_x_137) ;  /* 0x0000000108447547 */ /* 0x000fea000b800000 */
[----:B------:R-:W-:Y:S01]  /*0960*/  ISETP.GE.U32.AND P0, PT, R6, 0x3, PT ;  /* 0x000000030600780c */ /* 0x000fe20003f06070 */
[----:B------:R-:W-:-:S12]  /*0970*/  UISETP.NE.AND UP0, UPT, UR25, URZ, UPT ;  /* 0x000000ff1900728c */ /* 0x000fd8000bf05270 */
[C---:B---3--:R-:W-:Y:S01]  /*0980*/  @P0 IMAD R2, R3.reuse, 0x400, R0 ;  /* 0x0000040003020824 */ /* 0x048fe200078e0200 */
[----:B------:R-:W-:-:S04]  /*0990*/  @P0 IADD3 R3, PT, PT, R3, 0x4, RZ ;  /* 0x0000000403030810 */ /* 0x000fc80007ffe0ff */
[----:B------:R4:W-:Y:S04]  /*09a0*/  @P0 STS [R2+0x200], RZ ;  /* 0x000200ff02000388 */ /* 0x0009e80000000800 */
[----:B------:R4:W-:Y:S04]  /*09b0*/  @P0 STS [R2+0x600], RZ ;  /* 0x000600ff02000388 */ /* 0x0009e80000000800 */
[----:B------:R4:W-:Y:S04]  /*09c0*/  @P0 STS [R2+0xa00], RZ ;  /* 0x000a00ff02000388 */ /* 0x0009e80000000800 */
[----:B------:R4:W-:Y:S01]  /*09d0*/  @P0 STS [R2+0xe00], RZ ;  /* 0x000e00ff02000388 */ /* 0x0009e20000000800 */
[----:B------:R-:W-:Y:S05]  /*09e0*/  BRA.U !UP0, `(.L_x_137) ;  /* 0x0000000108207547 */ /* 0x000fea000b800000 */
[----:B------:R-:W-:Y:S01]  /*09f0*/  IMAD R3, R3, 0x400, R0 ;  /* 0x0000040003037824 */ /* 0x000fe200078e0200 */
[----:B------:R-:W-:-:S04]  /*0a00*/  UISETP.NE.AND UP0, UPT, UR25, 0x1, UPT ;  /* 0x000000011900788c */ /* 0x000fc8000bf05270 */
[----:B------:R3:W-:Y:S05]  /*0a10*/  STS [R3+0x200], RZ ;  /* 0x000200ff03007388 */ /* 0x0007ea0000000800 */
[----:B------:R-:W-:Y:S05]  /*0a20*/  BRA.U !UP0, `(.L_x_137) ;  /* 0x0000000108107547 */ /* 0x000fea000b800000 */
[----:B------:R-:W-:Y:S01]  /*0a30*/  UISETP.NE.AND UP0, UPT, UR25, 0x2, UPT ;  /* 0x000000021900788c */ /* 0x000fe2000bf05270 */
[----:B------:R0:W-:Y:S05]  /*0a40*/  STS [R3+0x600], RZ ;  /* 0x000600ff03007388 */ /* 0x0001ea0000000800 */
[----:B------:R-:W-:-:S13]  /*0a50*/  PLOP3.LUT P0, PT, PT, PT, UP0, 0x80, 0x8 ;  /* 0x000000000008781c */ /* 0x000fda0003f0f008 */
[----:B------:R0:W-:Y:S02]  /*0a60*/  @P0 STS [R3+0xa00], RZ ;  /* 0x000a00ff03000388 */ /* 0x0001e40000000800 */
.L_x_137:
[----:B------:R-:W-:Y:S05]  /*0a70*/  BSYNC.RECONVERGENT B0 ;  /* 0x0000000000007941 */ /* 0x000fea0003800200 */
.L_x_136:
[----:B------:R-:W5:Y:S01]  /*0a80*/  LDCU.64 UR14, c[0x0][0x390] ;  /* 0x00007200ff0e77ac */ /* 0x000f620008000a00 */
[----:B------:R-:W-:Y:S02]  /*0a90*/  USHF.L.U32 UR4, UR6, 0x1e, URZ ;  /* 0x0000001e06047899 */ /* 0x000fe400080006ff */
[----:B------:R-:W-:Y:S02]  /*0aa0*/  USHF.L.U64.HI UR5, UR6, 0x1e, UR7 ;  /* 0x0000001e06057899 */ /* 0x000fe40008010207 */
[----:B-----5:R-:W-:-:S04]  /*0ab0*/  UIADD3 UR4, UP0, UPT, -UR4, UR14, URZ ;  /* 0x0000000e04047290 */ /* 0x020fc8000ff1e1ff */
[----:B------:R-:W-:Y:S02]  /*0ac0*/  UIADD3.X UR5, UPT, UPT, ~UR5, UR15, URZ, UP0, !UPT ;  /* 0x0000000f05057290 */ /* 0x000fe400087fe5ff */
[----:B------:R-:W-:-:S04]  /*0ad0*/  UISETP.LT.U32.AND UP0, UPT, UR4, 0x40000000, UPT ;  /* 0x400000000400788c */ /* 0x000fc8000bf01070 */
[----:B------:R-:W-:-:S04]  /*0ae0*/  UISETP.LT.U32.AND.EX UP0, UPT, UR5, URZ, UPT, UP0 ;  /* 0x000000ff0500728c */ /* 0x000fc8000bf01100 */
[----:B------:R-:W-:Y:S02]  /*0af0*/  USEL UR13, UR4, 0x40000000, UP0 ;  /* 0x40000000040d7887 */ /* 0x000fe40008000000 */
[----:B------:R-:W-:Y:S02]  /*0b00*/  USEL UR14, UR5, URZ, UP0 ;  /* 0x000000ff050e7287 */ /* 0x000fe40008000000 */
[----:B------:R-:W-:-:S04]  /*0b10*/  UISETP.GT.U32.AND UP0, UPT, UR13, UR8, UPT ;  /* 0x000000080d00728c */ /* 0x000fc8000bf04070 */
[----:B------:R-:W-:Y:S01]  /*0b20*/  UISETP.GT.U32.AND.EX UP0, UPT, UR14, URZ, UPT, UP0 ;  /* 0x000000ff0e00728c */ /* 0x000fe2000bf04100 */
[----:B------:R-:W-:Y:S08]  /*0b30*/  BAR.SYNC.DEFER_BLOCKING 0x0 ;  /* 0x0000000000007b1d */ /* 0x000ff00000010000 */
[----:B------:R-:W-:Y:S06]  /*0b40*/  BAR.SYNC.DEFER_BLOCKING 0x0 ;  /* 0x0000000000007b1d */ /* 0x000fec0000010000 */
[----:B------:R-:W-:Y:S05]  /*0b50*/  BRA.U !UP0, `(.L_x_145) ;  /* 0x0000000d082c7547 */ /* 0x000fea000b800000 */
[----:B------:R-:W-:Y:S01]  /*0b60*/  UMOV UR10, UR8 ;  /* 0x00000008000a7c82 */ /* 0x000fe20008000000 */
[----:B------:R-:W-:-:S05]  /*0b70*/  UMOV UR5, URZ ;  /* 0x000000ff00057c82 */ /* 0x000fca0008000000 */
.L_x_150:
[----:B-----5:R-:W5:Y:S01]  /*0b80*/  LDCU.64 UR18, c[0x0][0x390] ;  /* 0x00007200ff1277ac */ /* 0x020f620008000a00 */
[----:B------:R-:W-:Y:S02]  /*0b90*/  USHF.L.U32 UR15, UR6, 0x1e, URZ ;  /* 0x0000001e060f7899 */ /* 0x000fe400080006ff */
[----:B------:R-:W-:Y:S02]  /*0ba0*/  USHF.L.U64.HI UR16, UR6, 0x1e, UR7 ;  /* 0x0000001e06107899 */ /* 0x000fe40008010207 */
[----:B------:R-:W-:-:S04]  /*0bb0*/  UIADD3 UR15, UP0, UPT, UR10, UR15, URZ ;  /* 0x0000000f0a0f7290 */ /* 0x000fc8000ff1e0ff */
[----:B------:R-:W-:Y:S02]  /*0bc0*/  UIADD3.X UR16, UPT, UPT, UR5, UR16, URZ, UP0, !UPT ;  /* 0x0000001005107290 */ /* 0x000fe400087fe4ff */
[----:B------:R-:W-:Y:S02]  /*0bd0*/  ULEA UR10, UP0, UR28, UR10, 0xb ;  /* 0x0000000a1c0a7291 */ /* 0x000fe4000f8058ff */
[----:B-----5:R-:W-:Y:S02]  /*0be0*/  UIADD3 UR17, UP1, UPT, -UR15, UR18, URZ ;  /* 0x000000120f117290 */ /* 0x020fe4000ff3e1ff */
[----:B------:R-:W-:Y:S02]  /*0bf0*/  UIADD3.X UR5, UPT, UPT, URZ, UR5, URZ, UP0, !UPT ;  /* 0x00000005ff057290 */ /* 0x000fe400087fe4ff */
[----:B------:R-:W-:Y:S02]  /*0c00*/  UIADD3.X UR4, UPT, UPT, ~UR16, UR19, URZ, UP1, !UPT ;  /* 0x0000001310047290 */ /* 0x000fe40008ffe5ff */
[----:B------:R-:W-:-:S02]  /*0c10*/  UISETP.GE.U32.AND UP1, UPT, UR17, 0x800, UPT ;  /* 0x000008001100788c */ /* 0x000fc4000bf26070 */
[----:B------:R-:W-:Y:S02]  /*0c20*/  UISETP.GE.U32.AND UP0, UPT, UR10, UR13, UPT ;  /* 0x0000000d0a00728c */ /* 0x000fe4000bf06070 */
[----:B------:R-:W-:Y:S02]  /*0c30*/  UISETP.GE.U32.AND.EX UP1, UPT, UR4, URZ, UPT, UP1 ;  /* 0x000000ff0400728c */ /* 0x000fe4000bf26110 */
[----:B------:R-:W-:-:S07]  /*0c40*/  UISETP.GE.U32.AND.EX UP0, UPT, UR5, UR14, UPT, UP0 ;  /* 0x0000000e0500728c */ /* 0x000fce000bf06100 */
[----:B0-----:R-:W-:Y:S05]  /*0c50*/  BRA.U !UP1, `(.L_x_146) ;  /* 0x0000000109587547 */ /* 0x001fea000b800000 */
[----:B------:R-:W4:Y:S01]  /*0c60*/  LDCU.64 UR18, c[0x0][0x388] ;  /* 0x00007100ff1277ac */ /* 0x000f220008000a00 */
[----:B0-23--:R-:W-:-:S05]  /*0c70*/  IADD3 R3, P0, PT, R4, UR15, RZ ;  /* 0x0000000f04037c10 */ /* 0x00dfca000ff1e0ff */
[----:B------:R-:W-:Y:S01]  /*0c80*/  IMAD.X R6, RZ, RZ, UR16, P0 ;  /* 0x00000010ff067e24 */ /* 0x000fe200080e06ff */
[----:B----4-:R-:W-:-:S04]  /*0c90*/  LEA R2, P0, R3, UR18, 0x2 ;  /* 0x0000001203027c11 */ /* 0x010fc8000f8010ff */
        /* <DEDUP_REMOVED lines=18> */
.L_x_146:
[----:B------:R-:W4:Y:S01]  /*0dc0*/  LDCU.64 UR18, c[0x0][0x388] ;  /* 0x00007100ff1277ac */ /* 0x000f220008000a00 */
[C---:B012---:R-:W-:Y:S01]  /*0dd0*/  VIADD R5, R4.reuse, 0x100 ;  /* 0x0000010004057836 */ /* 0x047fe20000000000 */
[C---:B---3--:R-:W-:Y:S01]  /*0de0*/  IADD3 R3, P0, PT, R4.reuse, UR15, RZ ;  /* 0x0000000f04037c10 */ /* 0x048fe2000ff1e0ff */
[C---:B----4-:R-:W-:Y:S01]  /*0df0*/  VIADD R2, R4.reuse, 0x80 ;  /* 0x0000008004027836 */ /* 0x050fe20000000000 */
[C---:B------:R-:W-:Y:S01]  /*0e00*/  ISETP.GE.AND P1, PT, R4.reuse, UR17, PT ;  /* 0x0000001104007c0c */ /* 0x040fe2000bf26270 */
[----:B------:R-:W-:Y:S01]  /*0e10*/  VIADD R7, R4, 0x180 ;  /* 0x0000018004077836 */ /* 0x000fe20000000000 */
[----:B------:R-:W-:Y:S01]  /*0e20*/  ISETP.GE.AND P3, PT, R5, UR17, PT ;  /* 0x0000001105007c0c */ /* 0x000fe2000bf66270 */
[----:B------:R-:W-:Y:S01]  /*0e30*/  IMAD.X R6, RZ, RZ, UR16, P0 ;  /* 0x00000010ff067e24 */ /* 0x000fe200080e06ff */
[----:B------:R-:W-:Y:S01]  /*0e40*/  ISETP.GE.AND P2, PT, R2, UR17, PT ;  /* 0x0000001102007c0c */ /* 0x000fe2000bf46270 */
[----:B------:R-:W-:Y:S01]  /*0e50*/  VIADD R5, R4, 0x200 ;  /* 0x0000020004057836 */ /* 0x000fe20000000000 */
[----:B------:R-:W-:Y:S01]  /*0e60*/  ISETP.GE.AND P4, PT, R7, UR17, PT ;  /* 0x0000001107007c0c */ /* 0x000fe2000bf86270 */
[----:B------:R-:W-:-:S03]  /*0e70*/  IMAD.MOV.U32 R12, RZ, RZ, 0x7fffffff ;  /* 0x7fffffffff0c7424 */ /* 0x000fc600078e00ff */
[----:B------:R-:W-:Y:S01]  /*0e80*/  ISETP.GE.AND P5, PT, R5, UR17, PT ;  /* 0x0000001105007c0c */ /* 0x000fe2000bfa6270 */
[----:B------:R-:W-:Y:S01]  /*0e90*/  VIADD R5, R4, 0x300 ;  /* 0x0000030004057836 */ /* 0x000fe20000000000 */
[----:B------:R-:W-:-:S04]  /*0ea0*/  LEA R2, P0, R3, UR18, 0x2 ;  /* 0x0000001203027c11 */ /* 0x000fc8000f8010ff */
[----:B------:R-:W-:Y:S01]  /*0eb0*/  LEA.HI.X R3, R3, UR19, R6, 0x2, P0 ;  /* 0x0000001303037c11 */ /* 0x000fe200080f1406 */
[----:B------:R-:W-:Y:S01]  /*0ec0*/  IMAD.MOV.U32 R11, RZ, RZ, 0x7fffffff ;  /* 0x7fffffffff0b7424 */ /* 0x000fe200078e00ff */
[----:B------:R-:W-:-:S03]  /*0ed0*/  IADD3 R6, PT, PT, R4, 0x280, RZ ;  /* 0x0000028004067810 */ /* 0x000fc60007ffe0ff */
[----:B------:R1:W5:Y:S01]  /*0ee0*/  @!P1 LDG.E R12, desc[UR20][R2.64] ;  /* 0x00000014020c9981 */ /* 0x000362000c1e1900 */
[----:B------:R-:W-:Y:S01]  /*0ef0*/  ISETP.GE.AND P1, PT, R5, UR17, PT ;  /* 0x0000001105007c0c */ /* 0x000fe2000bf26270 */
[----:B------:R-:W-:Y:S01]  /*0f00*/  VIADD R5, R4, 0x380 ;  /* 0x0000038004057836 */ /* 0x000fe20000000000 */
[----:B------:R-:W-:Y:S01]  /*0f10*/  ISETP.GE.AND P0, PT, R6, UR17, PT ;  /* 0x0000001106007c0c */ /* 0x000fe2000bf06270 */
[----:B------:R-:W-:Y:S01]  /*0f20*/  IMAD.MOV.U32 R9, RZ, RZ, 0x7fffffff ;  /* 0x7fffffffff097424 */ /* 0x000fe200078e00ff */
[----:B------:R1:W5:Y:S02]  /*0f30*/  @!P2 LDG.E R11, desc[UR20][R2.64+0x200] ;  /* 0x00020014020ba981 */ /* 0x000364000c1e1900 */
[----:B------:R-:W-:Y:S01]  /*0f40*/  ISETP.GE.AND P2, PT, R5, UR17, PT ;  /* 0x0000001105007c0c */ /* 0x000fe2000bf46270 */
[----:B------:R-:W-:Y:S02]  /*0f50*/  VIADD R5, R4, 0x480 ;  /* 0x0000048004057836 */ /* 0x000fe40000000000 */
[----:B------:R-:W-:Y:S01]  /*0f60*/  IMAD.MOV.U32 R10, RZ, RZ, 0x7fffffff ;  /* 0x7fffffffff0a7424 */ /* 0x000fe200078e00ff */
[----:B------:R1:W5:Y:S01]  /*0f70*/  @!P4 LDG.E R9, desc[UR20][R2.64+0x600] ;  /* 0x000600140209c981 */ /* 0x000362000c1e1900 */
[----:B------:R-:W-:-:S02]  /*0f80*/  MOV R8, 0x7fffffff ;  /* 0x7fffffff00087802 */ /* 0x000fc40000000f00 */
[C---:B------:R-:W-:Y:S02]  /*0f90*/  LOP3.LUT R6, R4.reuse, 0x400, RZ, 0xfc, !PT ;  /* 0x0000040004067812 */ /* 0x040fe400078efcff */
[----:B------:R-:W-:Y:S01]  /*0fa0*/  ISETP.GE.AND P4, PT, R5, UR17, PT ;  /* 0x0000001105007c0c */ /* 0x000fe2000bf86270 */
[----:B------:R-:W-:Y:S01]  /*0fb0*/  VIADD R5, R4, 0x500 ;  /* 0x0000050004057836 */ /* 0x000fe20000000000 */
[----:B------:R1:W5:Y:S01]  /*0fc0*/  @!P3 LDG.E R10, desc[UR20][R2.64+0x400] ;  /* 0x00040014020ab981 */ /* 0x000362000c1e1900 */
[----:B------:R-:W-:Y:S01]  /*0fd0*/  ISETP.GE.AND P3, PT, R6, UR17, PT ;  /* 0x0000001106007c0c */ /* 0x000fe2000bf66270 */
[----:B------:R-:W-:Y:S02]  /*0fe0*/  IMAD.MOV.U32 R6, RZ, RZ, 0x7fffffff ;  /* 0x7fffffffff067424 */ /* 0x000fe400078e00ff */
[----:B------:R1:W5:Y:S01]  /*0ff0*/  @!P5 LDG.E R8, desc[UR20][R2.64+0x800] ;  /* 0x000800140208d981 */ /* 0x000362000c1e1900 */
[----:B------:R-:W-:Y:S01]  /*1000*/  ISETP.GE.AND P5, PT, R5, UR17, PT ;  /* 0x0000001105007c0c */ /* 0x000fe2000bfa6270 */
[----:B------:R-:W-:-:S02]  /*1010*/  VIADD R5, R4, 0x600 ;  /* 0x0000060004057836 */ /* 0x000fc40000000000 */
[----:B------:R-:W-:Y:S01]  /*1020*/  IMAD.MOV.U32 R7, RZ, RZ, 0x7fffffff ;  /* 0x7fffffffff077424 */ /* 0x000fe200078e00ff */
[----:B------:R1:W5:Y:S01]  /*1030*/  @!P1 LDG.E R6, desc[UR20][R2.64+0xc00] ;  /* 0x000c001402069981 */ /* 0x000362000c1e1900 */
[C---:B------:R-:W-:Y:S01]  /*1040*/  VIADD R13, R4.reuse, 0x580 ;  /* 0x00000580040d7836 */ /* 0x040fe20000000000 */
[----:B------:R-:W-:Y:S01]  /*1050*/  ISETP.GE.AND P1, PT, R5, UR17, PT ;  /* 0x0000001105007c0c */ /* 0x000fe2000bf26270 */
[----:B------:R-:W-:Y:S02]  /*1060*/  IMAD.MOV.U32 R5, RZ, RZ, 0x7fffffff ;  /* 0x7fffffffff057424 */ /* 0x000fe400078e00ff */
[----:B------:R-:W-:Y:S01]  /*1070*/  IMAD.MOV.U32 R19, RZ, RZ, 0x7fffffff ;  /* 0x7fffffffff137424 */ /* 0x000fe200078e00ff */
[----:B------:R1:W5:Y:S01]  /*1080*/  @!P0 LDG.E R7, desc[UR20][R2.64+0xa00] ;  /* 0x000a001402078981 */ /* 0x000362000c1e1900 */
[----:B------:R-:W-:Y:S01]  /*1090*/  IMAD.MOV.U32 R18, RZ, RZ, 0x7fffffff ;  /* 0x7fffffffff127424 */ /* 0x000fe200078e00ff */
[----:B------:R-:W-:Y:S01]  /*10a0*/  ISETP.GE.AND P0, PT, R13, UR17, PT ;  /* 0x000000110d007c0c */ /* 0x000fe2000bf06270 */
[C---:B------:R-:W-:Y:S01]  /*10b0*/  VIADD R14, R4.reuse, 0x700 ;  /* 0x00000700040e7836 */ /* 0x040fe20000000000 */
[----:B------:R-:W-:Y:S01]  /*10c0*/  IADD3 R13, PT, PT, R4, 0x680, RZ ;  /* 0x00000680040d7810 */ /* 0x000fe20007ffe0ff */
[----:B------:R1:W5:Y:S03]  /*10d0*/  @!P2 LDG.E R5, desc[UR20][R2.64+0xe00] ;  /* 0x000e00140205a981 */ /* 0x000366000c1e1900 */
[----:B------:R-:W-:Y:S01]  /*10e0*/  ISETP.GE.AND P2, PT, R13, UR17, PT ;  /* 0x000000110d007c0c */ /* 0x000fe2000bf46270 */
[----:B------:R1:W5:Y:S01]  /*10f0*/  @!P3 LDG.E R19, desc[UR20][R2.64+0x1000] ;  /* 0x001000140213b981 */ /* 0x000362000c1e1900 */
[----:B------:R-:W-:-:S03]  /*1100*/  ISETP.GE.AND P3, PT, R14, UR17, PT ;  /* 0x000000110e007c0c */ /* 0x000fc6000bf66270 */
[----:B------:R1:W5:Y:S01]  /*1110*/  @!P4 LDG.E R18, desc[UR20][R2.64+0x1200] ;  /* 0x001200140212c981 */ /* 0x000362000c1e1900 */
[----:B------:R-:W-:Y:S01]  /*1120*/  ISETP.GE.AND P4, PT, R21, UR17, PT ;  /* 0x0000001115007c0c */ /* 0x000fe2000bf86270 */
[----:B------:R-:W-:Y:S01]  /*1130*/  IMAD.MOV.U32 R17, RZ, RZ, 0x7fffffff ;  /* 0x7fffffffff117424 */ /* 0x000fe200078e00ff */
[----:B------:R-:W-:Y:S01]  /*1140*/  MOV R14, 0x7fffffff ;  /* 0x7fffffff000e7802 */ /* 0x000fe20000000f00 */
[----:B------:R-:W-:Y:S02]  /*1150*/  IMAD.MOV.U32 R16, RZ, RZ, 0x7fffffff ;  /* 0x7fffffffff107424 */ /* 0x000fe400078e00ff */
[----:B------:R-:W-:Y:S02]  /*1160*/  IMAD.MOV.U32 R22, RZ, RZ, 0x7fffffff ;  /* 0x7fffffffff167424 */ /* 0x000fe400078e00ff */
        /* <DEDUP_REMOVED lines=8> */
.L_x_147:
[----:B01----:R-:W0:Y:S02]  /*11f0*/  LDC.64 R2, c[0x0][0x398] ;  /* 0x0000e600ff027b82 */ /* 0x003e240000000a00 */
[----:B0-----:R-:W-:-:S13]  /*1200*/  ISETP.GT.AND P0, PT, R3, R2, PT ;  /* 0x000000020300720c */ /* 0x001fda0003f04270 */
[----:B------:R-:W-:Y:S05]  /*1210*/  @!P0 BRA `(.L_x_148) ;  /* 0x0000000400788947 */ /* 0x000fea0003800000 */
[----:B------:R-:W0:Y:S01]  /*1220*/  S2UR UR15, SR_CgaCtaId ;  /* 0x00000000000f79c3 */ /* 0x000e220000008800 */
[----:B-----5:R-:W-:Y:S01]  /*1230*/  LOP3.LUT R15, R15, 0x80000000, RZ, 0x3c, !PT ;  /* 0x800000000f0f7812 */ /* 0x020fe200078e3cff */
[----:B------:R-:W-:Y:S01]  /*1240*/  UMOV UR4, 0x400 ;  /* 0x0000040000047882 */ /* 0x000fe20000000000 */
[----:B------:R-:W-:Y:S01]  /*1250*/  LOP3.LUT R14, R14, 0x80000000, RZ, 0x3c, !PT ;  /* 0x800000000e0e7812 */ /* 0x000fe200078e3cff */
[----:B------:R-:W1:Y:S01]  /*1260*/  LDCU UR16, c[0x0][0x398] ;  /* 0x00007300ff1077ac */ /* 0x000e620008000800 */
[----:B------:R-:W-:Y:S02]  /*1270*/  LOP3.LUT R13, R13, 0x80000000, RZ, 0x3c, !PT ;  /* 0x800000000d0d7812 */ /* 0x000fe400078e3cff */
[----:B------:R-:W-:Y:S02]  /*1280*/  LOP3.LUT R2, R22, 0x80000000, RZ, 0x3c, !PT ;  /* 0x8000000016027812 */ /* 0x000fe400078e3cff */
[----:B------:R-:W-:Y:S02]  /*1290*/  LOP3.LUT R16, R16, 0x80000000, RZ, 0x3c, !PT ;  /* 0x8000000010107812 */ /* 0x000fe400078e3cff */
[----:B------:R-:W-:-:S02]  /*12a0*/  LOP3.LUT R17, R17, 0x80000000, RZ, 0x3c, !PT ;  /* 0x8000000011117812 */ /* 0x000fc400078e3cff */
[----:B------:R-:W-:Y:S02]  /*12b0*/  LOP3.LUT R18, R18, 0x80000000, RZ, 0x3c, !PT ;  /* 0x8000000012127812 */ /* 0x000fe400078e3cff */
[----:B------:R-:W-:Y:S02]  /*12c0*/  LOP3.LUT R19, R19, 0x80000000, RZ, 0x3c, !PT ;  /* 0x8000000013137812 */ /* 0x000fe400078e3cff */
[----:B------:R-:W-:Y:S02]  /*12d0*/  LOP3.LUT R5, R5, 0x80000000, RZ, 0x3c, !PT ;  /* 0x8000000005057812 */ /* 0x000fe400078e3cff */
[----:B------:R-:W-:Y:S02]  /*12e0*/  LOP3.LUT R6, R6, 0x80000000, RZ, 0x3c, !PT ;  /* 0x8000000006067812 */ /* 0x000fe400078e3cff */
[----:B------:R-:W-:Y:S02]  /*12f0*/  LOP3.LUT R7, R7, 0x80000000, RZ, 0x3c, !PT ;  /* 0x8000000007077812 */ /* 0x000fe400078e3cff */
[----:B------:R-:W-:Y:S01]  /*1300*/  LOP3.LUT R8, R8, 0x80000000, RZ, 0x3c, !PT ;  /* 0x8000000008087812 */ /* 0x000fe200078e3cff */
[----:B0-----:R-:W-:Y:S01]  /*1310*/  ULEA UR15, UR15, UR4, 0x18 ;  /* 0x000000040f0f7291 */ /* 0x001fe2000f8ec0ff */
[----:B------:R-:W-:-:S02]  /*1320*/  LOP3.LUT R9, R9, 0x80000000, RZ, 0x3c, !PT ;  /* 0x8000000009097812 */ /* 0x000fc400078e3cff */
[----:B------:R-:W-:Y:S01]  /*1330*/  LOP3.LUT R10, R10, 0x80000000, RZ, 0x3c, !PT ;  /* 0x800000000a0a7812 */ /* 0x000fe200078e3cff */
[----:B------:R-:W-:Y:S01]  /*1340*/  UMOV UR4, URZ ;  /* 0x000000ff00047c82 */ /* 0x000fe20008000000 */
[----:B------:R-:W-:Y:S02]  /*1350*/  LOP3.LUT R11, R11, 0x80000000, RZ, 0x3c, !PT ;  /* 0x800000000b0b7812 */ /* 0x000fe400078e3cff */
[----:B-1----:R-:W-:-:S07]  /*1360*/  LOP3.LUT R12, R12, 0x80000000, RZ, 0x3c, !PT ;  /* 0x800000000c0c7812 */ /* 0x002fce00078e3cff */
.L_x_149:
[----:B------:R-:W-:Y:S01]  /*1370*/  IMAD R22, RZ, RZ, -UR16 ;  /* 0x80000010ff167e24 */ /* 0x000fe2000f8e02ff */
[----:B0-----:R-:W-:Y:S01]  /*1380*/  SHF.R.U32.HI R23, RZ, UR16, R12 ;  /* 0x00000010ff177c19 */ /* 0x001fe2000801160c */
[----:B------:R-:W-:Y:S01]  /*1390*/  IMAD.MOV.U32 R25, RZ, RZ, -0x1 ;  /* 0xffffffffff197424 */ /* 0x000fe200078e00ff */
[----:B------:R-:W-:Y:S01]  /*13a0*/  ULEA UR17, UR4, UR15, 0xa ;  /* 0x0000000f04117291 */ /* 0x000fe2000f8e50ff */
[----:B------:R-:W-:Y:S01]  /*13b0*/  SHF.R.U32.HI R27, RZ, UR16, R10 ;  /* 0x00000010ff1b7c19 */ /* 0x000fe2000801160a */
[----:B------:R-:W-:Y:S01]  /*13c0*/  UIADD3 UR4, UPT, UPT, UR4, 0x1, URZ ;  /* 0x0000000104047890 */ /* 0x000fe2000fffe0ff */
[----:B------:R-:W-:Y:S02]  /*13d0*/  VIADDMNMX R22, R22, R3, 0x8, PT ;  /* 0x0000000816167446 */ /* 0x000fe40003800103 */
[----:B------:R-:W-:Y:S02]  /*13e0*/  SHF.R.U32.HI R29, RZ, UR16, R9 ;  /* 0x00000010ff1d7c19 */ /* 0x000fe40008011609 */
[----:B------:R-:W-:-:S02]  /*13f0*/  SHF.L.U32 R22, R25, R22, RZ ;  /* 0x0000001619167219 */ /* 0x000fc400000006ff */
[----:B------:R-:W-:Y:S02]  /*1400*/  SHF.R.U32.HI R25, RZ, UR16, R11 ;  /* 0x00000010ff197c19 */ /* 0x000fe4000801160b */
[-C--:B------:R-:W-:Y:S02]  /*1410*/  LOP3.LUT R23, R23, R22.reuse, RZ, 0x30, !PT ;  /* 0x0000001617177212 */ /* 0x080fe400078e30ff */
[-C--:B------:R-:W-:Y:S02]  /*1420*/  LOP3.LUT R25, R25, R22.reuse, RZ, 0x30, !PT ;  /* 0x0000001619197212 */ /* 0x080fe400078e30ff */
[----:B------:R-:W-:Y:S02]  /*1430*/  LOP3.LUT R27, R27, R22, RZ, 0x30, !PT ;  /* 0x000000161b1b7212 */ /* 0x000fe400078e30ff */
[----:B------:R-:W-:Y:S02]  /*1440*/  LEA R23, R23, UR17, 0x2 ;  /* 0x0000001117177c11 */ /* 0x000fe4000f8e10ff */
[----:B------:R-:W-:-:S02]  /*1450*/  LEA R25, R25, UR17, 0x2 ;  /* 0x0000001119197c11 */ /* 0x000fc4000f8e10ff */
[----:B------:R-:W-:Y:S01]  /*1460*/  LEA R27, R27, UR17, 0x2 ;  /* 0x000000111b1b7c11 */ /* 0x000fe2000f8e10ff */
[----:B------:R0:W-:Y:S01]  /*1470*/  ATOMS.POPC.INC.32 RZ, [R23+URZ] ;  /* 0x0000000017ff7f8c */ /* 0x0001e2000d8000ff */
[----:B------:R-:W-:Y:S02]  /*1480*/  SHF.R.U32.HI R24, RZ, UR16, R8 ;  /* 0x00000010ff187c19 */ /* 0x000fe40008011608 */
[----:B------:R-:W-:Y:S01]  /*1490*/  SHF.R.U32.HI R26, RZ, UR16, R7 ;  /* 0x00000010ff1a7c19 */ /* 0x000fe20008011607 */
[----:B------:R1:W-:Y:S01]  /*14a0*/  ATOMS.POPC.INC.32 RZ, [R25+URZ] ;  /* 0x0000000019ff7f8c */ /* 0x0003e2000d8000ff */
[-C--:B------:R-:W-:Y:S02]  /*14b0*/  LOP3.LUT R29, R29, R22.reuse, RZ, 0x30, !PT ;  /* 0x000000161d1d7212 */ /* 0x080fe400078e30ff */
[----:B------:R-:W-:Y:S01]  /*14c0*/  LOP3.LUT R24, R24, R22, RZ, 0x30, !PT ;  /* 0x0000001618187212 */ /* 0x000fe200078e30ff */
[----:B------:R2:W-:Y:S01]  /*14d0*/  ATOMS.POPC.INC.32 RZ, [R27+URZ] ;  /* 0x000000001bff7f8c */ /* 0x0005e2000d8000ff */
[----:B0-----:R-:W-:-:S02]  /*14e0*/  SHF.R.U32.HI R23, RZ, UR16, R6 ;  /* 0x00000010ff177c19 */ /* 0x001fc40008011606 */
[-C--:B------:R-:W-:Y:S02]  /*14f0*/  LOP3.LUT R26, R26, R22.reuse, RZ, 0x30, !PT ;  /* 0x000000161a1a7212 */ /* 0x080fe400078e30ff */
[----:B-1----:R-:W-:Y:S02]  /*1500*/  SHF.R.U32.HI R25, RZ, UR16, R5 ;  /* 0x00000010ff197c19 */ /* 0x002fe40008011605 */
[-C--:B------:R-:W-:Y:S02]  /*1510*/  LOP3.LUT R23, R23, R22.reuse, RZ, 0x30, !PT ;  /* 0x0000001617177212 */ /* 0x080fe400078e30ff */
[----:B--2---:R-:W-:Y:S02]  /*1520*/  SHF.R.U32.HI R27, RZ, UR16, R19 ;  /* 0x00000010ff1b7c19 */ /* 0x004fe40008011613 */
[----:B------:R-:W-:Y:S02]  /*1530*/  LEA R29, R29, UR17, 0x2 ;  /* 0x000000111d1d7c11 */ /* 0x000fe4000f8e10ff */
[----:B------:R-:W-:-:S02]  /*1540*/  LOP3.LUT R25, R25, R22, RZ, 0x30, !PT ;  /* 0x0000001619197212 */ /* 0x000fc400078e30ff */
[----:B------:R-:W-:Y:S01]  /*1550*/  LEA R24, R24, UR17, 0x2 ;  /* 0x0000001118187c11 */ /* 0x000fe2000f8e10ff */
[----:B------:R0:W-:Y:S01]  /*1560*/  ATOMS.POPC.INC.32 RZ, [R29+URZ] ;  /* 0x000000001dff7f8c */ /* 0x0001e2000d8000ff */
[----:B------:R-:W-:Y:S02]  /*1570*/  LOP3.LUT R27, R27, R22, RZ, 0x30, !PT ;  /* 0x000000161b1b7212 */ /* 0x000fe400078e30ff */
[----:B------:R-:W-:Y:S01]  /*1580*/  LEA R26, R26, UR17, 0x2 ;  /* 0x000000111a1a7c11 */ /* 0x000fe2000f8e10ff */
[----:B------:R1:W-:Y:S01]  /*1590*/  ATOMS.POPC.INC.32 RZ, [R24+URZ] ;  /* 0x0000000018ff7f8c */ /* 0x0003e2000d8000ff */
[----:B------:R-:W-:Y:S02]  /*15a0*/  LEA R23, R23, UR17, 0x2 ;  /* 0x0000001117177c11 */ /* 0x000fe4000f8e10ff */
[----:B------:R-:W-:Y:S01]  /*15b0*/  LEA R25, R25, UR17, 0x2 ;  /* 0x0000001119197c11 */ /* 0x000fe2000f8e10ff */
[----:B------:R2:W-:Y:S01]  /*15c0*/  ATOMS.POPC.INC.32 RZ, [R26+URZ] ;  /* 0x000000001aff7f8c */ /* 0x0005e2000d8000ff */
[----:B------:R-:W-:-:S02]  /*15d0*/  LEA R27, R27, UR17, 0x2 ;  /* 0x000000111b1b7c11 */ /* 0x000fc4000f8e10ff */
[----:B0-----:R-:W-:Y:S01]  /*15e0*/  SHF.R.U32.HI R29, RZ, UR16, R18 ;  /* 0x00000010ff1d7c19 */ /* 0x001fe20008011612 */
[----:B------:R0:W-:Y:S01]  /*15f0*/  ATOMS.POPC.INC.32 RZ, [R23+URZ] ;  /* 0x0000000017ff7f8c */ /* 0x0001e2000d8000ff */
[----:B-1----:R-:W-:Y:S02]  /*1600*/  SHF.R.U32.HI R24, RZ, UR16, R17 ;  /* 0x00000010ff187c19 */ /* 0x002fe40008011611 */
[----:B------:R-:W-:Y:S01]  /*1610*/  SHF.R.U32.HI R28, RZ, UR16, R15 ;  /* 0x00000010ff1c7c19 */ /* 0x000fe2000801160f */
[----:B------:R1:W-:Y:S01]  /*1620*/  ATOMS.POPC.INC.32 RZ, [R25+URZ] ;  /* 0x0000000019ff7f8c */ /* 0x0003e2000d8000ff */
[----:B--2---:R-:W-:Y:S02]  /*1630*/  SHF.R.U32.HI R26, RZ, UR16, R16 ;  /* 0x00000010ff1a7c19 */ /* 0x004fe40008011610 */
[----:B------:R-:W-:Y:S01]  /*1640*/  LOP3.LUT R29, R29, R22, RZ, 0x30, !PT ;  /* 0x000000161d1d7212 */ /* 0x000fe200078e30ff */
[----:B------:R2:W-:Y:S01]  /*1650*/  ATOMS.POPC.INC.32 RZ, [R27+URZ] ;  /* 0x000000001bff7f8c */ /* 0x0005e2000d8000ff */
[----:B0-----:R-:W-:-:S02]  /*1660*/  SHF.R.U32.HI R23, RZ, UR16, R2 ;  /* 0x00000010ff177c19 */ /* 0x001fc40008011602 */
[-C--:B------:R-:W-:Y:S02]  /*1670*/  LOP3.LUT R24, R24, R22.reuse, RZ, 0x30, !PT ;  /* 0x0000001618187212 */ /* 0x080fe400078e30ff */
[----:B-1----:R-:W-:Y:S02]  /*1680*/  SHF.R.U32.HI R25, RZ, UR16, R13 ;  /* 0x00000010ff197c19 */ /* 0x002fe4000801160d */
[-C--:B------:R-:W-:Y:S02]  /*1690*/  LOP3.LUT R26, R26, R22.reuse, RZ, 0x30, !PT ;  /* 0x000000161a1a7212 */ /* 0x080fe400078e30ff */
[----:B--2---:R-:W-:Y:S01]  /*16a0*/  SHF.R.U32.HI R27, RZ, UR16, R14 ;  /* 0x00000010ff1b7c19 */ /* 0x004fe2000801160e */
[----:B------:R-:W-:Y:S01]  /*16b0*/  UIADD3 UR16, UPT, UPT, UR16, 0x8, URZ ;  /* 0x0000000810107890 */ /* 0x000fe2000fffe0ff */
[----:B------:R-:W-:Y:S02]  /*16c0*/  LOP3.LUT R23, R23, R22, RZ, 0x30, !PT ;  /* 0x0000001617177212 */ /* 0x000fe400078e30ff */
[----:B------:R-:W-:-:S02]  /*16d0*/  LEA R29, R29, UR17, 0x2 ;  /* 0x000000111d1d7c11 */ /* 0x000fc4000f8e10ff */
[-C--:B------:R-:W-:Y:S02]  /*16e0*/  LOP3.LUT R25, R25, R22.reuse, RZ, 0x30, !PT ;  /* 0x0000001619197212 */ /* 0x080fe400078e30ff */
[----:B------:R-:W-:Y:S01]  /*16f0*/  ISETP.LE.AND P0, PT, R3, UR16, PT ;  /* 0x0000001003007c0c */ /* 0x000fe2000bf03270 */
[----:B------:R0:W-:Y:S01]  /*1700*/  ATOMS.POPC.INC.32 RZ, [R29+URZ] ;  /* 0x000000001dff7f8c */ /* 0x0001e2000d8000ff */
[----:B------:R-:W-:Y:S02]  /*1710*/  LEA R24, R24, UR17, 0x2 ;  /* 0x0000001118187c11 */ /* 0x000fe4000f8e10ff */
[-C--:B------:R-:W-:Y:S02]  /*1720*/  LOP3.LUT R27, R27, R22.reuse, RZ, 0x30, !PT ;  /* 0x000000161b1b7212 */ /* 0x080fe400078e30ff */
[----:B------:R-:W-:Y:S01]  /*1730*/  LEA R26, R26, UR17, 0x2 ;  /* 0x000000111a1a7c11 */ /* 0x000fe2000f8e10ff */
[----:B------:R0:W-:Y:S01]  /*1740*/  ATOMS.POPC.INC.32 RZ, [R24+URZ] ;  /* 0x0000000018ff7f8c */ /* 0x0001e2000d8000ff */
[----:B------:R-:W-:-:S02]  /*1750*/  LOP3.LUT R28, R28, R22, RZ, 0x30, !PT ;  /* 0x000000161c1c7212 */ /* 0x000fc400078e30ff */
[----:B------:R-:W-:Y:S01]  /*1760*/  LEA R23, R23, UR17, 0x2 ;  /* 0x0000001117177c11 */ /* 0x000fe2000f8e10ff */
[----:B------:R0:W-:Y:S01]  /*1770*/  ATOMS.POPC.INC.32 RZ, [R26+URZ] ;  /* 0x000000001aff7f8c */ /* 0x0001e2000d8000ff */
[----:B------:R-:W-:Y:S02]  /*1780*/  LEA R25, R25, UR17, 0x2 ;  /* 0x0000001119197c11 */ /* 0x000fe4000f8e10ff */
[----:B------:R-:W-:Y:S01]  /*1790*/  LEA R27, R27, UR17, 0x2 ;  /* 0x000000111b1b7c11 */ /* 0x000fe2000f8e10ff */
[----:B------:R0:W-:Y:S01]  /*17a0*/  ATOMS.POPC.INC.32 RZ, [R23+URZ] ;  /* 0x0000000017ff7f8c */ /* 0x0001e2000d8000ff */
[----:B------:R-:W-:-:S03]  /*17b0*/  LEA R28, R28, UR17, 0x2 ;  /* 0x000000111c1c7c11 */ /* 0x000fc6000f8e10ff */
[----:B------:R0:W-:Y:S04]  /*17c0*/  ATOMS.POPC.INC.32 RZ, [R25+URZ] ;  /* 0x0000000019ff7f8c */ /* 0x0001e8000d8000ff */
[----:B------:R0:W-:Y:S04]  /*17d0*/  ATOMS.POPC.INC.32 RZ, [R27+URZ] ;  /* 0x000000001bff7f8c */ /* 0x0001e8000d8000ff */
[----:B------:R0:W-:Y:S01]  /*17e0*/  ATOMS.POPC.INC.32 RZ, [R28+URZ] ;  /* 0x000000001cff7f8c */ /* 0x0001e2000d8000ff */
[----:B------:R-:W-:Y:S05]  /*17f0*/  @!P0 BRA `(.L_x_149) ;  /* 0xfffffff800dc8947 */ /* 0x000fea000383ffff */
.L_x_148:
[----:B------:R-:W-:Y:S05]  /*1800*/  BRA.U !UP0, `(.L_x_150) ;  /* 0xfffffff108dc7547 */ /* 0x000fea000b83ffff */
.L_x_145:
[----:B------:R-:W-:Y:S01]  /*1810*/  BAR.SYNC.DEFER_BLOCKING 0x0 ;  /* 0x0000000000007b1d */ /* 0x000fe20000010000 */
[----:B------:R-:W-:-:S05]  /*1820*/  ISETP.NE.AND P0, PT, R20, RZ, PT ;  /* 0x000000ff1400720c */ /* 0x000fca0003f05270 */
[----:B------:R-:W-:Y:S08]  /*1830*/  BSSY.RECONVERGENT B0, `(.L_x_151) ;  /* 0x0000164000007945 */ /* 0x000ff00003800200 */
[----:B------:R-:W-:Y:S05]  /*1840*/  @P0 BRA `(.L_x_152) ;  /* 0x0000001400880947 */ /* 0x000fea0003800000 */
[----:B------:R-:W-:Y:S01]  /*1850*/  UISETP.GE.U32.AND UP0, UPT, UR22, 0x7, UPT ;  /* 0x000000071600788c */ /* 0x000fe2000bf06070 */
[----:B0-23--:R-:W-:-:S08]  /*1860*/  IMAD.MOV.U32 R3, RZ, RZ, RZ ;  /* 0x000000ffff037224 */ /* 0x00dfd000078e00ff */
[----:B------:R-:W-:Y:S05]  /*1870*/  BRA.U !UP0, `(.L_x_153) ;  /* 0x00000005085c7547 */ /* 0x000fea000b800000 */
[----:B----4-:R-:W0:Y:S01]  /*1880*/  LDC.64 R2, c[0x0][0x380] ;  /* 0x0000e000ff027b82 */ /* 0x010e220000000a00 */
[----:B-1---5:R-:W-:-:S07]  /*1890*/  IMAD.MOV.U32 R5, RZ, RZ, RZ ;  /* 0x000000ffff057224 */ /* 0x022fce00078e00ff */
.L_x_170:
[----:B----4-:R-:W-:Y:S01]  /*18a0*/  IMAD R7, R5, 0x400, R0 ;  /* 0x0000040005077824 */ /* 0x010fe200078e0200 */
[----:B------:R-:W-:Y:S04]  /*18b0*/  BSSY.RECONVERGENT B1, `(.L_x_154) ;  /* 0x000000f000017945 */ /* 0x000fe80003800200 */
[----:B01----:R-:W1:Y:S04]  /*18c0*/  LDS R18, [R7] ;  /* 0x0000000007127984 */ /* 0x003e680000000800 */
[----:B--23--:R2:W3:Y:S04]  /*18d0*/  LDS R9, [R7+0x400] ;  /* 0x0004000007097984 */ /* 0x00c4e80000000800 */
[----:B------:R2:W4:Y:S04]  /*18e0*/  LDS R22, [R7+0x800] ;  /* 0x0008000007167984 */ /* 0x0005280000000800 */
[----:B------:R2:W0:Y:S04]  /*18f0*/  LDS R14, [R7+0xc00] ;  /* 0x000c0000070e7984 */ /* 0x0004280000000800 */
[----:B------:R2:W0:Y:S04]  /*1900*/  LDS R12, [R7+0x1000] ;  /* 0x00100000070c7984 */ /* 0x0004280000000800 */
[----:B------:R2:W0:Y:S04]  /*1910*/  LDS R6, [R7+0x1400] ;  /* 0x0014000007067984 */ /* 0x0004280000000800 */
[----:B------:R2:W0:Y:S04]  /*1920*/  LDS R8, [R7+0x1800] ;  /* 0x0018000007087984 */ /* 0x0004280000000800 */
[----:B------:R2:W0:Y:S01]  /*1930*/  LDS R10, [R7+0x1c00] ;  /* 0x001c0000070a7984 */ /* 0x0004220000000800 */
[----:B-1----:R-:W-:-:S13]  /*1940*/  ISETP.NE.AND P0, PT, R18, RZ, PT ;  /* 0x000000ff1200720c */ /* 0x002fda0003f05270 */
[----:B--234-:R-:W-:Y:S05]  /*1950*/  @!P0 BRA `(.L_x_155) ;  /* 0x0000000000108947 */ /* 0x01cfea0003800000 */
[----:B------:R-:W-:Y:S01]  /*1960*/  LEA R17, R5, R4, 0x8 ;  /* 0x0000000405117211 */ /* 0x000fe200078e40ff */
[----:B------:R-:W-:-:S04]  /*1970*/  IMAD.MOV.U32 R19, RZ, RZ, RZ ;  /* 0x000000ffff137224 */ /* 0x000fc800078e00ff */
[----:B0-----:R-:W-:-:S05]  /*1980*/  IMAD.WIDE.U32 R16, R17, 0x8, R2 ;  /* 0x0000000811107825 */ /* 0x001fca00078e0002 */
[----:B------:R1:W-:Y:S02]  /*1990*/  REDG.E.ADD.64.STRONG.GPU desc[UR20][R16.64], R18 ;  /* 0x000000121000798e */ /* 0x0003e4000c12e514 */
.L_x_155:
[----:B------:R-:W-:Y:S05]  /*19a0*/  BSYNC.RECONVERGENT B1 ;  /* 0x0000000000017941 */ /* 0x000fea0003800200 */
.L_x_154:
[----:B------:R-:W-:Y:S01]  /*19b0*/  ISETP.NE.AND P6, PT, R9, RZ, PT ;  /* 0x000000ff0900720c */ /* 0x000fe20003fc5270 */
[----:B------:R-:W-:Y:S01]  /*19c0*/  BSSY.RECONVERGENT B1, `(.L_x_156) ;  /* 0x000000e000017945 */ /* 0x000fe20003800200 */
[----:B------:R-:W-:Y:S02]  /*19d0*/  ISETP.NE.AND P0, PT, R22, RZ, PT ;  /* 0x000000ff1600720c */ /* 0x000fe40003f05270 */
[----:B0-----:R-:W-:Y:S02]  /*19e0*/  ISETP.NE.AND P1, PT, R14, RZ, PT ;  /* 0x000000ff0e00720c */ /* 0x001fe40003f25270 */
[----:B------:R-:W-:Y:S02]  /*19f0*/  ISETP.NE.AND P2, PT, R12, RZ, PT ;  /* 0x000000ff0c00720c */ /* 0x000fe40003f45270 */
[----:B------:R-:W-:Y:S02]  /*1a00*/  ISETP.NE.AND P3, PT, R6, RZ, PT ;  /* 0x000000ff0600720c */ /* 0x000fe40003f65270 */
[----:B------:R-:W-:-:S02]  /*1a10*/  ISETP.NE.AND P4, PT, R8, RZ, PT ;  /* 0x000000ff0800720c */ /* 0x000fc40003f85270 */
[----:B------:R-:W-:Y:S01]  /*1a20*/  ISETP.NE.AND P5, PT, R10, RZ, PT ;  /* 0x000000ff0a00720c */ /* 0x000fe20003fa5270 */
[----:B------:R-:W-:-:S12]  /*1a30*/  @!P6 BRA `(.L_x_157) ;  /* 0x000000000018e947 */ /* 0x000fd80003800000 */
[----:B-1----:R-:W-:Y:S02]  /*1a40*/  IMAD R17, R5, 0x100, R4 ;  /* 0x0000010005117824 */ /* 0x002fe400078e0204 */
[----:B------:R-:W-:Y:S02]  /*1a50*/  IMAD.MOV.U32 R18, RZ, RZ, R9 ;  /* 0x000000ffff127224 */ /* 0x000fe400078e0009 */
[----:B------:R-:W-:Y:S02]  /*1a60*/  VIADD R17, R17, 0x100 ;  /* 0x0000010011117836 */ /* 0x000fe40000000000 */
[----:B------:R-:W-:Y:S02]  /*1a70*/  IMAD.MOV.U32 R19, RZ, RZ, RZ ;  /* 0x000000ffff137224 */ /* 0x000fe400078e00ff */
[----:B------:R-:W-:-:S05]  /*1a80*/  IMAD.WIDE.U32 R16, R17, 0x8, R2 ;  /* 0x0000000811107825 */ /* 0x000fca00078e0002 */
[----:B------:R0:W-:Y:S02]  /*1a90*/  REDG.E.ADD.64.STRONG.GPU desc[UR20][R16.64], R18 ;  /* 0x000000121000798e */ /* 0x0001e4000c12e514 */
.L_x_157:
[----:B------:R-:W-:Y:S05]  /*1aa0*/  BSYNC.RECONVERGENT B1 ;  /* 0x0000000000017941 */ /* 0x000fea0003800200 */
.L_x_156:
[----:B------:R-:W-:Y:S04]  /*1ab0*/  BSSY.RECONVERGENT B1, `(.L_x_158) ;  /* 0x0000007000017945 */ /* 0x000fe80003800200 */
[----:B------:R-:W-:Y:S05]  /*1ac0*/  @!P0 BRA `(.L_x_159) ;  /* 0x0000000000148947 */ /* 0x000fea0003800000 */
[----:B01----:R-:W-:Y:S02]  /*1ad0*/  IMAD R17, R5, 0x100, R4 ;  /* 0x0000010005117824 */ /* 0x003fe400078e0204 */
[----:B------:R-:W-:-:S03]  /*1ae0*/  IMAD.MOV.U32 R23, RZ, RZ, RZ ;  /* 0x000000ffff177224 */ /* 0x000fc600078e00ff */
[----:B------:R-:W-:-:S05]  /*1af0*/  IADD3 R17, PT, PT, R17, 0x200, RZ ;  /* 0x0000020011117810 */ /* 0x000fca0007ffe0ff */
[----:B------:R-:W-:-:S05]  /*1b00*/  IMAD.WIDE.U32 R16, R17, 0x8, R2 ;  /* 0x0000000811107825 */ /* 0x000fca00078e0002 */
[----:B------:R2:W-:Y:S02]  /*1b10*/  REDG.E.ADD.64.STRONG.GPU desc[UR20][R16.64], R22 ;  /* 0x000000161000798e */ /* 0x0005e4000c12e514 */
.L_x_159:
[----:B------:R-:W-:Y:S05]  /*1b20*/  BSYNC.RECONVERGENT B1 ;  /* 0x0000000000017941 */ /* 0x000fea0003800200 */
.L_x_158:
[----:B------:R-:W-:Y:S04]  /*1b30*/  BSSY.RECONVERGENT B1, `(.L_x_160) ;  /* 0x0000007000017945 */ /* 0x000fe80003800200 */
[----:B------:R-:W-:Y:S05]  /*1b40*/  @!P1 BRA `(.L_x_161) ;  /* 0x0000000000149947 */ /* 0x000fea0003800000 */
[----:B012---:R-:W-:Y:S02]  /*1b50*/  IMAD R17, R5, 0x100, R4 ;  /* 0x0000010005117824 */ /* 0x007fe400078e0204 */
[----:B------:R-:W-:Y:S02]  /*1b60*/  IMAD.MOV.U32 R15, RZ, RZ, RZ ;  /* 0x000000ffff0f7224 */ /* 0x000fe400078e00ff */
[----:B------:R-:W-:-:S04]  /*1b70*/  VIADD R17, R17, 0x300 ;  /* 0x0000030011117836 */ /* 0x000fc80000000000 */
[----:B------:R-:W-:-:S05]  /*1b80*/  IMAD.WIDE.U32 R16, R17, 0x8, R2 ;  /* 0x0000000811107825 */ /* 0x000fca00078e0002 */
[----:B------:R3:W-:Y:S02]  /*1b90*/  REDG.E.ADD.64.STRONG.GPU desc[UR20][R16.64], R14 ;  /* 0x0000000e1000798e */ /* 0x0007e4000c12e514 */
.L_x_161:
[----:B------:R-:W-:Y:S05]  /*1ba0*/  BSYNC.RECONVERGENT B1 ;  /* 0x0000000000017941 */ /* 0x000fea0003800200 */
.L_x_160:
[----:B------:R-:W-:Y:S04]  /*1bb0*/  BSSY.RECONVERGENT B1, `(.L_x_162) ;  /* 0x0000007000017945 */ /* 0x000fe80003800200 */
[----:B------:R-:W-:Y:S05]  /*1bc0*/  @!P2 BRA `(.L_x_163) ;  /* 0x000000000014a947 */ /* 0x000fea0003800000 */
[----:B---3--:R-:W-:Y:S02]  /*1bd0*/  IMAD R15, R5, 0x100, R4 ;  /* 0x00000100050f7824 */ /* 0x008fe400078e0204 */
[----:B------:R-:W-:Y:S02]  /*1be0*/  HFMA2 R13, -RZ, RZ, 0, 0 ;  /* 0x00000000ff0d7431 */ /* 0x000fe400000001ff */
[----:B------:R-:W-:-:S04]  /*1bf0*/  VIADD R15, R15, 0x400 ;  /* 0x000004000f0f7836 */ /* 0x000fc80000000000 */
[----:B------:R-:W-:-:S05]  /*1c00*/  IMAD.WIDE.U32 R14, R15, 0x8, R2 ;  /* 0x000000080f0e7825 */ /* 0x000fca00078e0002 */
[----:B------:R4:W-:Y:S02]  /*1c10*/  REDG.E.ADD.64.STRONG.GPU desc[UR20][R14.64], R12 ;  /* 0x0000000c0e00798e */ /* 0x0009e4000c12e514 */
.L_x_163:
[----:B------:R-:W-:Y:S05]  /*1c20*/  BSYNC.RECONVERGENT B1 ;  /* 0x0000000000017941 */ /* 0x000fea0003800200 */
.L_x_162:
[----:B------:R-:W-:Y:S04]  /*1c30*/  BSSY.RECONVERGENT B1, `(.L_x_164) ;  /* 0x0000007000017945 */ /* 0x000fe80003800200 */
[----:B------:R-:W-:Y:S05]  /*1c40*/  @!P3 BRA `(.L_x_165) ;  /* 0x000000000014b947 */ /* 0x000fea0003800000 */
[----:B----4-:R-:W-:Y:S02]  /*1c50*/  IMAD R13, R5, 0x100, R4 ;  /* 0x00000100050d7824 */ /* 0x010fe400078e0204 */
[----:B------:R-:W-:Y:S02]  /*1c60*/  IMAD.MOV.U32 R7, RZ, RZ, RZ ;  /* 0x000000ffff077224 */ /* 0x000fe400078e00ff */
[----:B------:R-:W-:-:S04]  /*1c70*/  VIADD R13, R13, 0x500 ;  /* 0x000005000d0d7836 */ /* 0x000fc80000000000 */
[----:B------:R-:W-:-:S05]  /*1c80*/  IMAD.WIDE.U32 R12, R13, 0x8, R2 ;  /* 0x000000080d0c7825 */ /* 0x000fca00078e0002 */
[----:B------:R4:W-:Y:S02]  /*1c90*/  REDG.E.ADD.64.STRONG.GPU desc[UR20][R12.64], R6 ;  /* 0x000000060c00798e */ /* 0x0009e4000c12e514 */
.L_x_165:
[----:B------:R-:W-:Y:S05]  /*1ca0*/  BSYNC.RECONVERGENT B1 ;  /* 0x0000000000017941 */ /* 0x000fea0003800200 */
.L_x_164:
[----:B------:R-:W-:Y:S04]  /*1cb0*/  BSSY.RECONVERGENT B1, `(.L_x_166) ;  /* 0x0000007000017945 */ /* 0x000fe80003800200 */
[----:B------:R-:W-:Y:S05]  /*1cc0*/  @!P4 BRA `(.L_x_167) ;  /* 0x000000000014c947 */ /* 0x000fea0003800000 */
[----:B----4-:R-:W-:Y:S02]  /*1cd0*/  IMAD R7, R5, 0x100, R4 ;  /* 0x0000010005077824 */ /* 0x010fe400078e0204 */
[----:B------:R-:W-:Y:S02]  /*1ce0*/  IMAD.MOV.U32 R9, RZ, RZ, RZ ;  /* 0x000000ffff097224 */ /* 0x000fe400078e00ff */
[----:B------:R-:W-:-:S04]  /*1cf0*/  VIADD R7, R7, 0x600 ;  /* 0x0000060007077836 */ /* 0x000fc80000000000 */
[----:B------:R-:W-:-:S05]  /*1d00*/  IMAD.WIDE.U32 R6, R7, 0x8, R2 ;  /* 0x0000000807067825 */ /* 0x000fca00078e0002 */
[----:B------:R4:W-:Y:S02]  /*1d10*/  REDG.E.ADD.64.STRONG.GPU desc[UR20][R6.64], R8 ;  /* 0x000000080600798e */ /* 0x0009e4000c12e514 */
.L_x_167:
[----:B------:R-:W-:Y:S05]  /*1d20*/  BSYNC.RECONVERGENT B1 ;  /* 0x0000000000017941 */ /* 0x000fea0003800200 */
.L_x_166:
[----:B------:R-:W-:Y:S04]  /*1d30*/  BSSY.RECONVERGENT B1, `(.L_x_168) ;  /* 0x0000007000017945 */ /* 0x000fe80003800200 */
[----:B------:R-:W-:Y:S05]  /*1d40*/  @!P5 BRA `(.L_x_169) ;  /* 0x000000000014d947 */ /* 0x000fea0003800000 */
[----:B----4-:R-:W-:Y:S01]  /*1d50*/  LEA R7, R5, R4, 0x8 ;  /* 0x0000000405077211 */ /* 0x010fe200078e40ff */
[----:B------:R-:W-:-:S04]  /*1d60*/  IMAD.MOV.U32 R11, RZ, RZ, RZ ;  /* 0x000000ffff0b7224 */ /* 0x000fc800078e00ff */
[----:B------:R-:W-:-:S04]  /*1d70*/  VIADD R7, R7, 0x700 ;  /* 0x0000070007077836 */ /* 0x000fc80000000000 */
[----:B------:R-:W-:-:S05]  /*1d80*/  IMAD.WIDE.U32 R6, R7, 0x8, R2 ;  /* 0x0000000807067825 */ /* 0x000fca00078e0002 */
[----:B------:R4:W-:Y:S02]  /*1d90*/  REDG.E.ADD.64.STRONG.GPU desc[UR20][R6.64], R10 ;  /* 0x0000000a0600798e */ /* 0x0009e4000c12e514 */
.L_x_169:
[----:B------:R-:W-:Y:S05]  /*1da0*/  BSYNC.RECONVERGENT B1 ;  /* 0x0000000000017941 */ /* 0x000fea0003800200 */
.L_x_168:
[----:B------:R-:W-:-:S05]  /*1db0*/  VIADD R5, R5, 0x8 ;  /* 0x0000000805057836 */ /* 0x000fca0000000000 */
[----:B------:R-:W-:-:S13]  /*1dc0*/  ISETP.NE.AND P0, PT, R5, UR27, PT ;  /* 0x0000001b05007c0c */ /* 0x000fda000bf05270 */
[----:B------:R-:W-:Y:S05]  /*1dd0*/  @P0 BRA `(.L_x_170) ;  /* 0xfffffff800b00947 */ /* 0x000fea000383ffff */
[----:B------:R-:W-:-:S07]  /*1de0*/  IMAD.U32 R3, RZ, RZ, UR27 ;  /* 0x0000001bff037e24 */ /* 0x000fce000f8e00ff */
.L_x_153:
[----:B------:R-:W-:Y:S02]  /*1df0*/  UISETP.NE.AND UP0, UPT, UR24, URZ, UPT ;  /* 0x000000ff1800728c */ /* 0x000fe4000bf05270 */
[----:B----45:R-:W-:Y:S02]  /*1e00*/  IMAD.U32 R8, RZ, RZ, UR24 ;  /* 0x00000018ff087e24 */ /* 0x030fe4000f8e00ff */
[----:B-1----:R-:W-:-:S03]  /*1e10*/  IMAD.U32 R5, RZ, RZ, UR25 ;  /* 0x00000019ff057e24 */ /* 0x002fc6000f8e00ff */
[----:B------:R-:W-:Y:S01]  /*1e20*/  IADD3 R8, PT, PT, R8, -0x1, RZ ;  /* 0xffffffff08087810 */ /* 0x000fe20007ffe0ff */
[----:B------:R-:W-:Y:S01]  /*1e30*/  VIADD R5, R5, 0xffffffff ;  /* 0xffffffff05057836 */ /* 0x000fe20000000000 */
[----:B------:R-:W-:Y:S06]  /*1e40*/  BRA.U !UP0, `(.L_x_171) ;  /* 0x0000000508707547 */ /* 0x000fec000b800000 */
[----:B------:R-:W-:-:S13]  /*1e50*/  ISETP.GE.U32.AND P0, PT, R8, 0x3, PT ;  /* 0x000000030800780c */ /* 0x000fda0003f06070 */
[----:B------:R-:W-:Y:S05]  /*1e60*/  @!P0 BRA `(.L_x_172) ;  /* 0x0000000000bc8947 */ /* 0x000fea0003800000 */
[----:B------:R-:W-:Y:S01]  /*1e70*/  IMAD R7, R3, 0x400, R0 ;  /* 0x0000040003077824 */ /* 0x000fe200078e0200 */
[----:B------:R-:W-:Y:S04]  /*1e80*/  BSSY.RECONVERGENT B1, `(.L_x_173) ;  /* 0x000000f000017945 */ /* 0x000fe80003800200 */
[----:B------:R-:W1:Y:S04]  /*1e90*/  LDS R12, [R7] ;  /* 0x00000000070c7984 */ /* 0x000e680000000800 */
[----:B------:R-:W4:Y:S04]  /*1ea0*/  LDS R9, [R7+0x400] ;  /* 0x0004000007097984 */ /* 0x000f280000000800 */
[----:B------:R-:W5:Y:S04]  /*1eb0*/  LDS R6, [R7+0x800] ;  /* 0x0008000007067984 */ /* 0x000f680000000800 */
[----:B------:R-:W0:Y:S01]  /*1ec0*/  LDS R2, [R7+0xc00] ;  /* 0x000c000007027984 */ /* 0x000e220000000800 */
[----:B-1----:R-:W-:-:S02]  /*1ed0*/  ISETP.NE.AND P0, PT, R12, RZ, PT ;  /* 0x000000ff0c00720c */ /* 0x002fc40003f05270 */
[----:B----4-:R-:W-:Y:S02]  /*1ee0*/  ISETP.NE.AND P1, PT, R9, RZ, PT ;  /* 0x000000ff0900720c */ /* 0x010fe40003f25270 */
[----:B-----5:R-:W-:Y:S02]  /*1ef0*/  ISETP.NE.AND P2, PT, R6, RZ, PT ;  /* 0x000000ff0600720c */ /* 0x020fe40003f45270 */
[----:B0-----:R-:W-:-:S07]  /*1f00*/  ISETP.NE.AND P3, PT, R2, RZ, PT ;  /* 0x000000ff0200720c */ /* 0x001fce0003f65270 */
[----:B------:R-:W-:Y:S06]  /*1f10*/  @!P0 BRA `(.L_x_174) ;  /* 0x0000000000148947 */ /* 0x000fec0003800000 */
[----:B------:R-:W0:Y:S01]  /*1f20*/  LDC.64 R10, c[0x0][0x380] ;  /* 0x0000e000ff0a7b82 */ /* 0x000e220000000a00 */
[----:B------:R-:W-:Y:S02]  /*1f30*/  IMAD R7, R3, 0x100, R4 ;  /* 0x0000010003077824 */ /* 0x000fe400078e0204 */
[----:B------:R-:W-:Y:S02]  /*1f40*/  IMAD.MOV.U32 R13, RZ, RZ, RZ ;  /* 0x000000ffff0d7224 */ /* 0x000fe400078e00ff */
[----:B0-----:R-:W-:-:S05]  /*1f50*/  IMAD.WIDE.U32 R10, R7, 0x8, R10 ;  /* 0x00000008070a7825 */ /* 0x001fca00078e000a */
[----:B------:R0:W-:Y:S02]  /*1f60*/  REDG.E.ADD.64.STRONG.GPU desc[UR20][R10.64], R12 ;  /* 0x0000000c0a00798e */ /* 0x0001e4000c12e514 */
.L_x_174:
[----:B------:R-:W-:Y:S05]  /*1f70*/  BSYNC.RECONVERGENT B1 ;  /* 0x0000000000017941 */ /* 0x000fea0003800200 */
.L_x_173:
[----:B------:R-:W-:Y:S04]  /*1f80*/  BSSY.RECONVERGENT B1, `(.L_x_175) ;  /* 0x0000009000017945 */ /* 0x000fe80003800200 */
[----:B------:R-:W-:Y:S05]  /*1f90*/  @!P1 BRA `(.L_x_176) ;  /* 0x00000000001c9947 */ /* 0x000fea0003800000 */
[----:B0-----:R-:W0:Y:S01]  /*1fa0*/  LDC.64 R10, c[0x0][0x380] ;  /* 0x0000e000ff0a7b82 */ /* 0x001e220000000a00 */
[----:B------:R-:W-:Y:S01]  /*1fb0*/  IMAD R7, R3, 0x100, R4 ;  /* 0x0000010003077824 */ /* 0x000fe200078e0204 */
[----:B------:R-:W-:Y:S01]  /*1fc0*/  MOV R12, R9 ;  /* 0x00000009000c7202 */ /* 0x000fe20000000f00 */
[----:B------:R-:W-:Y:S02]  /*1fd0*/  IMAD.MOV.U32 R13, RZ, RZ, RZ ;  /* 0x000000ffff0d7224 */ /* 0x000fe400078e00ff */
[----:B------:R-:W-:-:S04]  /*1fe0*/  VIADD R7, R7, 0x100 ;  /* 0x0000010007077836 */ /* 0x000fc80000000000 */
[----:B0-----:R-:W-:-:S05]  /*1ff0*/  IMAD.WIDE.U32 R10, R7, 0x8, R10 ;  /* 0x00000008070a7825 */ /* 0x001fca00078e000a */
[----:B------:R1:W-:Y:S02]  /*2000*/  REDG.E.ADD.64.STRONG.GPU desc[UR20][R10.64], R12 ;  /* 0x0000000c0a00798e */ /* 0x0003e4000c12e514 */
.L_x_176:
[----:B------:R-:W-:Y:S05]  /*2010*/  BSYNC.RECONVERGENT B1 ;  /* 0x0000000000017941 */ /* 0x000fea0003800200 */
.L_x_175:
[----:B------:R-:W-:Y:S04]  /*2020*/  BSSY.RECONVERGENT B1, `(.L_x_177) ;  /* 0x0000008000017945 */ /* 0x000fe80003800200 */
[----:B------:R-:W-:Y:S05]  /*2030*/  @!P2 BRA `(.L_x_178) ;  /* 0x000000000018a947 */ /* 0x000fea0003800000 */
[----:B01----:R-:W0:Y:S01]  /*2040*/  LDC.64 R10, c[0x0][0x380] ;  /* 0x0000e000ff0a7b82 */ /* 0x003e220000000a00 */
[----:B------:R-:W-:-:S04]  /*2050*/  IMAD R7, R3, 0x100, R4 ;  /* 0x0000010003077824 */ /* 0x000fc800078e0204 */
[----:B------:R-:W-:-:S04]  /*2060*/  VIADD R7, R7, 0x200 ;  /* 0x0000020007077836 */ /* 0x000fc80000000000 */
[----:B0-----:R-:W-:-:S04]  /*2070*/  IMAD.WIDE.U32 R10, R7, 0x8, R10 ;  /* 0x00000008070a7825 */ /* 0x001fc800078e000a */
[----:B------:R-:W-:-:S05]  /*2080*/  IMAD.MOV.U32 R7, RZ, RZ, RZ ;  /* 0x000000ffff077224 */ /* 0x000fca00078e00ff */
[----:B------:R4:W-:Y:S02]  /*2090*/  REDG.E.ADD.64.STRONG.GPU desc[UR20][R10.64], R6 ;  /* 0x000000060a00798e */ /* 0x0009e4000c12e514 */
.L_x_178:
[----:B------:R-:W-:Y:S05]  /*20a0*/  BSYNC.RECONVERGENT B1 ;  /* 0x0000000000017941 */ /* 0x000fea0003800200 */
.L_x_177:
[----:B------:R-:W-:Y:S04]  /*20b0*/  BSSY.RECONVERGENT B1, `(.L_x_179) ;  /* 0x0000009000017945 */ /* 0x000fe80003800200 */
[----:B------:R-:W-:Y:S05]  /*20c0*/  @!P3 BRA `(.L_x_180) ;  /* 0x00000000001cb947 */ /* 0x000fea0003800000 */
[----:B----4-:R-:W4:Y:S01]  /*20d0*/  LDC.64 R6, c[0x0][0x380] ;  /* 0x0000e000ff067b82 */ /* 0x010f220000000a00 */
[----:B------:R-:W-:Y:S01]  /*20e0*/  IMAD R9, R3, 0x100, R4 ;  /* 0x0000010003097824 */ /* 0x000fe200078e0204 */
[----:B01----:R-:W-:Y:S01]  /*20f0*/  MOV R10, R2 ;  /* 0x00000002000a7202 */ /* 0x003fe20000000f00 */
[----:B------:R-:W-:Y:S02]  /*2100*/  IMAD.MOV.U32 R11, RZ, RZ, RZ ;  /* 0x000000ffff0b7224 */ /* 0x000fe400078e00ff */
[----:B------:R-:W-:-:S04]  /*2110*/  VIADD R9, R9, 0x300 ;  /* 0x0000030009097836 */ /* 0x000fc80000000000 */
[----:B----4-:R-:W-:-:S05]  /*2120*/  IMAD.WIDE.U32 R6, R9, 0x8, R6 ;  /* 0x0000000809067825 */ /* 0x010fca00078e0006 */
[----:B------:R0:W-:Y:S02]  /*2130*/  REDG.E.ADD.64.STRONG.GPU desc[UR20][R6.64], R10 ;  /* 0x0000000a0600798e */ /* 0x0001e4000c12e514 */
.L_x_180:
[----:B------:R-:W-:Y:S05]  /*2140*/  BSYNC.RECONVERGENT B1 ;  /* 0x0000000000017941 */ /* 0x000fea0003800200 */
.L_x_179:
[----:B------:R-:W-:-:S07]  /*2150*/  VIADD R3, R3, 0x4 ;  /* 0x0000000403037836 */ /* 0x000fce0000000000 */
.L_x_172:
[----:B------:R-:W-:Y:S01]  /*2160*/  UISETP.NE.AND UP0, UPT, UR25, URZ, UPT ;  /* 0x000000ff1900728c */ /* 0x000fe2000bf05270 */
[----:B------:R-:W-:Y:S08]  /*2170*/  BSSY.RECONVERGENT B1, `(.L_x_171) ;  /* 0x0000029000017945 */ /* 0x000ff00003800200 */
[----:B------:R-:W-:Y:S05]  /*2180*/  BRA.U !UP0, `(.L_x_181) ;  /* 0x00000001089c7547 */ /* 0x000fea000b800000 */
[----:B------:R-:W-:-:S13]  /*2190*/  ISETP.NE.AND P0, PT, R5, RZ, PT ;  /* 0x000000ff0500720c */ /* 0x000fda0003f05270 */
[----:B------:R-:W-:Y:S05]  /*21a0*/  @!P0 BRA `(.L_x_182) ;  /* 0x0000000000648947 */ /* 0x000fea0003800000 */
[----:B0---4-:R-:W-:Y:S01]  /*21b0*/  IMAD R6, R3, 0x400, R0 ;  /* 0x0000040003067824 */ /* 0x011fe200078e0200 */
[----:B------:R-:W-:Y:S04]  /*21c0*/  BSSY.RECONVERGENT B2, `(.L_x_183) ;  /* 0x000000c000027945 */ /* 0x000fe80003800200 */
[----:B------:R-:W0:Y:S04]  /*21d0*/  LDS R2, [R6] ;  /* 0x0000000006027984 */ /* 0x000e280000000800 */
[----:B------:R-:W4:Y:S01]  /*21e0*/  LDS R9, [R6+0x400] ;  /* 0x0004000006097984 */ /* 0x000f220000000800 */
[----:B0-----:R-:W-:-:S02]  /*21f0*/  ISETP.NE.AND P0, PT, R2, RZ, PT ;  /* 0x000000ff0200720c */ /* 0x001fc40003f05270 */
[----:B----4-:R-:W-:-:S11]  /*2200*/  ISETP.NE.AND P1, PT, R9, RZ, PT ;  /* 0x000000ff0900720c */ /* 0x010fd60003f25270 */
[----:B------:R-:W-:Y:S05]  /*2210*/  @!P0 BRA `(.L_x_184) ;  /* 0x0000000000188947 */ /* 0x000fea0003800000 */
[----:B------:R-:W0:Y:S01]  /*2220*/  LDC.64 R6, c[0x0][0x380] ;  /* 0x0000e000ff067b82 */ /* 0x000e220000000a00 */
[----:B-1----:R-:W-:-:S04]  /*2230*/  IMAD R11, R3, 0x100, R4 ;  /* 0x00000100030b7824 */ /* 0x002fc800078e0204 */
[----:B0-----:R-:W-:-:S04]  /*2240*/  IMAD.WIDE.U32 R10, R11, 0x8, R6 ;  /* 0x000000080b0a7825 */ /* 0x001fc800078e0006 */
[----:B------:R-:W-:Y:S02]  /*2250*/  IMAD.MOV.U32 R6, RZ, RZ, R2 ;  /* 0x000000ffff067224 */ /* 0x000fe400078e0002 */
[----:B------:R-:W-:-:S05]  /*2260*/  IMAD.MOV.U32 R7, RZ, RZ, RZ ;  /* 0x000000ffff077224 */ /* 0x000fca00078e00ff */
[----:B------:R0:W-:Y:S02]  /*2270*/  REDG.E.ADD.64.STRONG.GPU desc[UR20][R10.64], R6 ;  /* 0x000000060a00798e */ /* 0x0001e4000c12e514 */
.L_x_184:
[----:B------:R-:W-:Y:S05]  /*2280*/  BSYNC.RECONVERGENT B2 ;  /* 0x0000000000027941 */ /* 0x000fea0003800200 */
.L_x_183:
[----:B------:R-:W-:Y:S04]  /*2290*/  BSSY.RECONVERGENT B2, `(.L_x_185) ;  /* 0x0000009000027945 */ /* 0x000fe80003800200 */
[----:B------:R-:W-:Y:S05]  /*22a0*/  @!P1 BRA `(.L_x_186) ;  /* 0x00000000001c9947 */ /* 0x000fea0003800000 */
[----:B0-----:R-:W0:Y:S01]  /*22b0*/  LDC.64 R6, c[0x0][0x380] ;  /* 0x0000e000ff067b82 */ /* 0x001e220000000a00 */
[----:B------:R-:W-:-:S05]  /*22c0*/  LEA R2, R3, R4, 0x8 ;  /* 0x0000000403027211 */ /* 0x000fca00078e40ff */
[----:B-1----:R-:W-:-:S04]  /*22d0*/  VIADD R11, R2, 0x100 ;  /* 0x00000100020b7836 */ /* 0x002fc80000000000 */
[----:B0-----:R-:W-:-:S04]  /*22e0*/  IMAD.WIDE.U32 R10, R11, 0x8, R6 ;  /* 0x000000080b0a7825 */ /* 0x001fc800078e0006 */
[----:B------:R-:W-:Y:S02]  /*22f0*/  IMAD.MOV.U32 R6, RZ, RZ, R9 ;  /* 0x000000ffff067224 */ /* 0x000fe400078e0009 */
[----:B------:R-:W-:-:S05]  /*2300*/  IMAD.MOV.U32 R7, RZ, RZ, RZ ;  /* 0x000000ffff077224 */ /* 0x000fca00078e00ff */
[----:B------:R4:W-:Y:S02]  /*2310*/  REDG.E.ADD.64.STRONG.GPU desc[UR20][R10.64], R6 ;  /* 0x000000060a00798e */ /* 0x0009e4000c12e514 */
.L_x_186:
[----:B------:R-:W-:Y:S05]  /*2320*/  BSYNC.RECONVERGENT B2 ;  /* 0x0000000000027941 */ /* 0x000fea0003800200 */
.L_x_185:
[----:B------:R-:W-:-:S07]  /*2330*/  VIADD R3, R3, 0x2 ;  /* 0x0000000203037836 */ /* 0x000fce0000000000 */
.L_x_182:
[----:B------:R-:W-:-:S09]  /*2340*/  UISETP.NE.AND UP0, UPT, UR9, URZ, UPT ;  /* 0x000000ff0900728c */ /* 0x000fd2000bf05270 */
[----:B------:R-:W-:Y:S05]  /*2350*/  BRA.U !UP0, `(.L_x_181) ;  /* 0x0000000108287547 */ /* 0x000fea000b800000 */
[----:B------:R-:W-:-:S05]  /*2360*/  IMAD R2, R3, 0x400, R0 ;  /* 0x0000040003027824 */ /* 0x000fca00078e0200 */
[----:B------:R-:W5:Y:S02]  /*2370*/  LDS R9, [R2] ;  /* 0x0000000002097984 */ /* 0x000f640000000800 */
[----:B-----5:R-:W-:-:S13]  /*2380*/  ISETP.NE.AND P0, PT, R9, RZ, PT ;  /* 0x000000ff0900720c */ /* 0x020fda0003f05270 */
[----:B------:R-:W-:Y:S05]  /*2390*/  @!P0 BRA `(.L_x_181) ;  /* 0x0000000000188947 */ /* 0x000fea0003800000 */
[----:B0---4-:R-:W0:Y:S01]  /*23a0*/  LDC.64 R6, c[0x0][0x380] ;  /* 0x0000e000ff067b82 */ /* 0x011e220000000a00 */
[----:B------:R-:W-:-:S04]  /*23b0*/  IMAD R3, R3, 0x100, R4 ;  /* 0x0000010003037824 */ /* 0x000fc800078e0204 */
[----:B0-----:R-:W-:Y:S01]  /*23c0*/  IMAD.WIDE.U32 R2, R3, 0x8, R6 ;  /* 0x0000000803027825 */ /* 0x001fe200078e0006 */
[----:B------:R-:W-:-:S03]  /*23d0*/  MOV R6, R9 ;  /* 0x0000000900067202 */ /* 0x000fc60000000f00 */
[----:B------:R-:W-:-:S05]  /*23e0*/  IMAD.MOV.U32 R7, RZ, RZ, RZ ;  /* 0x000000ffff077224 */ /* 0x000fca00078e00ff */
[----:B------:R0:W-:Y:S02]  /*23f0*/  REDG.E.ADD.64.STRONG.GPU desc[UR20][R2.64], R6 ;  /* 0x000000060200798e */ /* 0x0001e4000c12e514 */
.L_x_181:
[----:B------:R-:W-:Y:S05]  /*2400*/  BSYNC.RECONVERGENT B1 ;  /* 0x0000000000017941 */ /* 0x000fea0003800200 */
.L_x_171:
[----:B------:R-:W-:-:S13]  /*2410*/  ISETP.GT.U32.AND P0, PT, R4, 0x7f, PT ;  /* 0x0000007f0400780c */ /* 0x000fda0003f04070 */
[----:B------:R-:W-:Y:S05]  /*2420*/  @P0 BRA `(.L_x_152) ;  /* 0x0000000800900947 */ /* 0x000fea0003800000 */
[----:B------:R-:W-:Y:S01]  /*2430*/  UISETP.GE.U32.AND UP0, UPT, UR22, 0x7, UPT ;  /* 0x000000071600788c */ /* 0x000fe2000bf06070 */
[----:B0-----:R-:W-:-:S08]  /*2440*/  IMAD.MOV.U32 R3, RZ, RZ, RZ ;  /* 0x000000ffff037224 */ /* 0x001fd000078e00ff */
[----:B------:R-:W-:Y:S05]  /*2450*/  BRA.U !UP0, `(.L_x_187) ;  /* 0x0000000508147547 */ /* 0x000fea000b800000 */
[----:B------:R-:W0:Y:S01]  /*2460*/  LDC.64 R2, c[0x0][0x380] ;  /* 0x0000e000ff027b82 */ /* 0x000e220000000a00 */
[----:B------:R-:W-:-:S07]  /*2470*/  IMAD.MOV.U32 R9, RZ, RZ, RZ ;  /* 0x000000ffff097224 */ /* 0x000fce00078e00ff */
.L_x_204:
[C---:B01--4-:R-:W-:Y:S01]  /*2480*/  IMAD R11, R9.reuse, 0x400, R0 ;  /* 0x00000400090b7824 */ /* 0x053fe200078e0200 */
[----:B------:R-:W-:Y:S01]  /*2490*/  BSSY.RECONVERGENT B1, `(.L_x_188) ;  /* 0x0000011000017945 */ /* 0x000fe20003800200 */
[C---:B--23--:R-:W-:Y:S02]  /*24a0*/  IMAD R7, R9.reuse, 0x100, R4 ;  /* 0x0000010009077824 */ /* 0x04cfe400078e0204 */
[----:B------:R-:W-:Y:S01]  /*24b0*/  VIADD R9, R9, 0x8 ;  /* 0x0000000809097836 */ /* 0x000fe20000000000 */
[----:B---3--:R-:W1:Y:S01]  /*24c0*/  LDS R14, [R11+0x200] ;  /* 0x000200000b0e7984 */ /* 0x008e620000000800 */
[----:B0-----:R-:W-:-:S03]  /*24d0*/  IMAD.WIDE.U32 R6, R7, 0x8, R2 ;  /* 0x0000000807067825 */ /* 0x001fc600078e0002 */
[----:B------:R-:W0:Y:S04]  /*24e0*/  LDS R13, [R11+0x600] ;  /* 0x000600000b0d7984 */ /* 0x000e280000000800 */
[----:B--2---:R2:W3:Y:S04]  /*24f0*/  LDS R17, [R11+0xa00] ;  /* 0x000a00000b117984 */ /* 0x0044e80000000800 */
[----:B------:R2:W4:Y:S04]  /*2500*/  LDS R18, [R11+0xe00] ;  /* 0x000e00000b127984 */ /* 0x0005280000000800 */
[----:B------:R2:W2:Y:S04]  /*2510*/  LDS R19, [R11+0x1200] ;  /* 0x001200000b137984 */ /* 0x0004a80000000800 */
[----:B------:R0:W2:Y:S04]  /*2520*/  LDS R16, [R11+0x1600] ;  /* 0x001600000b107984 */ /* 0x0000a80000000800 */
[----:B------:R0:W2:Y:S04]  /*2530*/  LDS R12, [R11+0x1a00] ;  /* 0x001a00000b0c7984 */ /* 0x0000a80000000800 */
[----:B------:R0:W2:Y:S01]  /*2540*/  LDS R10, [R11+0x1e00] ;  /* 0x001e00000b0a7984 */ /* 0x0000a20000000800 */
[----:B-1----:R-:W-:-:S02]  /*2550*/  ISETP.NE.AND P0, PT, R14, RZ, PT ;  /* 0x000000ff0e00720c */ /* 0x002fc40003f05270 */
[----:B0-----:R-:W-:-:S11]  /*2560*/  ISETP.NE.AND P1, PT, R13, RZ, PT ;  /* 0x000000ff0d00720c */ /* 0x001fd60003f25270 */
[----:B---34-:R-:W-:Y:S05]  /*2570*/  @!P0 BRA `(.L_x_189) ;  /* 0x0000000000088947 */ /* 0x018fea0003800000 */
[----:B------:R-:W-:-:S05]  /*2580*/  HFMA2 R15, -RZ, RZ, 0, 0 ;  /* 0x00000000ff0f7431 */ /* 0x000fca00000001ff */
[----:B------:R0:W-:Y:S02]  /*2590*/  REDG.E.ADD.64.STRONG.GPU desc[UR20][R6.64+0x400], R14 ;  /* 0x0004000e0600798e */ /* 0x0001e4000c12e514 */
.L_x_189:
[----:B------:R-:W-:Y:S05]  /*25a0*/  BSYNC.RECONVERGENT B1 ;  /* 0x0000000000017941 */ /* 0x000fea0003800200 */
.L_x_188:
[----:B------:R-:W-:Y:S04]  /*25b0*/  BSSY.RECONVERGENT B1, `(.L_x_190) ;  /* 0x0000005000017945 */ /* 0x000fe80003800200 */
[----:B------:R-:W-:Y:S05]  /*25c0*/  @!P1 BRA `(.L_x_191) ;  /* 0x00000000000c9947 */ /* 0x000fea0003800000 */
[----:B0-----:R-:W-:Y:S02]  /*25d0*/  IMAD.MOV.U32 R14, RZ, RZ, R13 ;  /* 0x000000ffff0e7224 */ /* 0x001fe400078e000d */
[----:B------:R-:W-:-:S05]  /*25e0*/  IMAD.MOV.U32 R15, RZ, RZ, RZ ;  /* 0x000000ffff0f7224 */ /* 0x000fca00078e00ff */
[----:B------:R1:W-:Y:S02]  /*25f0*/  REDG.E.ADD.64.STRONG.GPU desc[UR20][R6.64+0xc00], R14 ;  /* 0x000c000e0600798e */ /* 0x0003e4000c12e514 */
.L_x_191:
[----:B------:R-:W-:Y:S05]  /*2600*/  BSYNC.RECONVERGENT B1 ;  /* 0x0000000000017941 */ /* 0x000fea0003800200 */
.L_x_190:
[----:B------:R-:W-:Y:S01]  /*2610*/  ISETP.NE.AND P6, PT, R17, RZ, PT ;  /* 0x000000ff1100720c */ /* 0x000fe20003fc5270 */
[----:B------:R-:W-:Y:S01]  /*2620*/  BSSY.RECONVERGENT B1, `(.L_x_192) ;  /* 0x000000b000017945 */ /* 0x000fe20003800200 */
[----:B------:R-:W-:Y:S02]  /*2630*/  ISETP.NE.AND P0, PT, R9, UR27, PT ;  /* 0x0000001b09007c0c */ /* 0x000fe4000bf05270 */
[----:B------:R-:W-:Y:S02]  /*2640*/  ISETP.NE.AND P1, PT, R18, RZ, PT ;  /* 0x000000ff1200720c */ /* 0x000fe40003f25270 */
[----:B--2---:R-:W-:Y:S02]  /*2650*/  ISETP.NE.AND P2, PT, R19, RZ, PT ;  /* 0x000000ff1300720c */ /* 0x004fe40003f45270 */
[----:B------:R-:W-:Y:S02]  /*2660*/  ISETP.NE.AND P3, PT, R16, RZ, PT ;  /* 0x000000ff1000720c */ /* 0x000fe40003f65270 */
[----:B------:R-:W-:-:S02]  /*2670*/  ISETP.NE.AND P4, PT, R12, RZ, PT ;  /* 0x000000ff0c00720c */ /* 0x000fc40003f85270 */
[----:B------:R-:W-:Y:S01]  /*2680*/  ISETP.NE.AND P5, PT, R10, RZ, PT ;  /* 0x000000ff0a00720c */ /* 0x000fe20003fa5270 */
[----:B------:R-:W-:-:S12]  /*2690*/  @!P6 BRA `(.L_x_193) ;  /* 0x00000000000ce947 */ /* 0x000fd80003800000 */
[----:B01----:R-:W-:Y:S02]  /*26a0*/  IMAD.MOV.U32 R14, RZ, RZ, R17 ;  /* 0x000000ffff0e7224 */ /* 0x003fe400078e0011 */
[----:B------:R-:W-:-:S05]  /*26b0*/  IMAD.MOV.U32 R15, RZ, RZ, RZ ;  /* 0x000000ffff0f7224 */ /* 0x000fca00078e00ff */
[----:B------:R2:W-:Y:S02]  /*26c0*/  REDG.E.ADD.64.STRONG.GPU desc[UR20][R6.64+0x1400], R14 ;  /* 0x0014000e0600798e */ /* 0x0005e4000c12e514 */
.L_x_193:
[----:B------:R-:W-:Y:S05]  /*26d0*/  BSYNC.RECONVERGENT B1 ;  /* 0x0000000000017941 */ /* 0x000fea0003800200 */
.L_x_192:
[----:B------:R-:W-:Y:S04]  /*26e0*/  BSSY.RECONVERGENT B1, `(.L_x_194) ;  /* 0x0000005000017945 */ /* 0x000fe80003800200 */
[----:B------:R-:W-:Y:S05]  /*26f0*/  @!P1 BRA `(.L_x_195) ;  /* 0x00000000000c9947 */ /* 0x000fea0003800000 */
[----:B012---:R-:W-:Y:S02]  /*2700*/  IMAD.MOV.U32 R14, RZ, RZ, R18 ;  /* 0x000000ffff0e7224 */ /* 0x007fe400078e0012 */
[----:B------:R-:W-:-:S05]  /*2710*/  IMAD.MOV.U32 R15, RZ, RZ, RZ ;  /* 0x000000ffff0f7224 */ /* 0x000fca00078e00ff */
[----:B------:R3:W-:Y:S02]  /*2720*/  REDG.E.ADD.64.STRONG.GPU desc[UR20][R6.64+0x1c00], R14 ;  /* 0x001c000e0600798e */ /* 0x0007e4000c12e514 */
.L_x_195:
[----:B------:R-:W-:Y:S05]  /*2730*/  BSYNC.RECONVERGENT B1 ;  /* 0x0000000000017941 */ /* 0x000fea0003800200 */
.L_x_194:
[----:B------:R-:W-:Y:S04]  /*2740*/  BSSY.RECONVERGENT B1, `(.L_x_196) ;  /* 0x0000005000017945 */ /* 0x000fe80003800200 */
[----:B------:R-:W-:Y:S05]  /*2750*/  @!P2 BRA `(.L_x_197) ;  /* 0x00000000000ca947 */ /* 0x000fea0003800000 */
[----:B0123--:R-:W-:Y:S01]  /*2760*/  MOV R14, R19 ;  /* 0x00000013000e7202 */ /* 0x00ffe20000000f00 */
[----:B------:R-:W-:-:S05]  /*2770*/  IMAD.MOV.U32 R15, RZ, RZ, RZ ;  /* 0x000000ffff0f7224 */ /* 0x000fca00078e00ff */
[----:B------:R4:W-:Y:S02]  /*2780*/  REDG.E.ADD.64.STRONG.GPU desc[UR20][R6.64+0x2400], R14 ;  /* 0x0024000e0600798e */ /* 0x0009e4000c12e514 */
.L_x_197:
[----:B------:R-:W-:Y:S05]  /*2790*/  BSYNC.RECONVERGENT B1 ;  /* 0x0000000000017941 */ /* 0x000fea0003800200 */
.L_x_196:
[----:B------:R-:W-:Y:S04]  /*27a0*/  BSSY.RECONVERGENT B1, `(.L_x_198) ;  /* 0x0000004000017945 */ /* 0x000fe80003800200 */
[----:B------:R-:W-:Y:S05]  /*27b0*/  @!P3 BRA `(.L_x_199) ;  /* 0x000000000008b947 */ /* 0x000fea0003800000 */
[----:B------:R-:W-:-:S05]  /*27c0*/  IMAD.MOV.U32 R17, RZ, RZ, RZ ;  /* 0x000000ffff117224 */ /* 0x000fca00078e00ff */
[----:B------:R0:W-:Y:S02]  /*27d0*/  REDG.E.ADD.64.STRONG.GPU desc[UR20][R6.64+0x2c00], R16 ;  /* 0x002c00100600798e */ /* 0x0001e4000c12e514 */
.L_x_199:
[----:B------:R-:W-:Y:S05]  /*27e0*/  BSYNC.RECONVERGENT B1 ;  /* 0x0000000000017941 */ /* 0x000fea0003800200 */
.L_x_198:
[----:B------:R-:W-:Y:S04]  /*27f0*/  BSSY.RECONVERGENT B1, `(.L_x_200) ;  /* 0x0000004000017945 */ /* 0x000fe80003800200 */
[----:B------:R-:W-:Y:S05]  /*2800*/  @!P4 BRA `(.L_x_201) ;  /* 0x000000000008c947 */ /* 0x000fea0003800000 */
[----:B------:R-:W-:-:S05]  /*2810*/  IMAD.MOV.U32 R13, RZ, RZ, RZ ;  /* 0x000000ffff0d7224 */ /* 0x000fca00078e00ff */
[----:B------:R0:W-:Y:S02]  /*2820*/  REDG.E.ADD.64.STRONG.GPU desc[UR20][R6.64+0x3400], R12 ;  /* 0x0034000c0600798e */ /* 0x0001e4000c12e514 */
.L_x_201:
[----:B------:R-:W-:Y:S05]  /*2830*/  BSYNC.RECONVERGENT B1 ;  /* 0x0000000000017941 */ /* 0x000fea0003800200 */
.L_x_200:
[----:B------:R-:W-:Y:S04]  /*2840*/  BSSY.RECONVERGENT B1, `(.L_x_202) ;  /* 0x0000004000017945 */ /* 0x000fe80003800200 */
[----:B------:R-:W-:Y:S05]  /*2850*/  @!P5 BRA `(.L_x_203) ;  /* 0x000000000008d947 */ /* 0x000fea0003800000 */
[----:B------:R-:W-:-:S05]  /*2860*/  IMAD.MOV.U32 R11, RZ, RZ, RZ ;  /* 0x000000ffff0b7224 */ /* 0x000fca00078e00ff */
[----:B------:R0:W-:Y:S02]  /*2870*/  REDG.E.ADD.64.STRONG.GPU desc[UR20][R6.64+0x3c00], R10 ;  /* 0x003c000a0600798e */ /* 0x0001e4000c12e514 */
.L_x_203:
[----:B------:R-:W-:Y:S05]  /*2880*/  BSYNC.RECONVERGENT B1 ;  /* 0x0000000000017941 */ /* 0x000fea0003800200 */
.L_x_202:
[----:B------:R-:W-:Y:S05]  /*2890*/  @P0 BRA `(.L_x_204) ;  /* 0xfffffff800f80947 */ /* 0x000fea000383ffff */
[----:B------:R-:W-:-:S07]  /*28a0*/  IMAD.U32 R3, RZ, RZ, UR27 ;  /* 0x0000001bff037e24 */ /* 0x000fce000f8e00ff */
.L_x_187:
[----:B------:R-:W-:-:S09]  /*28b0*/  UISETP.NE.AND UP0, UPT, UR24, URZ, UPT ;  /* 0x000000ff1800728c */ /* 0x000fd2000bf05270 */
[----:B------:R-:W-:Y:S05]  /*28c0*/  BRA.U !UP0, `(.L_x_152) ;  /* 0x0000000508687547 */ /* 0x000fea000b800000 */
[----:B------:R-:W-:-:S13]  /*28d0*/  ISETP.GE.U32.AND P0, PT, R8, 0x3, PT ;  /* 0x000000030800780c */ /* 0x000fda0003f06070 */
[----:B------:R-:W-:Y:S05]  /*28e0*/  @!P0 BRA `(.L_x_205) ;  /* 0x0000000000bc8947 */ /* 0x000fea0003800000 */
[----:B01234-:R-:W-:Y:S01]  /*28f0*/  IMAD R7, R3, 0x400, R0 ;  /* 0x0000040003077824 */ /* 0x01ffe200078e0200 */
[----:B------:R-:W-:Y:S04]  /*2900*/  BSSY.RECONVERGENT B1, `(.L_x_206) ;  /* 0x000000f000017945 */ /* 0x000fe80003800200 */
[----:B------:R-:W0:Y:S04]  /*2910*/  LDS R10, [R7+0x200] ;  /* 0x00020000070a7984 */ /* 0x000e280000000800 */
[----:B------:R-:W1:Y:S04]  /*2920*/  LDS R12, [R7+0x600] ;  /* 0x00060000070c7984 */ /* 0x000e680000000800 */
[----:B------:R-:W2:Y:S04]  /*2930*/  LDS R6, [R7+0xa00] ;  /* 0x000a000007067984 */ /* 0x000ea80000000800 */
[----:B------:R-:W3:Y:S01]  /*2940*/  LDS R2, [R7+0xe00] ;  /* 0x000e000007027984 */ /* 0x000ee20000000800 */
[----:B0-----:R-:W-:-:S02]  /*2950*/  ISETP.NE.AND P0, PT, R10, RZ, PT ;  /* 0x000000ff0a00720c */ /* 0x001fc40003f05270 */
[----:B-1----:R-:W-:Y:S02]  /*2960*/  ISETP.NE.AND P1, PT, R12, RZ, PT ;  /* 0x000000ff0c00720c */ /* 0x002fe40003f25270 */
[----:B--2---:R-:W-:Y:S02]  /*2970*/  ISETP.NE.AND P2, PT, R6, RZ, PT ;  /* 0x000000ff0600720c */ /* 0x004fe40003f45270 */
[----:B---3--:R-:W-:-:S07]  /*2980*/  ISETP.NE.AND P3, PT, R2, RZ, PT ;  /* 0x000000ff0200720c */ /* 0x008fce0003f65270 */
[----:B------:R-:W-:Y:S06]  /*2990*/  @!P0 BRA `(.L_x_207) ;  /* 0x0000000000148947 */ /* 0x000fec0003800000 */
[----:B------:R-:W0:Y:S01]  /*29a0*/  LDC.64 R8, c[0x0][0x380] ;  /* 0x0000e000ff087b82 */ /* 0x000e220000000a00 */
[----:B------:R-:W-:Y:S01]  /*29b0*/  LEA R7, R3, R4, 0x8 ;  /* 0x0000000403077211 */ /* 0x000fe200078e40ff */
[----:B------:R-:W-:-:S04]  /*29c0*/  IMAD.MOV.U32 R11, RZ, RZ, RZ ;  /* 0x000000ffff0b7224 */ /* 0x000fc800078e00ff */
[----:B0-----:R-:W-:-:S05]  /*29d0*/  IMAD.WIDE.U32 R8, R7, 0x8, R8 ;  /* 0x0000000807087825 */ /* 0x001fca00078e0008 */
[----:B------:R0:W-:Y:S02]  /*29e0*/  REDG.E.ADD.64.STRONG.GPU desc[UR20][R8.64+0x400], R10 ;  /* 0x0004000a0800798e */ /* 0x0001e4000c12e514 */
.L_x_207:
[----:B------:R-:W-:Y:S05]  /*29f0*/  BSYNC.RECONVERGENT B1 ;  /* 0x0000000000017941 */ /* 0x000fea0003800200 */
.L_x_206:
[----:B------:R-:W-:Y:S04]  /*2a00*/  BSSY.RECONVERGENT B1, `(.L_x_208) ;  /* 0x0000009000017945 */ /* 0x000fe80003800200 */
[----:B------:R-:W-:Y:S05]  /*2a10*/  @!P1 BRA `(.L_x_209) ;  /* 0x00000000001c9947 */ /* 0x000fea0003800000 */
[----:B0-----:R-:W0:Y:S01]  /*2a20*/  LDC.64 R8, c[0x0][0x380] ;  /* 0x0000e000ff087b82 */ /* 0x001e220000000a00 */
[----:B------:R-:W-:Y:S02]  /*2a30*/  IMAD R7, R3, 0x100, R4 ;  /* 0x0000010003077824 */ /* 0x000fe400078e0204 */
[----:B------:R-:W-:Y:S02]  /*2a40*/  IMAD.MOV.U32 R10, RZ, RZ, R12 ;  /* 0x000000ffff0a7224 */ /* 0x000fe400078e000c */
[----:B------:R-:W-:Y:S02]  /*2a50*/  VIADD R7, R7, 0x100 ;  /* 0x0000010007077836 */ /* 0x000fe40000000000 */
[----:B------:R-:W-:Y:S02]  /*2a60*/  IMAD.MOV.U32 R11, RZ, RZ, RZ ;  /* 0x000000ffff0b7224 */ /* 0x000fe400078e00ff */
[----:B0-----:R-:W-:-:S05]  /*2a70*/  IMAD.WIDE.U32 R8, R7, 0x8, R8 ;  /* 0x0000000807087825 */ /* 0x001fca00078e0008 */
[----:B------:R1:W-:Y:S02]  /*2a80*/  REDG.E.ADD.64.STRONG.GPU desc[UR20][R8.64+0x400], R10 ;  /* 0x0004000a0800798e */ /* 0x0003e4000c12e514 */
.L_x_209:
[----:B------:R-:W-:Y:S05]  /*2a90*/  BSYNC.RECONVERGENT B1 ;  /* 0x0000000000017941 */ /* 0x000fea0003800200 */
.L_x_208:
[----:B------:R-:W-:Y:S04]  /*2aa0*/  BSSY.RECONVERGENT B1, `(.L_x_210) ;  /* 0x0000008000017945 */ /* 0x000fe80003800200 */
[----:B------:R-:W-:Y:S05]  /*2ab0*/  @!P2 BRA `(.L_x_211) ;  /* 0x000000000018a947 */ /* 0x000fea0003800000 */
[----:B01----:R-:W0:Y:S01]  /*2ac0*/  LDC.64 R8, c[0x0][0x380] ;  /* 0x0000e000ff087b82 */ /* 0x003e220000000a00 */
[----:B------:R-:W-:-:S05]  /*2ad0*/  IMAD R7, R3, 0x100, R4 ;  /* 0x0000010003077824 */ /* 0x000fca00078e0204 */
[----:B------:R-:W-:-:S05]  /*2ae0*/  IADD3 R7, PT, PT, R7, 0x200, RZ ;  /* 0x0000020007077810 */ /* 0x000fca0007ffe0ff */
[----:B0-----:R-:W-:-:S04]  /*2af0*/  IMAD.WIDE.U32 R8, R7, 0x8, R8 ;  /* 0x0000000807087825 */ /* 0x001fc800078e0008 */
[----:B------:R-:W-:-:S05]  /*2b00*/  IMAD.MOV.U32 R7, RZ, RZ, RZ ;  /* 0x000000ffff077224 */ /* 0x000fca00078e00ff */
[----:B------:R2:W-:Y:S02]  /*2b10*/  REDG.E.ADD.64.STRONG.GPU desc[UR20][R8.64+0x400], R6 ;  /* 0x000400060800798e */ /* 0x0005e4000c12e514 */
.L_x_211:
[----:B------:R-:W-:Y:S05]  /*2b20*/  BSYNC.RECONVERGENT B1 ;  /* 0x0000000000017941 */ /* 0x000fea0003800200 */
.L_x_210:
[----:B------:R-:W-:Y:S04]  /*2b30*/  BSSY.RECONVERGENT B1, `(.L_x_212) ;  /* 0x0000009000017945 */ /* 0x000fe80003800200 */
[----:B------:R-:W-:Y:S05]  /*2b40*/  @!P3 BRA `(.L_x_213) ;  /* 0x00000000001cb947 */ /* 0x000fea0003800000 */
[----:B--2---:R-:W2:Y:S01]  /*2b50*/  LDC.64 R6, c[0x0][0x380] ;  /* 0x0000e000ff067b82 */ /* 0x004ea20000000a00 */
[----:B01----:R-:W-:Y:S02]  /*2b60*/  IMAD R9, R3, 0x100, R4 ;  /* 0x0000010003097824 */ /* 0x003fe400078e0204 */
[----:B------:R-:W-:Y:S02]  /*2b70*/  IMAD.MOV.U32 R8, RZ, RZ, R2 ;  /* 0x000000ffff087224 */ /* 0x000fe400078e0002 */
[----:B------:R-:W-:-:S04]  /*2b80*/  VIADD R9, R9, 0x300 ;  /* 0x0000030009097836 */ /* 0x000fc80000000000 */
[----:B--2---:R-:W-:-:S04]  /*2b90*/  IMAD.WIDE.U32 R6, R9, 0x8, R6 ;  /* 0x0000000809067825 */ /* 0x004fc800078e0006 */
[----:B------:R-:W-:-:S05]  /*2ba0*/  IMAD.MOV.U32 R9, RZ, RZ, RZ ;  /* 0x000000ffff097224 */ /* 0x000fca00078e00ff */
[----:B------:R3:W-:Y:S02]  /*2bb0*/  REDG.E.ADD.64.STRONG.GPU desc[UR20][R6.64+0x400], R8 ;  /* 0x000400080600798e */ /* 0x0007e4000c12e514 */
.L_x_213:
[----:B------:R-:W-:Y:S05]  /*2bc0*/  BSYNC.RECONVERGENT B1 ;  /* 0x0000000000017941 */ /* 0x000fea0003800200 */
.L_x_212:
[----:B------:R-:W-:-:S07]  /*2bd0*/  VIADD R3, R3, 0x4 ;  /* 0x0000000403037836 */ /* 0x000fce0000000000 */
.L_x_205:
[----:B------:R-:W-:-:S09]  /*2be0*/  UISETP.NE.AND UP0, UPT, UR25, URZ, UPT ;  /* 0x000000ff1900728c */ /* 0x000fd2000bf05270 */
[----:B------:R-:W-:Y:S05]  /*2bf0*/  BRA.U !UP0, `(.L_x_152) ;  /* 0x00000001089c7547 */ /* 0x000fea000b800000 */
[----:B------:R-:W-:-:S13]  /*2c00*/  ISETP.NE.AND P0, PT, R5, RZ, PT ;  /* 0x000000ff0500720c */ /* 0x000fda0003f05270 */
[----:B------:R-:W-:Y:S05]  /*2c10*/  @!P0 BRA `(.L_x_214) ;  /* 0x0000000000648947 */ /* 0x000fea0003800000 */
[----:B01234-:R-:W-:Y:S01]  /*2c20*/  LEA R6, R3, R0, 0xa ;  /* 0x0000000003067211 */ /* 0x01ffe200078e50ff */
[----:B------:R-:W-:Y:S04]  /*2c30*/  BSSY.RECONVERGENT B1, `(.L_x_215) ;  /* 0x000000c000017945 */ /* 0x000fe80003800200 */
[----:B------:R-:W0:Y:S04]  /*2c40*/  LDS R2, [R6+0x200] ;  /* 0x0002000006027984 */ /* 0x000e280000000800 */
[----:B------:R-:W1:Y:S01]  /*2c50*/  LDS R5, [R6+0x600] ;  /* 0x0006000006057984 */ /* 0x000e620000000800 */
[----:B0-----:R-:W-:-:S02]  /*2c60*/  ISETP.NE.AND P0, PT, R2, RZ, PT ;  /* 0x000000ff0200720c */ /* 0x001fc40003f05270 */
[----:B-1----:R-:W-:-:S11]  /*2c70*/  ISETP.NE.AND P1, PT, R5, RZ, PT ;  /* 0x000000ff0500720c */ /* 0x002fd60003f25270 */
[----:B------:R-:W-:Y:S05]  /*2c80*/  @!P0 BRA `(.L_x_216) ;  /* 0x0000000000188947 */ /* 0x000fea0003800000 */
[----:B------:R-:W0:Y:S01]  /*2c90*/  LDC.64 R6, c[0x0][0x380] ;  /* 0x0000e000ff067b82 */ /* 0x000e220000000a00 */
[----:B------:R-:W-:-:S04]  /*2ca0*/  IMAD R9, R3, 0x100, R4 ;  /* 0x0000010003097824 */ /* 0x000fc800078e0204 */
[----:B0-----:R-:W-:-:S04]  /*2cb0*/  IMAD.WIDE.U32 R8, R9, 0x8, R6 ;  /* 0x0000000809087825 */ /* 0x001fc800078e0006 */
[----:B------:R-:W-:Y:S02]  /*2cc0*/  IMAD.MOV.U32 R6, RZ, RZ, R2 ;  /* 0x000000ffff067224 */ /* 0x000fe400078e0002 */
[----:B------:R-:W-:-:S05]  /*2cd0*/  IMAD.MOV.U32 R7, RZ, RZ, RZ ;  /* 0x000000ffff077224 */ /* 0x000fca00078e00ff */
[----:B------:R0:W-:Y:S02]  /*2ce0*/  REDG.E.ADD.64.STRONG.GPU desc[UR20][R8.64+0x400], R6 ;  /* 0x000400060800798e */ /* 0x0001e4000c12e514 */
.L_x_216:
[----:B------:R-:W-:Y:S05]  /*2cf0*/  BSYNC.RECONVERGENT B1 ;  /* 0x0000000000017941 */ /* 0x000fea0003800200 */
.L_x_215:
[----:B------:R-:W-:Y:S04]  /*2d00*/  BSSY.RECONVERGENT B1, `(.L_x_217) ;  /* 0x0000009000017945 */ /* 0x000fe80003800200 */
[----:B------:R-:W-:Y:S05]  /*2d10*/  @!P1 BRA `(.L_x_218) ;  /* 0x00000000001c9947 */ /* 0x000fea0003800000 */
[----:B0-----:R-:W0:Y:S01]  /*2d20*/  LDC.64 R6, c[0x0][0x380] ;  /* 0x0000e000ff067b82 */ /* 0x001e220000000a00 */
[----:B------:R-:W-:-:S04]  /*2d30*/  IMAD R2, R3, 0x100, R4 ;  /* 0x0000010003027824 */ /* 0x000fc800078e0204 */
[----:B------:R-:W-:-:S04]  /*2d40*/  VIADD R9, R2, 0x100 ;  /* 0x0000010002097836 */ /* 0x000fc80000000000 */
[----:B0-----:R-:W-:-:S04]  /*2d50*/  IMAD.WIDE.U32 R8, R9, 0x8, R6 ;  /* 0x0000000809087825 */ /* 0x001fc800078e0006 */
[----:B------:R-:W-:Y:S02]  /*2d60*/  HFMA2 R7, -RZ, RZ, 0, 0 ;  /* 0x00000000ff077431 */ /* 0x000fe400000001ff */
[----:B------:R-:W-:-:S05]  /*2d70*/  IMAD.MOV.U32 R6, RZ, RZ, R5 ;  /* 0x000000ffff067224 */ /* 0x000fca00078e0005 */
[----:B------:R1:W-:Y:S02]  /*2d80*/  REDG.E.ADD.64.STRONG.GPU desc[UR20][R8.64+0x400], R6 ;  /* 0x000400060800798e */ /* 0x0003e4000c12e514 */
.L_x_218:
[----:B------:R-:W-:Y:S05]  /*2d90*/  BSYNC.RECONVERGENT B1 ;  /* 0x0000000000017941 */ /* 0x000fea0003800200 */
.L_x_217:
[----:B------:R-:W-:-:S07]  /*2da0*/  VIADD R3, R3, 0x2 ;  /* 0x0000000203037836 */ /* 0x000fce0000000000 */
.L_x_214:
[----:B------:R-:W-:-:S09]  /*2db0*/  UISETP.NE.AND UP0, UPT, UR9, URZ, UPT ;  /* 0x000000ff0900728c */ /* 0x000fd2000bf05270 */
[----:B------:R-:W-:Y:S05]  /*2dc0*/  BRA.U !UP0, `(.L_x_152) ;  /* 0x0000000108287547 */ /* 0x000fea000b800000 */
[----:B------:R-:W-:-:S05]  /*2dd0*/  IMAD R2, R3, 0x400, R0 ;  /* 0x0000040003027824 */ /* 0x000fca00078e0200 */
[----:B------:R-:W5:Y:S02]  /*2de0*/  LDS R5, [R2+0x200] ;  /* 0x0002000002057984 */ /* 0x000f640000000800 */
[----:B-----5:R-:W-:-:S13]  /*2df0*/  ISETP.NE.AND P0, PT, R5, RZ, PT ;  /* 0x000000ff0500720c */ /* 0x020fda0003f05270 */
[----:B------:R-:W-:Y:S05]  /*2e00*/  @!P0 BRA `(.L_x_152) ;  /* 0x0000000000188947 */ /* 0x000fea0003800000 */
[----:B01234-:R-:W0:Y:S01]  /*2e10*/  LDC.64 R6, c[0x0][0x380] ;  /* 0x0000e000ff067b82 */ /* 0x01fe220000000a00 */
[----:B------:R-:W-:-:S04]  /*2e20*/  IMAD R3, R3, 0x100, R4 ;  /* 0x0000010003037824 */ /* 0x000fc800078e0204 */
[----:B0-----:R-:W-:-:S04]  /*2e30*/  IMAD.WIDE.U32 R2, R3, 0x8, R6 ;  /* 0x0000000803027825 */ /* 0x001fc800078e0006 */
[----:B------:R-:W-:Y:S02]  /*2e40*/  IMAD.MOV.U32 R6, RZ, RZ, R5 ;  /* 0x000000ffff067224 */ /* 0x000fe400078e0005 */
[----:B------:R-:W-:-:S05]  /*2e50*/  IMAD.MOV.U32 R7, RZ, RZ, RZ ;  /* 0x000000ffff077224 */ /* 0x000fca00078e00ff */
[----:B------:R0:W-:Y:S02]  /*2e60*/  REDG.E.ADD.64.STRONG.GPU desc[UR20][R2.64+0x400], R6 ;  /* 0x000400060200798e */ /* 0x0001e4000c12e514 */
.L_x_152:
[----:B------:R-:W-:Y:S05]  /*2e70*/  BSYNC.RECONVERGENT B0 ;  /* 0x0000000000007941 */ /* 0x000fea0003800200 */
.L_x_151:
[----:B------:R-:W-:Y:S01]  /*2e80*/  BAR.SYNC.DEFER_BLOCKING 0x0 ;  /* 0x0000000000007b1d */ /* 0x000fe20000010000 */
[----:B------:R-:W-:-:S04]  /*2e90*/  UIADD3 UR6, UP0, UPT, UR6, 0x1, URZ ;  /* 0x0000000106067890 */ /* 0x000fc8000ff1e0ff */
[----:B------:R-:W-:Y:S02]  /*2ea0*/  UIADD3.X UR7, UPT, UPT, URZ, UR7, URZ, UP0, !UPT ;  /* 0x00000007ff077290 */ /* 0x000fe400087fe4ff */
[----:B------:R-:W-:-:S04]  /*2eb0*/  UISETP.NE.U32.AND UP0, UPT, UR6, UR11, UPT ;  /* 0x0000000b0600728c */ /* 0x000fc8000bf05070 */
[----:B------:R-:W-:-:S09]  /*2ec0*/  UISETP.NE.AND.EX UP0, UPT, UR7, UR12, UPT, UP0 ;  /* 0x0000000c0700728c */ /* 0x000fd2000bf05300 */
[----:B------:R-:W-:Y:S05]  /*2ed0*/  BRA.U UP0, `(.L_x_219) ;  /* 0xffffffd100f07547 */ /* 0x000fea000b83ffff */
[----:B------:R-:W-:Y:S05]  /*2ee0*/  EXIT ;  /* 0x000000000000794d */ /* 0x000fea0003800000 */
.L_x_220:
        /* <DEDUP_REMOVED lines=9> */
.L_x_1308:


//--------------------- .text._ZN3cub18CUB_300001_SM_10006detail10radix_sort31DeviceRadixSortSingleTileKernelINS1_5radix10policy_hubIiiyE10Policy1000ELNS0_9SortOrderE0EiiyNS1_21identity_decomposer_tEEEvPKT1_PSA_PKT2_PSE_T3_iiT4_ --------------------------
	.section	.text._ZN3cub18CUB_300001_SM_10006detail10radix_sort31DeviceRadixSortSingleTileKernelINS1_5radix10policy_hubIiiyE10Policy1000ELNS0_9SortOrderE0EiiyNS1_21identity_decomposer_tEEEvPKT1_PSA_PKT2_PSE_T3_iiT4_,"ax",@progbits
	.align	128
        .global         _ZN3cub18CUB_300001_SM_10006detail10radix_sort31DeviceRadixSortSingleTileKernelINS1_5radix10policy_hubIiiyE10Policy1000ELNS0_9SortOrderE0EiiyNS1_21identity_decomposer_tEEEvPKT1_PSA_PKT2_PSE_T3_iiT4_
        .type           _ZN3cub18CUB_300001_SM_10006detail10radix_sort31DeviceRadixSortSingleTileKernelINS1_5radix10policy_hubIiiyE10Policy1000ELNS0_9SortOrderE0EiiyNS1_21identity_decomposer_tEEEvPKT1_PSA_PKT2_PSE_T3_iiT4_,@function
        .size           _ZN3cub18CUB_300001_SM_10006detail10radix_sort31DeviceRadixSortSingleTileKernelINS1_5radix10policy_hubIiiyE10Policy1000ELNS0_9SortOrderE0EiiyNS1_21identity_decomposer_tEEEvPKT1_PSA_PKT2_PSE_T3_iiT4_,(.L_x_1309 - _ZN3cub18CUB_300001_SM_10006detail10radix_sort31DeviceRadixSortSingleTileKernelINS1_5radix10policy_hubIiiyE10Policy1000ELNS0_9SortOrderE0EiiyNS1_21identity_decomposer_tEEEvPKT1_PSA_PKT2_PSE_T3_iiT4_)
        .other          _ZN3cub18CUB_300001_SM_10006detail10radix_sort31DeviceRadixSortSingleTileKernelINS1_5radix10policy_hubIiiyE10Policy1000ELNS0_9SortOrderE0EiiyNS1_21identity_decomposer_tEEEvPKT1_PSA_PKT2_PSE_T3_iiT4_,@"STO_CUDA_ENTRY STV_DEFAULT"
_ZN3cub18CUB_300001_SM_10006detail10radix_sort31DeviceRadixSortSingleTileKernelINS1_5radix10policy_hubIiiyE10Policy1000ELNS0_9SortOrderE0EiiyNS1_21identity_decomposer_tEEEvPKT1_PSA_PKT2_PSE_T3_iiT4_:
.text._ZN3cub18CUB_300001_SM_10006detail10radix_sort31DeviceRadixSortSingleTileKernelINS1_5radix10policy_hubIiiyE10Policy1000ELNS0_9SortOrderE0EiiyNS1_21identity_decomposer_tEEEvPKT1_PSA_PKT2_PSE_T3_iiT4_:
[----:B------:R-:W-:Y:S01]  /*0000*/  LDC R1, c[0x0][0x37c] ;  /* 0x0000df00ff017b82 */ /* 0x000fe20000000800 */
[----:B------:R-:W0:Y:S01]  /*0010*/  S2R R0, SR_TID.X ;  /* 0x0000000000007919 */ /* 0x000e220000002100 */
[----:B------:R-:W1:Y:S06]  /*0020*/  LDCU UR4, c[0x0][0x3a0] ;  /* 0x00007400ff0477ac */ /* 0x000e6c0008000800 */
[----:B------:R-:W2:Y:S01]  /*0030*/  LDC.64 R6, c[0x0][0x380] ;  /* 0x0000e000ff067b82 */ /* 0x000ea20000000a00 */
[----:B------:R-:W3:Y:S01]  /*0040*/  LDCU.64 UR8, c[0x0][0x358] ;  /* 0x00006b00ff0877ac */ /* 0x000ee20008000a00 */
[----:B------:R-:W4:Y:S01]  /*0050*/  LDCU UR10, c[0x0][0x3ac] ;  /* 0x00007580ff0a77ac */ /* 0x000f220008000800 */
[----:B0-----:R-:W-:-:S04]  /*0060*/  IMAD R9, R0, 0x13, RZ ;  /* 0x0000001300097824 */ /* 0x001fc800078e02ff */
[C---:B------:R-:W-:Y:S01]  /*0070*/  VIADD R4, R9.reuse, 0x1 ;  /* 0x0000000109047836 */ /* 0x040fe20000000000 */
[C---:B-1----:R-:W-:Y:S01]  /*0080*/  ISETP.GE.AND P6, PT, R9.reuse, UR4, PT ;  /* 0x0000000409007c0c */ /* 0x042fe2000bfc6270 */
[C---:B------:R-:W-:Y:S02]  /*0090*/  VIADD R8, R9.reuse, 0x5 ;  /* 0x0000000509087836 */ /* 0x040fe40000000000 */
[C---:B--2---:R-:W-:Y:S01]  /*00a0*/  IMAD.WIDE.U32 R6, R9.reuse, 0x4, R6 ;  /* 0x0000000409067825 */ /* 0x044fe200078e0006 */
[----:B------:R-:W-:Y:S02]  /*00b0*/  ISETP.GE.AND P5, PT, R4, UR4, PT ;  /* 0x0000000404007c0c */ /* 0x000fe4000bfa6270 */
[----:B------:R-:W-:Y:S01]  /*00c0*/  ISETP.GE.AND P1, PT, R8, UR4, PT ;  /* 0x0000000408007c0c */ /* 0x000fe2000bf26270 */
[C---:B------:R-:W-:Y:S01]  /*00d0*/  VIADD R5, R9.reuse, 0x2 ;  /* 0x0000000209057836 */ /* 0x040fe20000000000 */
[----:B------:R-:W-:Y:S01]  /*00e0*/  P2R R46, PR, RZ, 0x20 ;  /* 0x00000020ff2e7803 */ /* 0x000fe20000000000 */
[C---:B------:R-:W-:Y:S01]  /*00f0*/  VIADD R10, R9.reuse, 0x6 ;  /* 0x00000006090a7836 */ /* 0x040fe20000000000 */
[----:B------:R-:W-:Y:S01]  /*0100*/  P2R R49, PR, RZ, 0x2 ;  /* 0x00000002ff317803 */ /* 0x000fe20000000000 */
[----:B------:R-:W-:Y:S01]  /*0110*/  VIADD R4, R9, 0x3 ;  /* 0x0000000309047836 */ /* 0x000fe20000000000 */
[----:B------:R-:W-:Y:S01]  /*0120*/  ISETP.GE.AND P4, PT, R5, UR4, PT ;  /* 0x0000000405007c0c */ /* 0x000fe2000bf86270 */
[C---:B------:R-:W-:Y:S01]  /*0130*/  VIADD R5, R9.reuse, 0x4 ;  /* 0x0000000409057836 */ /* 0x040fe20000000000 */
[----:B------:R-:W-:Y:S01]  /*0140*/  ISETP.GE.AND P0, PT, R10, UR4, PT ;  /* 0x000000040a007c0c */ /* 0x000fe2000bf06270 */
[----:B------:R-:W-:Y:S01]  /*0150*/  VIADD R29, R9, 0x9 ;  /* 0x00000009091d7836 */ /* 0x000fe20000000000 */
[----:B------:R-:W-:Y:S01]  /*0160*/  ISETP.GE.AND P3, PT, R4, UR4, PT ;  /* 0x0000000404007c0c */ /* 0x000fe2000bf66270 */
[----:B---3--:R-:W2:Y:S01]  /*0170*/  @!P5 LDG.E R8, desc[UR8][R6.64+0x4] ;  /* 0x000004080608d981 */ /* 0x008ea2000c1e1900 */
[----:B------:R-:W-:Y:S01]  /*0180*/  ISETP.GE.AND P2, PT, R5, UR4, PT ;  /* 0x0000000405007c0c */ /* 0x000fe2000bf46270 */
[C---:B------:R-:W-:Y:S01]  /*0190*/  VIADD R4, R9.reuse, 0x7 ;  /* 0x0000000709047836 */ /* 0x040fe20000000000 */
[----:B------:R-:W-:Y:S01]  /*01a0*/  P2R R50, PR, RZ, 0x1 ;  /* 0x00000001ff327803 */ /* 0x000fe20000000000 */
[----:B------:R-:W3:Y:S01]  /*01b0*/  @!P1 LDG.E R35, desc[UR8][R6.64+0x14] ;  /* 0x0000140806239981 */ /* 0x000ee2000c1e1900 */
[C---:B------:R-:W-:Y:S01]  /*01c0*/  VIADD R5, R9.reuse, 0x8 ;  /* 0x0000000809057836 */ /* 0x040fe20000000000 */
[----:B------:R-:W-:Y:S01]  /*01d0*/  P2R R47, PR, RZ, 0x8 ;  /* 0x00000008ff2f7803 */ /* 0x000fe20000000000 */
[C---:B------:R-:W-:Y:S01]  /*01e0*/  VIADD R30, R9.reuse, 0xa ;  /* 0x0000000a091e7836 */ /* 0x040fe20000000000 */
[----:B------:R-:W4:Y:S01]  /*01f0*/  @!P4 LDG.E R10, desc[UR8][R6.64+0x8] ;  /* 0x00000808060ac981 */ /* 0x000f22000c1e1900 */
[C---:B------:R-:W-:Y:S01]  /*0200*/  VIADD R31, R9.reuse, 0xb ;  /* 0x0000000b091f7836 */ /* 0x040fe20000000000 */
[----:B------:R-:W-:Y:S01]  /*0210*/  P2R R48, PR, RZ, 0x4 ;  /* 0x00000004ff307803 */ /* 0x000fe20000000000 */
[C---:B------:R-:W-:Y:S01]  /*0220*/  VIADD R32, R9.reuse, 0xc ;  /* 0x0000000c09207836 */ /* 0x040fe20000000000 */
[----:B------:R-:W3:Y:S01]  /*0230*/  @!P3 LDG.E R11, desc[UR8][R6.64+0xc] ;  /* 0x00000c08060bb981 */ /* 0x000ee2000c1e1900 */
[----:B------:R-:W-:Y:S01]  /*0240*/  VIADD R33, R9, 0x10 ;  /* 0x0000001009217836 */ /* 0x000fe20000000000 */
[----:B------:R-:W-:-:S02]  /*0250*/  P2R R45, PR, RZ, 0x10 ;  /* 0x00000010ff2d7803 */ /* 0x000fc40000000000 */
[----:B------:R-:W3:Y:S04]  /*0260*/  @!P2 LDG.E R34, desc[UR8][R6.64+0x10] ;  /* 0x000010080622a981 */ /* 0x000ee8000c1e1900 */
[----:B------:R-:W3:Y:S01]  /*0270*/  @!P0 LDG.E R36, desc[UR8][R6.64+0x18] ;  /* 0x0000180806248981 */ /* 0x000ee2000c1e1900 */
[----:B------:R-:W-:-:S03]  /*0280*/  ISETP.GE.AND P0, PT, R4, UR4, PT ;  /* 0x0000000404007c0c */ /* 0x000fc6000bf06270 */
[----:B------:R-:W3:Y:S01]  /*0290*/  @!P6 LDG.E R61, desc[UR8][R6.64] ;  /* 0x00000008063de981 */ /* 0x000ee2000c1e1900 */
[----:B------:R-:W-:-:S09]  /*02a0*/  P2R R51, PR, RZ, 0x1 ;  /* 0x00000001ff337803 */ /* 0x000fd20000000000 */
[----:B------:R-:W3:Y:S01]  /*02b0*/  @!P0 LDG.E R37, desc[UR8][R6.64+0x1c] ;  /* 0x00001c0806258981 */ /* 0x000ee2000c1e1900 */
[----:B------:R-:W-:Y:S02]  /*02c0*/  ISETP.GE.AND P0, PT, R5, UR4, PT ;  /* 0x0000000405007c0c */ /* 0x000fe4000bf06270 */
[----:B------:R-:W0:Y:S02]  /*02d0*/  LDC.64 R4, c[0x0][0x390] ;  /* 0x0000e400ff047b82 */ /* 0x000e240000000a00 */
[----:B------:R-:W-:-:S09]  /*02e0*/  P2R R52, PR, RZ, 0x1 ;  /* 0x00000001ff347803 */ /* 0x000fd20000000000 */
[----:B------:R-:W3:Y:S01]  /*02f0*/  @!P0 LDG.E R38, desc[UR8][R6.64+0x20] ;  /* 0x0000200806268981 */ /* 0x000ee2000c1e1900 */
[----:B------:R-:W-:-:S04]  /*0300*/  ISETP.GE.AND P0, PT, R29, UR4, PT ;  /* 0x000000041d007c0c */ /* 0x000fc8000bf06270 */
[----:B------:R-:W-:-:S09]  /*0310*/  P2R R53, PR, RZ, 0x1 ;  /* 0x00000001ff357803 */ /* 0x000fd20000000000 */
[----:B------:R-:W3:Y:S01]  /*0320*/  @!P0 LDG.E R39, desc[UR8][R6.64+0x24] ;  /* 0x0000240806278981 */ /* 0x000ee2000c1e1900 */
[----:B------:R-:W-:Y:S01]  /*0330*/  ISETP.GE.AND P0, PT, R30, UR4, PT ;  /* 0x000000041e007c0c */ /* 0x000fe2000bf06270 */
[----:B------:R-:W-:-:S05]  /*0340*/  VIADD R30, R9, 0xd ;  /* 0x0000000d091e7836 */ /* 0x000fca0000000000 */
[----:B------:R-:W-:Y:S02]  /*0350*/  ISETP.GE.AND P1, PT, R30, UR4, PT ;  /* 0x000000041e007c0c */ /* 0x000fe4000bf26270 */
[----:B------:R-:W-:Y:S02]  /*0360*/  P2R R54, PR, RZ, 0x1 ;  /* 0x00000001ff367803 */ /* 0x000fe40000000000 */
[----:B------:R-:W-:-:S03]  /*0370*/  P2R R58, PR, RZ, 0x2 ;  /* 0x00000002ff3a7803 */ /* 0x000fc60000000000 */
[----:B------:R-:W3:Y:S01]  /*0380*/  @!P0 LDG.E R40, desc[UR8][R6.64+0x28] ;  /* 0x0000280806288981 */ /* 0x000ee2000c1e1900 */
[----:B------:R-:W-:-:S05]  /*0390*/  ISETP.GE.AND P0, PT, R31, UR4, PT ;  /* 0x000000041f007c0c */ /* 0x000fca000bf06270 */
[----:B------:R-:W3:Y:S01]  /*03a0*/  @!P1 LDG.E R62, desc[UR8][R6.64+0x34] ;  /* 0x00003408063e9981 */ /* 0x000ee2000c1e1900 */
[----:B------:R-:W-:-:S04]  /*03b0*/  ISETP.NE.AND P1, PT, R54, RZ, PT ;  /* 0x000000ff3600720c */ /* 0x000fc80003f25270 */
[----:B------:R-:W-:Y:S02]  /*03c0*/  P2R R57, PR, RZ, 0x2 ;  /* 0x00000002ff397803 */ /* 0x000fe40000000000 */
[----:B------:R-:W-:Y:S01]  /*03d0*/  ISETP.NE.AND P1, PT, R53, RZ, PT ;  /* 0x000000ff3500720c */ /* 0x000fe20003f25270 */
[----:B------:R-:W3:Y:S03]  /*03e0*/  @!P0 LDG.E R41, desc[UR8][R6.64+0x2c] ;  /* 0x00002c0806298981 */ /* 0x000ee6000c1e1900 */
[----:B------:R-:W-:Y:S02]  /*03f0*/  P2R R56, PR, RZ, 0x2 ;  /* 0x00000002ff387803 */ /* 0x000fe40000000000 */
[----:B------:R-:W-:Y:S02]  /*0400*/  ISETP.NE.AND P1, PT, R52, RZ, PT ;  /* 0x000000ff3400720c */ /* 0x000fe40003f25270 */
[----:B------:R-:W-:-:S02]  /*0410*/  P2R R60, PR, RZ, 0x1 ;  /* 0x00000001ff3c7803 */ /* 0x000fc40000000000 */
[----:B------:R-:W-:Y:S02]  /*0420*/  P2R R55, PR, RZ, 0x2 ;  /* 0x00000002ff377803 */ /* 0x000fe40000000000 */
[----:B------:R-:W-:Y:S02]  /*0430*/  ISETP.GE.AND P0, PT, R32, UR4, PT ;  /* 0x0000000420007c0c */ /* 0x000fe4000bf06270 */
[----:B------:R-:W-:Y:S01]  /*0440*/  ISETP.NE.AND P1, PT, R51, RZ, PT ;  /* 0x000000ff3300720c */ /* 0x000fe20003f25270 */
[----:B------:R-:W-:-:S03]  /*0450*/  VIADD R32, R9, 0xf ;  /* 0x0000000f09207836 */ /* 0x000fc60000000000 */
[----:B------:R-:W-:Y:S02]  /*0460*/  P2R R54, PR, RZ, 0x2 ;  /* 0x00000002ff367803 */ /* 0x000fe40000000000 */
[----:B------:R-:W-:Y:S02]  /*0470*/  ISETP.NE.AND P1, PT, R50, RZ, PT ;  /* 0x000000ff3200720c */ /* 0x000fe40003f25270 */
[----:B------:R-:W-:Y:S02]  /*0480*/  ISETP.GE.AND P3, PT, R32, UR4, PT ;  /* 0x0000000420007c0c */ /* 0x000fe4000bf66270 */
[----:B------:R-:W-:Y:S01]  /*0490*/  P2R R53, PR, RZ, 0x2 ;  /* 0x00000002ff357803 */ /* 0x000fe20000000000 */
[----:B------:R-:W3:Y:S01]  /*04a0*/  @!P0 LDG.E R42, desc[UR8][R6.64+0x30] ;  /* 0x00003008062a8981 */ /* 0x000ee2000c1e1900 */
[----:B------:R-:W-:Y:S01]  /*04b0*/  ISETP.NE.AND P1, PT, R49, RZ, PT ;  /* 0x000000ff3100720c */ /* 0x000fe20003f25270 */
[----:B------:R-:W-:-:S03]  /*04c0*/  VIADD R31, R9, 0xe ;  /* 0x0000000e091f7836 */ /* 0x000fc60000000000 */
[----:B------:R-:W-:Y:S01]  /*04d0*/  P2R R51, PR, RZ, 0x2 ;  /* 0x00000002ff337803 */ /* 0x000fe20000000000 */
[C---:B------:R-:W-:Y:S01]  /*04e0*/  VIADD R43, R9.reuse, 0x11 ;  /* 0x00000011092b7836 */ /* 0x040fe20000000000 */
[----:B------:R-:W-:Y:S01]  /*04f0*/  ISETP.NE.AND P1, PT, R48, RZ, PT ;  /* 0x000000ff3000720c */ /* 0x000fe20003f25270 */
[----:B------:R-:W-:Y:S01]  /*0500*/  VIADD R44, R9, 0x12 ;  /* 0x00000012092c7836 */ /* 0x000fe20000000000 */
[----:B------:R-:W-:Y:S02]  /*0510*/  ISETP.GE.AND P2, PT, R31, UR4, PT ;  /* 0x000000041f007c0c */ /* 0x000fe4000bf46270 */
[----:B------:R-:W-:Y:S02]  /*0520*/  P2R R49, PR, RZ, 0x2 ;  /* 0x00000002ff317803 */ /* 0x000fe40000000000 */
[----:B------:R-:W-:Y:S02]  /*0530*/  ISETP.NE.AND P1, PT, R47, RZ, PT ;  /* 0x000000ff2f00720c */ /* 0x000fe40003f25270 */
[----:B------:R-:W-:Y:S01]  /*0540*/  ISETP.GE.AND P4, PT, R33, UR4, PT ;  /* 0x0000000421007c0c */ /* 0x000fe2000bf86270 */
[----:B------:R-:W3:Y:S01]  /*0550*/  @!P3 LDG.E R47, desc[UR8][R6.64+0x3c] ;  /* 0x00003c08062fb981 */ /* 0x000ee2000c1e1900 */
[----:B------:R-:W-:-:S02]  /*0560*/  ISETP.GE.AND P5, PT, R43, UR4, PT ;  /* 0x000000042b007c0c */ /* 0x000fc4000bfa6270 */
[----:B------:R-:W-:Y:S02]  /*0570*/  ISETP.GE.AND P6, PT, R44, UR4, PT ;  /* 0x000000042c007c0c */ /* 0x000fe4000bfc6270 */
[----:B------:R-:W-:Y:S02]  /*0580*/  P2R R48, PR, RZ, 0x2 ;  /* 0x00000002ff307803 */ /* 0x000fe40000000000 */
[----:B------:R-:W-:-:S04]  /*0590*/  ISETP.NE.AND P1, PT, R45, RZ, PT ;  /* 0x000000ff2d00720c */ /* 0x000fc80003f25270 */
[----:B------:R-:W-:Y:S01]  /*05a0*/  P2R R45, PR, RZ, 0x2 ;  /* 0x00000002ff2d7803 */ /* 0x000fe20000000000 */
[----:B0-----:R-:W-:Y:S01]  /*05b0*/  IMAD.WIDE.U32 R4, R9, 0x4, R4 ;  /* 0x0000000409047825 */ /* 0x001fe200078e0004 */
[----:B------:R-:W-:Y:S01]  /*05c0*/  ISETP.NE.AND P1, PT, R46, RZ, PT ;  /* 0x000000ff2e00720c */ /* 0x000fe20003f25270 */
[----:B------:R-:W3:Y:S01]  /*05d0*/  @!P4 LDG.E R50, desc[UR8][R6.64+0x40] ;  /* 0x000040080632c981 */ /* 0x000ee2000c1e1900 */
[----:B------:R-:W-:-:S03]  /*05e0*/  P2R R59, PR, RZ, 0x1 ;  /* 0x00000001ff3b7803 */ /* 0x000fc60000000000 */
[----:B------:R-:W3:Y:S01]  /*05f0*/  @!P2 LDG.E R46, desc[UR8][R6.64+0x38] ;  /* 0x00003808062ea981 */ /* 0x000ee2000c1e1900 */
[----:B------:R-:W-:Y:S01]  /*0600*/  ISETP.GE.AND P0, PT, R9, UR4, PT ;  /* 0x0000000409007c0c */ /* 0x000fe2000bf06270 */
[----:B------:R-:W-:Y:S01]  /*0610*/  IMAD.MOV.U32 R30, RZ, RZ, -0x1 ;  /* 0xffffffffff1e7424 */ /* 0x000fe200078e00ff */
[----:B------:R-:W0:Y:S01]  /*0620*/  S2UR UR6, SR_CgaCtaId ;  /* 0x00000000000679c3 */ /* 0x000e220000008800 */
[----:B------:R-:W3:Y:S01]  /*0630*/  @!P5 LDG.E R9, desc[UR8][R6.64+0x44] ;  /* 0x000044080609d981 */ /* 0x000ee2000c1e1900 */
[----:B------:R-:W-:Y:S01]  /*0640*/  IMAD.MOV.U32 R31, RZ, RZ, -0x1 ;  /* 0xffffffffff1f7424 */ /* 0x000fe200078e00ff */
[----:B------:R-:W1:Y:S02]  /*0650*/  LDCU.64 UR4, c[0x0][0x3a8] ;  /* 0x00007500ff0477ac */ /* 0x000e640008000a00 */
[----:B------:R-:W3:Y:S03]  /*0660*/  @!P6 LDG.E R52, desc[UR8][R6.64+0x48] ;  /* 0x000048080634e981 */ /* 0x000ee6000c1e1900 */
[----:B------:R-:W-:Y:S06]  /*0670*/  BAR.SYNC.DEFER_BLOCKING 0x0 ;  /* 0x0000000000007b1d */ /* 0x000fec0000010000 */
[----:B------:R0:W5:Y:S01]  /*0680*/  @!P1 LDG.E R3, desc[UR8][R4.64+0x4] ;  /* 0x0000040804039981 */ /* 0x000162000c1e1900 */
[----:B------:R-:W-:-:S02]  /*0690*/  IMAD.MOV.U32 R32, RZ, RZ, -0x1 ;  /* 0xffffffffff207424 */ /* 0x000fc400078e00ff */
[----:B------:R-:W-:Y:S01]  /*06a0*/  IMAD.MOV.U32 R33, RZ, RZ, -0x1 ;  /* 0xffffffffff217424 */ /* 0x000fe200078e00ff */
[----:B------:R0:W5:Y:S01]  /*06b0*/  @!P0 LDG.E R2, desc[UR8][R4.64] ;  /* 0x0000000804028981 */ /* 0x000162000c1e1900 */
[----:B--2---:R-:W-:Y:S01]  /*06c0*/  @!P1 LOP3.LUT R30, R8, 0x80000000, RZ, 0x3c, !PT ;  /* 0x80000000081e9812 */ /* 0x004fe200078e3cff */
[----:B------:R-:W-:Y:S01]  /*06d0*/  IMAD.MOV.U32 R29, RZ, RZ, -0x1 ;  /* 0xffffffffff1d7424 */ /* 0x000fe200078e00ff */
[----:B------:R-:W-:Y:S01]  /*06e0*/  ISETP.NE.AND P1, PT, R45, RZ, PT ;  /* 0x000000ff2d00720c */ /* 0x000fe20003f25270 */
[----:B------:R2:W5:Y:S01]  /*06f0*/  @!P2 LDG.E R24, desc[UR8][R4.64+0x38] ;  /* 0x000038080418a981 */ /* 0x000562000c1e1900 */
[----:B-1----:R-:W-:-:S03]  /*0700*/  UIADD3 UR7, UPT, UPT, UR4, 0x6, URZ ;  /* 0x0000000604077890 */ /* 0x002fc6000fffe0ff */
[----:B------:R2:W5:Y:S01]  /*0710*/  @!P3 LDG.E R25, desc[UR8][R4.64+0x3c] ;  /* 0x00003c080419b981 */ /* 0x000562000c1e1900 */
[----:B------:R-:W-:-:S03]  /*0720*/  UIADD3 UR5, UPT, UPT, -UR4, UR5, URZ ;  /* 0x0000000504057290 */ /* 0x000fc6000fffe1ff */
[----:B------:R2:W5:Y:S04]  /*0730*/  @!P4 LDG.E R26, desc[UR8][R4.64+0x40] ;  /* 0x00004008041ac981 */ /* 0x000568000c1e1900 */
[----:B----4-:R-:W-:Y:S01]  /*0740*/  @!P1 LOP3.LUT R31, R10, 0x80000000, RZ, 0x3c, !PT ;  /* 0x800000000a1f9812 */ /* 0x010fe200078e3cff */
[----:B------:R2:W5:Y:S01]  /*0750*/  @!P1 LDG.E R12, desc[UR8][R4.64+0x8] ;  /* 0x00000808040c9981 */ /* 0x000562000c1e1900 */
[----:B------:R-:W-:-:S03]  /*0760*/  ISETP.NE.AND P1, PT, R48, RZ, PT ;  /* 0x000000ff3000720c */ /* 0x000fc60003f25270 */
[----:B------:R2:W5:Y:S04]  /*0770*/  @!P5 LDG.E R27, desc[UR8][R4.64+0x44] ;  /* 0x00004408041bd981 */ /* 0x000568000c1e1900 */
[----:B------:R2:W5:Y:S06]  /*0780*/  @!P6 LDG.E R28, desc[UR8][R4.64+0x48] ;  /* 0x00004808041ce981 */ /* 0x00056c000c1e1900 */
[----:B---3--:R-:W-:Y:S01]  /*0790*/  @!P1 LOP3.LUT R32, R11, 0x80000000, RZ, 0x3c, !PT ;  /* 0x800000000b209812 */ /* 0x008fe200078e3cff */
[----:B------:R2:W5:Y:S01]  /*07a0*/  @!P1 LDG.E R13, desc[UR8][R4.64+0xc] ;  /* 0x00000c08040d9981 */ /* 0x000562000c1e1900 */
[----:B------:R-:W-:-:S13]  /*07b0*/  ISETP.NE.AND P1, PT, R49, RZ, PT ;  /* 0x000000ff3100720c */ /* 0x000fda0003f25270 */
[----:B------:R-:W-:Y:S01]  /*07c0*/  @!P1 LOP3.LUT R33, R34, 0x80000000, RZ, 0x3c, !PT ;  /* 0x8000000022219812 */ /* 0x000fe200078e3cff */
[----:B------:R2:W5:Y:S01]  /*07d0*/  @!P1 LDG.E R14, desc[UR8][R4.64+0x10] ;  /* 0x00001008040e9981 */ /* 0x000562000c1e1900 */
[----:B------:R-:W-:Y:S01]  /*07e0*/  ISETP.NE.AND P1, PT, R51, RZ, PT ;  /* 0x000000ff3300720c */ /* 0x000fe20003f25270 */
[----:B------:R-:W-:-:S12]  /*07f0*/  IMAD.MOV.U32 R34, RZ, RZ, -0x1 ;  /* 0xffffffffff227424 */ /* 0x000fd800078e00ff */
        /* <DEDUP_REMOVED lines=15> */
[----:B------:R-:W-:Y:S01]  /*08f0*/  IMAD.MOV.U32 R38, RZ, RZ, -0x1 ;  /* 0xffffffffff267424 */ /* 0x000fe200078e00ff */
[----:B------:R-:W-:Y:S02]  /*0900*/  @!P0 LOP3.LUT R29, R61, 0x80000000, RZ, 0x3c, !PT ;  /* 0x800000003d1d8812 */ /* 0x000fe400078e3cff */
[----:B------:R-:W-:-:S09]  /*0910*/  ISETP.NE.AND P0, PT, R60, RZ, PT ;  /* 0x000000ff3c00720c */ /* 0x000fd20003f05270 */
[----:B------:R-:W-:Y:S01]  /*0920*/  @!P1 LOP3.LUT R38, R39, 0x80000000, RZ, 0x3c, !PT ;  /* 0x8000000027269812 */ /* 0x000fe200078e3cff */
[----:B------:R2:W5:Y:S01]  /*0930*/  @!P1 LDG.E R19, desc[UR8][R4.64+0x24] ;  /* 0x0000240804139981 */ /* 0x000562000c1e1900 */
[----:B------:R-:W-:Y:S01]  /*0940*/  ISETP.NE.AND P1, PT, R57, RZ, PT ;  /* 0x000000ff3900720c */ /* 0x000fe20003f25270 */
[----:B------:R-:W-:Y:S02]  /*0950*/  IMAD.MOV.U32 R39, RZ, RZ, -0x1 ;  /* 0xffffffffff277424 */ /* 0x000fe400078e00ff */
[----:B------:R2:W5:Y:S10]  /*0960*/  @!P0 LDG.E R21, desc[UR8][R4.64+0x2c] ;  /* 0x00002c0804158981 */ /* 0x000574000c1e1900 */
[----:B------:R-:W-:Y:S01]  /*0970*/  @!P1 LOP3.LUT R39, R40, 0x80000000, RZ, 0x3c, !PT ;  /* 0x8000000028279812 */ /* 0x000fe200078e3cff */
[----:B------:R-:W-:Y:S01]  /*0980*/  IMAD.MOV.U32 R40, RZ, RZ, -0x1 ;  /* 0xffffffffff287424 */ /* 0x000fe200078e00ff */
[----:B------:R2:W5:Y:S01]  /*0990*/  @!P1 LDG.E R20, desc[UR8][R4.64+0x28] ;  /* 0x0000280804149981 */ /* 0x000562000c1e1900 */
[----:B------:R-:W-:-:S02]  /*09a0*/  @!P0 LOP3.LUT R40, R41, 0x80000000, RZ, 0x3c, !PT ;  /* 0x8000000029288812 */ /* 0x000fc400078e3cff */
[----:B------:R-:W-:Y:S02]  /*09b0*/  ISETP.NE.AND P1, PT, R58, RZ, PT ;  /* 0x000000ff3a00720c */ /* 0x000fe40003f25270 */
[----:B------:R-:W-:Y:S01]  /*09c0*/  ISETP.NE.AND P0, PT, R59, RZ, PT ;  /* 0x000000ff3b00720c */ /* 0x000fe20003f05270 */
[----:B------:R-:W-:Y:S01]  /*09d0*/  IMAD.MOV.U32 R41, RZ, RZ, -0x1 ;  /* 0xffffffffff297424 */ /* 0x000fe200078e00ff */
[----:B------:R-:W-:Y:S02]  /*09e0*/  UMOV UR4, 0x400 ;  /* 0x0000040000047882 */ /* 0x000fe40000000000 */
[----:B0-----:R-:W-:-:S07]  /*09f0*/  ULEA UR4, UR6, UR4, 0x18 ;  /* 0x0000000406047291 */ /* 0x001fce000f8ec0ff */
[----:B------:R2:W5:Y:S02]  /*0a00*/  @!P1 LDG.E R23, desc[UR8][R4.64+0x34] ;  /* 0x0000340804179981 */ /* 0x000564000c1e1900 */
[----:B------:R-:W-:Y:S02]  /*0a10*/  @!P0 LOP3.LUT R41, R42, 0x80000000, RZ, 0x3c, !PT ;  /* 0x800000002a298812 */ /* 0x000fe400078e3cff */
[----:B------:R2:W5:Y:S01]  /*0a20*/  @!P0 LDG.E R22, desc[UR8][R4.64+0x30] ;  /* 0x0000300804168981 */ /* 0x000562000c1e1900 */
[----:B------:R-:W0:Y:S01]  /*0a30*/  S2R R42, SR_LANEID ;  /* 0x00000000002a7919 */ /* 0x000e220000000000 */
[----:B------:R-:W-:Y:S01]  /*0a40*/  IMAD.MOV.U32 R45, RZ, RZ, -0x1 ;  /* 0xffffffffff2d7424 */ /* 0x000fe200078e00ff */
[----:B------:R-:W-:Y:S02]  /*0a50*/  @!P3 LOP3.LUT R45, R47, 0x80000000, RZ, 0x3c, !PT ;  /* 0x800000002f2db812 */ /* 0x000fe400078e3cff */
[----:B------:R-:W-:Y:S01]  /*0a60*/  LEA R47, R0, UR4, 0x2 ;  /* 0x00000004002f7c11 */ /* 0x000fe2000f8e10ff */
[----:B------:R-:W-:Y:S01]  /*0a70*/  IMAD.MOV.U32 R44, RZ, RZ, -0x1 ;  /* 0xffffffffff2c7424 */ /* 0x000fe200078e00ff */
[----:B------:R-:W-:-:S02]  /*0a80*/  SHF.R.U32.HI R124, RZ, 0x5, R0 ;  /* 0x00000005ff7c7819 */ /* 0x000fc40000011600 */
[----:B------:R-:W-:Y:S01]  /*0a90*/  @!P2 LOP3.LUT R44, R46, 0x80000000, RZ, 0x3c, !PT ;  /* 0x800000002e2ca812 */ /* 0x000fe200078e3cff */
[----:B------:R-:W-:Y:S02]  /*0aa0*/  IMAD R51, R0, 0x80, R47 ;  /* 0x0000008000337824 */ /* 0x000fe400078e022f */
[----:B------:R-:W-:Y:S01]  /*0ab0*/  IMAD.MOV.U32 R46, RZ, RZ, -0x1 ;  /* 0xffffffffff2e7424 */ /* 0x000fe200078e00ff */
[----:B------:R-:W-:Y:S01]  /*0ac0*/  @!P4 LOP3.LUT R46, R50, 0x80000000, RZ, 0x3c, !PT ;  /* 0x80000000322ec812 */ /* 0x000fe200078e3cff */
[----:B------:R-:W-:Y:S01]  /*0ad0*/  IMAD.MOV.U32 R43, RZ, RZ, -0x1 ;  /* 0xffffffffff2b7424 */ /* 0x000fe200078e00ff */
[----:B------:R-:W-:Y:S01]  /*0ae0*/  @!P1 LOP3.LUT R43, R62, 0x80000000, RZ, 0x3c, !PT ;  /* 0x800000003e2b9812 */ /* 0x000fe200078e3cff */
[----:B------:R-:W-:Y:S01]  /*0af0*/  IMAD.MOV.U32 R48, RZ, RZ, -0x1 ;  /* 0xffffffffff307424 */ /* 0x000fe200078e00ff */
[----:B------:R-:W-:Y:S01]  /*0b00*/  @!P5 LOP3.LUT R48, R9, 0x80000000, RZ, 0x3c, !PT ;  /* 0x800000000930d812 */ /* 0x000fe200078e3cff */
[----:B------:R-:W-:Y:S01]  /*0b10*/  IMAD.MOV.U32 R49, RZ, RZ, -0x1 ;  /* 0xffffffffff317424 */ /* 0x000fe200078e00ff */
[----:B------:R-:W-:Y:S01]  /*0b20*/  @!P6 LOP3.LUT R49, R52, 0x80000000, RZ, 0x3c, !PT ;  /* 0x800000003431e812 */ /* 0x000fe200078e3cff */
[----:B------:R-:W-:Y:S01]  /*0b30*/  IMAD R53, R0, -0x38, R51 ;  /* 0xffffffc800357824 */ /* 0x000fe200078e0233 */
[----:B------:R-:W-:Y:S01]  /*0b40*/  LEA R50, R124, UR4, 0x2 ;  /* 0x000000047c327c11 */ /* 0x000fe2000f8e10ff */
[----:B--2---:R-:W-:Y:S06]  /*0b50*/  BAR.SYNC.DEFER_BLOCKING 0x0 ;  /* 0x0000000000007b1d */ /* 0x004fec0000010000 */
.L_x_222:
[----:B------:R-:W-:Y:S01]  /*0b60*/  UISETP.LT.AND UP0, UPT, UR5, 0x6, UPT ;  /* 0x000000060500788c */ /* 0x000fe2000bf01270 */
[----:B------:R-:W-:Y:S01]  /*0b70*/  STS [R47], RZ ;  /* 0x000000ff2f007388 */ /* 0x000fe20000000800 */
[----:B------:R-:W-:Y:S01]  /*0b80*/  UIADD3 UR6, UPT, UPT, UR7, -0x6, URZ ;  /* 0xfffffffa07067890 */ /* 0x000fe2000fffe0ff */
[----:B0-----:R-:W-:Y:S01]  /*0b90*/  ISETP.NE.AND P1, PT, R42, 0x1f, PT ;  /* 0x0000001f2a00780c */ /* 0x001fe20003f25270 */
[----:B------:R-:W-:Y:S01]  /*0ba0*/  USEL UR4, UR5, 0x6, UP0 ;  /* 0x0000000605047887 */ /* 0x000fe20008000000 */
[----:B------:R-:W-:Y:S01]  /*0bb0*/  STS [R47+0x400], RZ ;  /* 0x000400ff2f007388 */ /* 0x000fe20000000800 */
[C---:B------:R-:W-:Y:S01]  /*0bc0*/  ISETP.NE.AND P2, PT, R124.reuse, 0x6, PT ;  /* 0x000000067c00780c */ /* 0x040fe20003f45270 */
[----:B------:R-:W-:Y:S01]  /*0bd0*/  UISETP.GE.AND UP0, UPT, UR7, UR10, UPT ;  /* 0x0000000a0700728c */ /* 0x000fe2000bf06270 */
[----:B-1----:R-:W-:Y:S01]  /*0be0*/  SHF.R.U32.HI R4, RZ, UR6, R29 ;  /* 0x00000006ff047c19 */ /* 0x002fe2000801161d */
[----:B------:R-:W-:Y:S01]  /*0bf0*/  UBMSK UR4, URZ, UR4 ;  /* 0x00000004ff04729b */ /* 0x000fe20008000000 */
[----:B------:R-:W-:Y:S01]  /*0c00*/  STS [R47+0x800], RZ ;  /* 0x000800ff2f007388 */ /* 0x000fe20000000800 */
[----:B------:R-:W-:-:S03]  /*0c10*/  ISETP.NE.AND P3, PT, R124, 0x7, PT ;  /* 0x000000077c00780c */ /* 0x000fc60003f65270 */
[----:B------:R-:W-:Y:S01]  /*0c20*/  STS [R47+0xc00], RZ ;  /* 0x000c00ff2f007388 */ /* 0x000fe20000000800 */
[----:B------:R-:W-:-:S03]  /*0c30*/  LOP3.LUT R4, R4, UR4, RZ, 0xc0, !PT ;  /* 0x0000000404047c12 */ /* 0x000fc6000f8ec0ff */
[----:B------:R-:W-:Y:S02]  /*0c40*/  STS [R47+0x1000], RZ ;  /* 0x001000ff2f007388 */ /* 0x000fe40000000800 */
[----:B------:R-:W-:Y:S01]  /*0c50*/  IMAD.SHL.U32 R5, R4, 0x400, RZ ;  /* 0x0000040004057824 */ /* 0x000fe200078e00ff */
[----:B------:R-:W-:Y:S01]  /*0c60*/  SHF.R.U32.HI R4, RZ, 0x4, R4 ;  /* 0x00000004ff047819 */ /* 0x000fe20000011604 */
[----:B------:R-:W-:Y:S03]  /*0c70*/  STS [R47+0x1400], RZ ;  /* 0x001400ff2f007388 */ /* 0x000fe60000000800 */
[----:B------:R-:W-:Y:S01]  /*0c80*/  LOP3.LUT R54, R5, 0x7c00, RZ, 0xc0, !PT ;  /* 0x00007c0005367812 */ /* 0x000fe200078ec0ff */
[----:B------:R-:W-:Y:S01]  /*0c90*/  STS [R47+0x1800], RZ ;  /* 0x001800ff2f007388 */ /* 0x000fe20000000800 */
[----:B------:R-:W-:-:S03]  /*0ca0*/  LOP3.LUT R4, R4, 0xffffffe, RZ, 0xc0, !PT ;  /* 0x0ffffffe04047812 */ /* 0x000fc600078ec0ff */
[----:B------:R-:W-:Y:S01]  /*0cb0*/  STS [R47+0x1c00], RZ ;  /* 0x001c00ff2f007388 */ /* 0x000fe20000000800 */
[----:B------:R-:W-:Y:S02]  /*0cc0*/  IADD3 R54, PT, PT, R4, R47, R54 ;  /* 0x0000002f04367210 */ /* 0x000fe40007ffe036 */
[----:B------:R-:W-:Y:S01]  /*0cd0*/  SHF.R.U32.HI R4, RZ, UR6, R30 ;  /* 0x00000006ff047c19 */ /* 0x000fe2000801161e */
[----:B------:R-:W-:Y:S03]  /*0ce0*/  STS [R47+0x2000], RZ ;  /* 0x002000ff2f007388 */ /* 0x000fe60000000800 */
[----:B------:R-:W-:Y:S01]  /*0cf0*/  LOP3.LUT R4, R4, UR4, RZ, 0xc0, !PT ;  /* 0x0000000404047c12 */ /* 0x000fe2000f8ec0ff */
[----:B------:R-:W-:Y:S04]  /*0d00*/  STS [R47+0x2400], RZ ;  /* 0x002400ff2f007388 */ /* 0x000fe80000000800 */
[----:B------:R-:W-:Y:S01]  /*0d10*/  STS [R47+0x2800], RZ ;  /* 0x002800ff2f007388 */ /* 0x000fe20000000800 */
[----:B------:R-:W-:Y:S01]  /*0d20*/  IMAD.SHL.U32 R5, R4, 0x400, RZ ;  /* 0x0000040004057824 */ /* 0x000fe200078e00ff */
[----:B------:R-:W-:-:S02]  /*0d30*/  SHF.R.U32.HI R4, RZ, 0x4, R4 ;  /* 0x00000004ff047819 */ /* 0x000fc40000011604 */
[----:B------:R-:W-:Y:S02]  /*0d40*/  STS [R47+0x2c00], RZ ;  /* 0x002c00ff2f007388 */ /* 0x000fe40000000800 */
[----:B------:R-:W-:Y:S02]  /*0d50*/  LOP3.LUT R56, R5, 0x7c00, RZ, 0xc0, !PT ;  /* 0x00007c0005387812 */ /* 0x000fe400078ec0ff */
        /* <DEDUP_REMOVED lines=32> */
[----:B------:R-:W0:Y:S02]  /*0f60*/  LDS.U16 R52, [R54] ;  /* 0x0000000036347984 */ /* 0x000e240000000400 */
[----:B0-----:R-:W-:-:S05]  /*0f70*/  VIADD R5, R52, 0x1 ;  /* 0x0000000134057836 */ /* 0x001fca0000000000 */
[----:B------:R0:W-:Y:S04]  /*0f80*/  STS.U16 [R54], R5 ;  /* 0x0000000536007388 */ /* 0x0001e80000000400 */
[----:B------:R-:W1:Y:S01]  /*0f90*/  LDS.U16 R57, [R56] ;  /* 0x0000000038397984 */ /* 0x000e620000000400 */
[----:B0-----:R-:W-:Y:S01]  /*0fa0*/  IMAD.SHL.U32 R5, R4, 0x400, RZ ;  /* 0x0000040004057824 */ /* 0x001fe200078e00ff */
[----:B------:R-:W-:-:S04]  /*0fb0*/  SHF.R.U32.HI R4, RZ, 0x4, R4 ;  /* 0x00000004ff047819 */ /* 0x000fc80000011604 */
[----:B------:R-:W-:Y:S02]  /*0fc0*/  LOP3.LUT R60, R5, 0x7c00, RZ, 0xc0, !PT ;  /* 0x00007c00053c7812 */ /* 0x000fe400078ec0ff */
[----:B------:R-:W-:-:S04]  /*0fd0*/  LOP3.LUT R4, R4, 0xffffffe, RZ, 0xc0, !PT ;  /* 0x0ffffffe04047812 */ /* 0x000fc800078ec0ff */
[----:B------:R-:W-:Y:S02]  /*0fe0*/  IADD3 R60, PT, PT, R4, R47, R60 ;  /* 0x0000002f043c7210 */ /* 0x000fe40007ffe03c */
[----:B------:R-:W-:-:S04]  /*0ff0*/  SHF.R.U32.HI R4, RZ, UR6, R33 ;  /* 0x00000006ff047c19 */ /* 0x000fc80008011621 */
[----:B------:R-:W-:-:S05]  /*1000*/  LOP3.LUT R4, R4, UR4, RZ, 0xc0, !PT ;  /* 0x0000000404047c12 */ /* 0x000fca000f8ec0ff */
[----:B------:R-:W-:Y:S01]  /*1010*/  IMAD.SHL.U32 R6, R4, 0x400, RZ ;  /* 0x0000040004067824 */ /* 0x000fe200078e00ff */
[----:B------:R-:W-:-:S04]  /*1020*/  SHF.R.U32.HI R4, RZ, 0x4, R4 ;  /* 0x00000004ff047819 */ /* 0x000fc80000011604 */
[----:B------:R-:W-:Y:S02]  /*1030*/  LOP3.LUT R6, R6, 0x7c00, RZ, 0xc0, !PT ;  /* 0x00007c0006067812 */ /* 0x000fe400078ec0ff */
[----:B------:R-:W-:-:S04]  /*1040*/  LOP3.LUT R4, R4, 0xffffffe, RZ, 0xc0, !PT ;  /* 0x0ffffffe04047812 */ /* 0x000fc800078ec0ff */
[----:B------:R-:W-:Y:S01]  /*1050*/  IADD3 R62, PT, PT, R4, R47, R6 ;  /* 0x0000002f043e7210 */ /* 0x000fe20007ffe006 */
[----:B-1----:R-:W-:Y:S01]  /*1060*/  VIADD R7, R57, 0x1 ;  /* 0x0000000139077836 */ /* 0x002fe20000000000 */
[----:B------:R-:W-:-:S04]  /*1070*/  SHF.R.U32.HI R4, RZ, UR6, R34 ;  /* 0x00000006ff047c19 */ /* 0x000fc80008011622 */
[----:B------:R-:W-:Y:S01]  /*1080*/  STS.U16 [R56], R7 ;  /* 0x0000000738007388 */ /* 0x000fe20000000400 */
[----:B------:R-:W-:-:S03]  /*1090*/  LOP3.LUT R4, R4, UR4, RZ, 0xc0, !PT ;  /* 0x0000000404047c12 */ /* 0x000fc6000f8ec0ff */
        /* <DEDUP_REMOVED lines=129> */
[----:B------:R-:W-:Y:S01]  /*18b0*/  SHF.R.U32.HI R4, RZ, UR6, R49 ;  /* 0x00000006ff047c19 */ /* 0x000fe20008011631 */
[----:B------:R-:W0:Y:S03]  /*18c0*/  S2UR UR6, SR_CgaCtaId ;  /* 0x00000000000679c3 */ /* 0x000e260000008800 */
[----:B------:R-:W-:Y:S01]  /*18d0*/  LOP3.LUT R4, R4, UR4, RZ, 0xc0, !PT ;  /* 0x0000000404047c12 */ /* 0x000fe2000f8ec0ff */
[----:B------:R-:W-:-:S04]  /*18e0*/  UMOV UR4, 0x400 ;  /* 0x0000040000047882 */ /* 0x000fc80000000000 */
[----:B------:R-:W-:Y:S01]  /*18f0*/  IMAD.SHL.U32 R6, R4, 0x400, RZ ;  /* 0x0000040004067824 */ /* 0x000fe200078e00ff */
[----:B------:R-:W-:-:S04]  /*1900*/  SHF.R.U32.HI R4, RZ, 0x4, R4 ;  /* 0x00000004ff047819 */ /* 0x000fc80000011604 */
[----:B------:R-:W-:Y:S02]  /*1910*/  LOP3.LUT R6, R6, 0x7c00, RZ, 0xc0, !PT ;  /* 0x00007c0006067812 */ /* 0x000fe400078ec0ff */
[----:B------:R-:W-:-:S04]  /*1920*/  LOP3.LUT R4, R4, 0xffffffe, RZ, 0xc0, !PT ;  /* 0x0ffffffe04047812 */ /* 0x000fc800078ec0ff */
[----:B------:R-:W-:Y:S01]  /*1930*/  IADD3 R90, PT, PT, R4, R47, R6 ;  /* 0x0000002f045a7210 */ /* 0x000fe20007ffe006 */
[----:B-1----:R-:W-:Y:S01]  /*1940*/  VIADD R7, R85, 0x1 ;  /* 0x0000000155077836 */ /* 0x002fe20000000000 */
[----:B0-----:R-:W-:-:S04]  /*1950*/  ULEA UR4, UR6, UR4, 0x18 ;  /* 0x0000000406047291 */ /* 0x001fc8000f8ec0ff */
[----:B------:R-:W-:Y:S04]  /*1960*/  STS.U16 [R84], R7 ;  /* 0x0000000754007388 */ /* 0x000fe80000000400 */
[----:B------:R-:W0:Y:S02]  /*1970*/  LDS.U16 R87, [R86] ;  /* 0x0000000056577984 */ /* 0x000e240000000400 */
[----:B0-----:R-:W-:-:S05]  /*1980*/  VIADD R5, R87, 0x1 ;  /* 0x0000000157057836 */ /* 0x001fca0000000000 */
[----:B------:R-:W-:Y:S04]  /*1990*/  STS.U16 [R86], R5 ;  /* 0x0000000556007388 */ /* 0x000fe80000000400 */
[----:B------:R-:W0:Y:S02]  /*19a0*/  LDS.U16 R89, [R88] ;  /* 0x0000000058597984 */ /* 0x000e240000000400 */
[----:B0-----:R-:W-:-:S05]  /*19b0*/  VIADD R7, R89, 0x1 ;  /* 0x0000000159077836 */ /* 0x001fca0000000000 */
[----:B------:R-:W-:Y:S04]  /*19c0*/  STS.U16 [R88], R7 ;  /* 0x0000000758007388 */ /* 0x000fe80000000400 */
[----:B------:R-:W0:Y:S02]  /*19d0*/  LDS.U16 R91, [R90] ;  /* 0x000000005a5b7984 */ /* 0x000e240000000400 */
[----:B0-----:R-:W-:-:S05]  /*19e0*/  VIADD R5, R91, 0x1 ;  /* 0x000000015b057836 */ /* 0x001fca0000000000 */
[----:B------:R-:W-:Y:S01]  /*19f0*/  STS.U16 [R90], R5 ;  /* 0x000000055a007388 */ /* 0x000fe20000000400 */
[----:B------:R-:W-:Y:S06]  /*1a00*/  BAR.SYNC.DEFER_BLOCKING 0x0 ;  /* 0x0000000000007b1d */ /* 0x000fec0000010000 */
[----:B------:R-:W-:Y:S04]  /*1a10*/  LDS R92, [R51] ;  /* 0x00000000335c7984 */ /* 0x000fe80000000800 */
[----:B------:R-:W0:Y:S04]  /*1a20*/  LDS R93, [R51+0x4] ;  /* 0x00000400335d7984 */ /* 0x000e280000000800 */
[----:B------:R-:W1:Y:S04]  /*1a30*/  LDS R94, [R51+0x8] ;  /* 0x00000800335e7984 */ /* 0x000e680000000800 */
[----:B------:R-:W2:Y:S04]  /*1a40*/  LDS R95, [R51+0xc] ;  /* 0x00000c00335f7984 */ /* 0x000ea80000000800 */
[----:B------:R-:W3:Y:S04]  /*1a50*/  LDS R96, [R51+0x10] ;  /* 0x0000100033607984 */ /* 0x000ee80000000800 */
[----:B------:R-:W4:Y:S04]  /*1a60*/  LDS R97, [R51+0x14] ;  /* 0x0000140033617984 */ /* 0x000f280000000800 */
[----:B------:R-:W4:Y:S04]  /*1a70*/  LDS R98, [R51+0x18] ;  /* 0x0000180033627984 */ /* 0x000f280000000800 */
[----:B------:R-:W4:Y:S04]  /*1a80*/  LDS R99, [R51+0x1c] ;  /* 0x00001c0033637984 */ /* 0x000f280000000800 */
[----:B------:R-:W4:Y:S04]  /*1a90*/  LDS R100, [R51+0x20] ;  /* 0x0000200033647984 */ /* 0x000f280000000800 */
[----:B------:R-:W4:Y:S04]  /*1aa0*/  LDS R101, [R51+0x24] ;  /* 0x0000240033657984 */ /* 0x000f280000000800 */
[----:B------:R-:W4:Y:S04]  /*1ab0*/  LDS R102, [R51+0x28] ;  /* 0x0000280033667984 */ /* 0x000f280000000800 */
[----:B------:R-:W4:Y:S01]  /*1ac0*/  LDS R103, [R51+0x2c] ;  /* 0x00002c0033677984 */ /* 0x000f220000000800 */
[----:B0-----:R-:W-:-:S03]  /*1ad0*/  IMAD.IADD R93, R92, 0x1, R93 ;  /* 0x000000015c5d7824 */ /* 0x001fc600078e025d */
[----:B------:R-:W0:Y:S01]  /*1ae0*/  LDS R104, [R51+0x30] ;  /* 0x0000300033687984 */ /* 0x000e220000000800 */
[----:B-1----:R-:W-:-:S03]  /*1af0*/  IMAD.IADD R94, R94, 0x1, R93 ;  /* 0x000000015e5e7824 */ /* 0x002fc600078e025d */
[----:B------:R-:W1:Y:S01]  /*1b00*/  LDS R105, [R51+0x34] ;  /* 0x0000340033697984 */ /* 0x000e620000000800 */
[----:B--2---:R-:W-:-:S03]  /*1b10*/  IMAD.IADD R95, R95, 0x1, R94 ;  /* 0x000000015f5f7824 */ /* 0x004fc600078e025e */
[----:B------:R-:W2:Y:S01]  /*1b20*/  LDS R106, [R51+0x38] ;  /* 0x00003800336a7984 */ /* 0x000ea20000000800 */
[----:B---3--:R-:W-:-:S03]  /*1b30*/  IMAD.IADD R96, R96, 0x1, R95 ;  /* 0x0000000160607824 */ /* 0x008fc600078e025f */
[----:B------:R-:W3:Y:S01]  /*1b40*/  LDS R107, [R51+0x3c] ;  /* 0x00003c00336b7984 */ /* 0x000ee20000000800 */
[----:B----4-:R-:W-:-:S03]  /*1b50*/  IMAD.IADD R97, R97, 0x1, R96 ;  /* 0x0000000161617824 */ /* 0x010fc600078e0260 */
[----:B------:R-:W4:Y:S01]  /*1b60*/  LDS R108, [R51+0x40] ;  /* 0x00004000336c7984 */ /* 0x000f220000000800 */
[----:B------:R-:W-:-:S03]  /*1b70*/  IMAD.IADD R98, R98, 0x1, R97 ;  /* 0x0000000162627824 */ /* 0x000fc600078e0261 */
        /* <DEDUP_REMOVED lines=31> */
[----:B------:R-:W-:-:S04]  /*1d70*/  IMAD.IADD R114, R114, 0x1, R113 ;  /* 0x0000000172727824 */ /* 0x000fc800078e0271 */
[----:B0-----:R-:W-:-:S04]  /*1d80*/  IMAD.IADD R115, R115, 0x1, R114 ;  /* 0x0000000173737824 */ /* 0x001fc800078e0272 */
[----:B-1----:R-:W-:-:S04]  /*1d90*/  IMAD.IADD R116, R116, 0x1, R115 ;  /* 0x0000000174747824 */ /* 0x002fc800078e0273 */
[----:B--2---:R-:W-:-:S04]  /*1da0*/  IMAD.IADD R117, R117, 0x1, R116 ;  /* 0x0000000175757824 */ /* 0x004fc800078e0274 */
[----:B---3--:R-:W-:-:S04]  /*1db0*/  IMAD.IADD R118, R118, 0x1, R117 ;  /* 0x0000000176767824 */ /* 0x008fc800078e0275 */
[----:B----4-:R-:W-:-:S04]  /*1dc0*/  IMAD.IADD R119, R119, 0x1, R118 ;  /* 0x0000000177777824 */ /* 0x010fc800078e0276 */
[----:B------:R-:W-:-:S04]  /*1dd0*/  IMAD.IADD R120, R120, 0x1, R119 ;  /* 0x0000000178787824 */ /* 0x000fc800078e0277 */
[----:B------:R-:W-:-:S04]  /*1de0*/  IMAD.IADD R121, R121, 0x1, R120 ;  /* 0x0000000179797824 */ /* 0x000fc800078e0278 */
[----:B------:R-:W-:-:S04]  /*1df0*/  IMAD.IADD R122, R122, 0x1, R121 ;  /* 0x000000017a7a7824 */ /* 0x000fc800078e0279 */
[----:B------:R-:W-:-:S04]  /*1e00*/  IMAD.IADD R123, R123, 0x1, R122 ;  /* 0x000000017b7b7824 */ /* 0x000fc800078e027a */
[----:B------:R-:W-:-:S05]  /*1e10*/  IMAD.IADD R125, R4, 0x1, R123 ;  /* 0x00000001047d7824 */ /* 0x000fca00078e027b */
        /* <DEDUP_REMOVED lines=8> */
[----:B------:R-:W0:Y:S02]  /*1ea0*/  SHFL.UP P0, R126, R127, 0x10, RZ ;  /* 0x060000007f7e7989 */ /* 0x000e2400000000ff */
[----:B0-----:R-:W-:Y:S01]  /*1eb0*/  @P0 IMAD.IADD R126, R127, 0x1, R126 ;  /* 0x000000017f7e0824 */ /* 0x001fe200078e027e */
[----:B------:R-:W-:-:S03]  /*1ec0*/  ISETP.NE.AND P0, PT, R124, 0x1, PT ;  /* 0x000000017c00780c */ /* 0x000fc60003f05270 */
[----:B------:R-:W-:Y:S01]  /*1ed0*/  IMAD.IADD R125, R126, 0x1, -R125 ;  /* 0x000000017e7d7824 */ /* 0x000fe200078e0a7d */
[----:B------:R-:W-:Y:S01]  /*1ee0*/  @!P1 STS [R50+0x8400], R126 ;  /* 0x0084007e32009388 */ /* 0x000fe20000000800 */
[----:B------:R-:W-:Y:S01]  /*1ef0*/  BAR.SYNC.DEFER_BLOCKING 0x0 ;  /* 0x0000000000007b1d */ /* 0x000fe20000010000 */
[----:B------:R-:W-:-:S05]  /*1f00*/  ISETP.NE.AND P1, PT, R124, 0x4, PT ;  /* 0x000000047c00780c */ /* 0x000fca0003f25270 */
[----:B------:R-:W0:Y:S04]  /*1f10*/  LDS.128 R4, [UR4+0x8400] ;  /* 0x00840004ff047984 */ /* 0x000e280008000c00 */
[----:B------:R-:W1:Y:S01]  /*1f20*/  LDS.128 R8, [UR4+0x8410] ;  /* 0x00841004ff087984 */ /* 0x000e620008000c00 */
[C---:B0-----:R-:W-:Y:S01]  /*1f30*/  SEL R55, R4.reuse, R55, !P0 ;  /* 0x0000003704377207 */ /* 0x041fe20004000000 */
[----:B------:R-:W-:Y:S01]  /*1f40*/  IMAD.IADD R5, R4, 0x1, R5 ;  /* 0x0000000104057824 */ /* 0x000fe200078e0205 */
[----:B------:R-:W-:-:S03]  /*1f50*/  ISETP.NE.AND P0, PT, R124, 0x2, PT ;  /* 0x000000027c00780c */ /* 0x000fc60003f05270 */
[----:B------:R-:W-:Y:S01]  /*1f60*/  IMAD.IADD R6, R6, 0x1, R5 ;  /* 0x0000000106067824 */ /* 0x000fe200078e0205 */
[----:B------:R-:W-:Y:S02]  /*1f70*/  SEL R55, R5, R55, !P0 ;  /* 0x0000003705377207 */ /* 0x000fe40004000000 */
[----:B------:R-:W-:Y:S01]  /*1f80*/  ISETP.NE.AND P0, PT, R124, 0x3, PT ;  /* 0x000000037c00780c */ /* 0x000fe20003f05270 */
[----:B------:R-:W-:-:S03]  /*1f90*/  IMAD.IADD R7, R7, 0x1, R6 ;  /* 0x0000000107077824 */ /* 0x000fc600078e0206 */
[----:B------:R-:W-:Y:S01]  /*1fa0*/  SEL R55, R6, R55, !P0 ;  /* 0x0000003706377207 */ /* 0x000fe20004000000 */
[C---:B-1----:R-:W-:Y:S01]  /*1fb0*/  IMAD.IADD R8, R7.reuse, 0x1, R8 ;  /* 0x0000000107087824 */ /* 0x042fe200078e0208 */
[----:B------:R-:W-:Y:S02]  /*1fc0*/  ISETP.NE.AND P0, PT, R124, 0x5, PT ;  /* 0x000000057c00780c */ /* 0x000fe40003f05270 */
[----:B------:R-:W-:Y:S01]  /*1fd0*/  SEL R55, R7, R55, !P1 ;  /* 0x0000003707377207 */ /* 0x000fe20004800000 */
[----:B------:R-:W-:Y:S01]  /*1fe0*/  IMAD.IADD R9, R9, 0x1, R8 ;  /* 0x0000000109097824 */ /* 0x000fe200078e0208 */
[----:B------:R-:W-:Y:S02]  /*1ff0*/  ISETP.NE.AND P1, PT, R42, RZ, PT ;  /* 0x000000ff2a00720c */ /* 0x000fe40003f25270 */
[----:B------:R-:W-:Y:S01]  /*2000*/  SEL R55, R8, R55, !P0 ;  /* 0x0000003708377207 */ /* 0x000fe20004000000 */
[----:B------:R-:W-:Y:S01]  /*2010*/  IMAD.IADD R10, R10, 0x1, R9 ;  /* 0x000000010a0a7824 */ /* 0x000fe200078e0209 */
[----:B------:R-:W-:-:S02]  /*2020*/  ISETP.GT.U32.AND P0, PT, R0, 0x1f, PT ;  /* 0x0000001f0000780c */ /* 0x000fc40003f04070 */
[----:B------:R-:W-:Y:S01]  /*2030*/  SEL R55, R9, R55, !P2 ;  /* 0x0000003709377207 */ /* 0x000fe20005000000 */
[----:B------:R-:W-:Y:S01]  /*2040*/  IMAD.IADD R11, R11, 0x1, R10 ;  /* 0x000000010b0b7824 */ /* 0x000fe200078e020a */
[----:B------:R-:W-:Y:S02]  /*2050*/  ISETP.GT.U32.OR P2, PT, R0, 0x1f, P1 ;  /* 0x0000001f0000780c */ /* 0x000fe40000f44470 */
[----:B------:R-:W-:Y:S02]  /*2060*/  SEL R4, R125, RZ, P1 ;  /* 0x000000ff7d047207 */ /* 0x000fe40000800000 */
[----:B------:R-:W-:-:S05]  /*2070*/  SEL R55, R10, R55, !P3 ;  /* 0x000000370a377207 */ /* 0x000fca0005800000 */
[----:B------:R-:W-:Y:S01]  /*2080*/  @P0 IMAD.IADD R125, R55, 0x1, R4 ;  /* 0x00000001377d0824 */ /* 0x000fe200078e0204 */
[----:B------:R-:W-:-:S03]  /*2090*/  ISETP.NE.AND P0, PT, R0, RZ, PT ;  /* 0x000000ff0000720c */ /* 0x000fc60003f05270 */
[----:B------:R-:W-:-:S05]  /*20a0*/  @!P2 IMAD.U32 R125, R11, 0x10000, RZ ;  /* 0x000100000b7da824 */ /* 0x000fca00078e00ff */
[----:B------:R-:W-:Y:S01]  /*20b0*/  @!P2 STS [UR4+0x8428], R125 ;  /* 0x0084287dff00a988 */ /* 0x000fe20008000804 */
[----:B------:R-:W-:Y:S06]  /*20c0*/  BAR.SYNC.DEFER_BLOCKING 0x0 ;  /* 0x0000000000007b1d */ /* 0x000fec0000010000 */
[----:B------:R-:W0:Y:S02]  /*20d0*/  LDS R4, [UR4+0x8428] ;  /* 0x00842804ff047984 */ /* 0x000e240008000800 */
[----:B0-----:R-:W-:-:S05]  /*20e0*/  SEL R4, R4, RZ, P0 ;  /* 0x000000ff04047207 */ /* 0x001fca0000000000 */
[----:B------:R-:W-:-:S04]  /*20f0*/  IMAD.IADD R4, R4, 0x1, R125 ;  /* 0x0000000104047824 */ /* 0x000fc800078e027d */
[--C-:B------:R-:W-:Y:S01]  /*2100*/  IMAD.IADD R92, R92, 0x1, R4.reuse ;  /* 0x000000015c5c7824 */ /* 0x100fe200078e0204 */
[----:B------:R-:W-:Y:S01]  /*2110*/  STS [R51], R4 ;  /* 0x0000000433007388 */ /* 0x000fe20000000800 */
[--C-:B------:R-:W-:Y:S02]  /*2120*/  IMAD.IADD R6, R93, 0x1, R4.reuse ;  /* 0x000000015d067824 */ /* 0x100fe400078e0204 */
[--C-:B------:R-:W-:Y:S01]  /*2130*/  IMAD.IADD R94, R94, 0x1, R4.reuse ;  /* 0x000000015e5e7824 */ /* 0x100fe200078e0204 */
[----:B------:R-:W-:Y:S01]  /*2140*/  STS [R51+0x4], R92 ;  /* 0x0000045c33007388 */ /* 0x000fe20000000800 */
[--C-:B------:R-:W-:Y:S02]  /*2150*/  IMAD.IADD R8, R95, 0x1, R4.reuse ;  /* 0x000000015f087824 */ /* 0x100fe400078e0204 */
[--C-:B------:R-:W-:Y:S01]  /*2160*/  IMAD.IADD R96, R96, 0x1, R4.reuse ;  /* 0x0000000160607824 */ /* 0x100fe200078e0204 */
[----:B------:R-:W-:Y:S01]  /*2170*/  STS [R51+0x8], R6 ;  /* 0x0000080633007388 */ /* 0x000fe20000000800 */
[----:B------:R-:W-:-:S02]  /*2180*/  IMAD.IADD R10, R97, 0x1, R4 ;  /* 0x00000001610a7824 */ /* 0x000fc400078e0204 */
[--C-:B------:R-:W-:Y:S01]  /*2190*/  IMAD.IADD R98, R98, 0x1, R4.reuse ;  /* 0x0000000162627824 */ /* 0x100fe200078e0204 */
[----:B------:R-:W-:Y:S01]  /*21a0*/  STS [R51+0xc], R94 ;  /* 0x00000c5e33007388 */ /* 0x000fe20000000800 */
        /* <DEDUP_REMOVED lines=36> */
[----:B------:R-:W-:-:S03]  /*23f0*/  IMAD.IADD R150, R123, 0x1, R4 ;  /* 0x000000017b967824 */ /* 0x000fc600078e0204 */
[----:B------:R-:W-:Y:S04]  /*2400*/  STS [R51+0x40], R134 ;  /* 0x0000408633007388 */ /* 0x000fe80000000800 */
        /* <DEDUP_REMOVED lines=15> */
[----:B------:R-:W-:Y:S01]  /*2500*/  STS [R51+0x80], R150 ;  /* 0x0000809633007388 */ /* 0x000fe20000000800 */
[----:B------:R-:W-:Y:S06]  /*2510*/  BAR.SYNC.DEFER_BLOCKING 0x0 ;  /* 0x0000000000007b1d */ /* 0x000fec0000010000 */
[----:B------:R-:W0:Y:S04]  /*2520*/  LDS.U16 R5, [R54] ;  /* 0x0000000036057984 */ /* 0x000e280000000400 */
[----:B------:R-:W1:Y:S04]  /*2530*/  LDS.U16 R56, [R56] ;  /* 0x0000000038387984 */ /* 0x000e680000000400 */
[----:B------:R-:W2:Y:S04]  /*2540*/  LDS.U16 R58, [R58] ;  /* 0x000000003a3a7984 */ /* 0x000ea80000000400 */
[----:B------:R-:W3:Y:S04]  /*2550*/  LDS.U16 R60, [R60] ;  /* 0x000000003c3c7984 */ /* 0x000ee80000000400 */
[----:B------:R-:W4:Y:S04]  /*2560*/  LDS.U16 R62, [R62] ;  /* 0x000000003e3e7984 */ /* 0x000f280000000400 */
[----:B------:R-:W4:Y:S04]  /*2570*/  LDS.U16 R64, [R64] ;  /* 0x0000000040407984 */ /* 0x000f280000000400 */
[----:B------:R-:W4:Y:S04]  /*2580*/  LDS.U16 R66, [R66] ;  /* 0x0000000042427984 */ /* 0x000f280000000400 */
[----:B------:R-:W4:Y:S04]  /*2590*/  LDS.U16 R68, [R68] ;  /* 0x0000000044447984 */ /* 0x000f280000000400 */
[----:B------:R-:W4:Y:S04]  /*25a0*/  LDS.U16 R70, [R70] ;  /* 0x0000000046467984 */ /* 0x000f280000000400 */
[----:B------:R-:W4:Y:S04]  /*25b0*/  LDS.U16 R72, [R72] ;  /* 0x0000000048487984 */ /* 0x000f280000000400 */
[----:B------:R-:W4:Y:S01]  /*25c0*/  LDS.U16 R74, [R74] ;  /* 0x000000004a4a7984 */ /* 0x000f220000000400 */
[----:B0-----:R-:W-:-:S03]  /*25d0*/  IMAD.IADD R5, R52, 0x1, R5 ;  /* 0x0000000134057824 */ /* 0x001fc600078e0205 */
[----:B------:R-:W0:Y:S01]  /*25e0*/  LDS.U16 R76, [R76] ;  /* 0x000000004c4c7984 */ /* 0x000e220000000400 */
[----:B-1----:R-:W-:-:S03]  /*25f0*/  IMAD.IADD R56, R57, 0x1, R56 ;  /* 0x0000000139387824 */ /* 0x002fc600078e0238 */
[----:B------:R-:W1:Y:S01]  /*2600*/  LDS.U16 R78, [R78] ;  /* 0x000000004e4e7984 */ /* 0x000e620000000400 */
[----:B--2---:R-:W-:-:S03]  /*2610*/  IMAD.IADD R58, R59, 0x1, R58 ;  /* 0x000000013b3a7824 */ /* 0x004fc600078e023a */
[----:B------:R-:W2:Y:S01]  /*2620*/  LDS.U16 R80, [R80] ;  /* 0x0000000050507984 */ /* 0x000ea20000000400 */
[----:B---3--:R-:W-:-:S03]  /*2630*/  IMAD.IADD R60, R61, 0x1, R60 ;  /* 0x000000013d3c7824 */ /* 0x008fc600078e023c */
[----:B------:R-:W3:Y:S01]  /*2640*/  LDS.U16 R82, [R82] ;  /* 0x0000000052527984 */ /* 0x000ee20000000400 */
[----:B----4-:R-:W-:-:S03]  /*2650*/  IMAD.IADD R62, R63, 0x1, R62 ;  /* 0x000000013f3e7824 */ /* 0x010fc600078e023e */
[----:B------:R-:W4:Y:S01]  /*2660*/  LDS.U16 R84, [R84] ;  /* 0x0000000054547984 */ /* 0x000f220000000400 */
[----:B------:R-:W-:-:S03]  /*2670*/  IMAD.IADD R64, R65, 0x1, R64 ;  /* 0x0000000141407824 */ /* 0x000fc600078e0240 */
[----:B------:R-:W4:Y:S01]  /*2680*/  LDS.U16 R86, [R86] ;  /* 0x0000000056567984 */ /* 0x000f220000000400 */
[----:B------:R-:W-:-:S03]  /*2690*/  IMAD.IADD R66, R67, 0x1, R66 ;  /* 0x0000000143427824 */ /* 0x000fc600078e0242 */
[----:B------:R-:W4:Y:S01]  /*26a0*/  LDS.U16 R88, [R88] ;  /* 0x0000000058587984 */ /* 0x000f220000000400 */
[----:B------:R-:W-:-:S03]  /*26b0*/  IMAD.IADD R68, R69, 0x1, R68 ;  /* 0x0000000145447824 */ /* 0x000fc600078e0244 */
[----:B------:R-:W4:Y:S01]  /*26c0*/  LDS.U16 R90, [R90] ;  /* 0x000000005a5a7984 */ /* 0x000f220000000400 */
[----:B------:R-:W-:Y:S02]  /*26d0*/  IMAD.IADD R70, R71, 0x1, R70 ;  /* 0x0000000147467824 */ /* 0x000fe400078e0246 */
[----:B------:R-:W-:Y:S02]  /*26e0*/  IMAD.IADD R72, R73, 0x1, R72 ;  /* 0x0000000149487824 */ /* 0x000fe400078e0248 */
[----:B------:R-:W-:Y:S02]  /*26f0*/  IMAD.IADD R74, R75, 0x1, R74 ;  /* 0x000000014b4a7824 */ /* 0x000fe400078e024a */
[----:B0-----:R-:W-:Y:S02]  /*2700*/  IMAD.IADD R76, R77, 0x1, R76 ;  /* 0x000000014d4c7824 */ /* 0x001fe400078e024c */
[----:B-1----:R-:W-:Y:S02]  /*2710*/  IMAD.IADD R78, R79, 0x1, R78 ;  /* 0x000000014f4e7824 */ /* 0x002fe400078e024e */
[----:B--2---:R-:W-:-:S02]  /*2720*/  IMAD.IADD R80, R81, 0x1, R80 ;  /* 0x0000000151507824 */ /* 0x004fc400078e0250 */
[----:B---3--:R-:W-:Y:S02]  /*2730*/  IMAD.IADD R82, R83, 0x1, R82 ;  /* 0x0000000153527824 */ /* 0x008fe400078e0252 */
[----:B----4-:R-:W-:Y:S02]  /*2740*/  IMAD.IADD R84, R85, 0x1, R84 ;  /* 0x0000000155547824 */ /* 0x010fe400078e0254 */
[----:B------:R-:W-:Y:S02]  /*2750*/  IMAD.IADD R86, R87, 0x1, R86 ;  /* 0x0000000157567824 */ /* 0x000fe400078e0256 */
[----:B------:R-:W-:Y:S02]  /*2760*/  IMAD.IADD R88, R89, 0x1, R88 ;  /* 0x0000000159587824 */ /* 0x000fe400078e0258 */
[----:B------:R-:W-:Y:S01]  /*2770*/  IMAD.IADD R90, R91, 0x1, R90 ;  /* 0x000000015b5a7824 */ /* 0x000fe200078e025a */
[----:B------:R-:W-:Y:S06]  /*2780*/  BAR.SYNC.DEFER_BLOCKING 0x0 ;  /* 0x0000000000007b1d */ /* 0x000fec0000010000 */
[----:B------:R-:W-:Y:S05]  /*2790*/  BRA.U UP0, `(.L_x_221) ;  /* 0x0000000500987547 */ /* 0x000fea000b800000 */
[----:B------:R-:W-:Y:S01]  /*27a0*/  LEA R4, R5, UR4, 0x2 ;  /* 0x0000000405047c11 */ /* 0x000fe2000f8e10ff */
[----:B------:R-:W-:Y:S01]  /*27b0*/  UIADD3 UR7, UPT, UPT, UR7, 0x6, URZ ;  /* 0x0000000607077890 */ /* 0x000fe2000fffe0ff */
[----:B------:R-:W-:Y:S01]  /*27c0*/  LEA R5, R56, UR4, 0x2 ;  /* 0x0000000438057c11 */ /* 0x000fe2000f8e10ff */
[----:B------:R-:W-:Y:S01]  /*27d0*/  UIADD3 UR5, UPT, UPT, UR5, -0x6, URZ ;  /* 0xfffffffa05057890 */ /* 0x000fe2000fffe0ff */
[----:B------:R-:W-:Y:S01]  /*27e0*/  LEA R6, R58, UR4, 0x2 ;  /* 0x000000043a067c11 */ /* 0x000fe2000f8e10ff */
[----:B------:R1:W-:Y:S01]  /*27f0*/  STS [R4], R29 ;  /* 0x0000001d04007388 */ /* 0x0003e20000000800 */
[----:B------:R-:W-:Y:S02]  /*2800*/  LEA R7, R60, UR4, 0x2 ;  /* 0x000000043c077c11 */ /* 0x000fe4000f8e10ff */
[----:B------:R-:W-:Y:S01]  /*2810*/  LEA R8, R62, UR4, 0x2 ;  /* 0x000000043e087c11 */ /* 0x000fe2000f8e10ff */
[----:B------:R1:W-:Y:S01]  /*2820*/  STS [R5], R30 ;  /* 0x0000001e05007388 */ /* 0x0003e20000000800 */
[----:B------:R-:W-:-:S02]  /*2830*/  LEA R9, R64, UR4, 0x2 ;  /* 0x0000000440097c11 */ /* 0x000fc4000f8e10ff */
[----:B------:R-:W-:Y:S01]  /*2840*/  LEA R10, R66, UR4, 0x2 ;  /* 0x00000004420a7c11 */ /* 0x000fe2000f8e10ff */
[----:B------:R1:W-:Y:S01]  /*2850*/  STS [R6], R31 ;  /* 0x0000001f06007388 */ /* 0x0003e20000000800 */
[----:B------:R-:W-:Y:S02]  /*2860*/  LEA R11, R68, UR4, 0x2 ;  /* 0x00000004440b7c11 */ /* 0x000fe4000f8e10ff */
        /* <DEDUP_REMOVED lines=16> */
[----:B------:R1:W-:Y:S04]  /*2970*/  STS [R52], R37 ;  /* 0x0000002534007388 */ /* 0x0003e80000000800 */
        /* <DEDUP_REMOVED lines=9> */
[----:B------:R1:W-:Y:S01]  /*2a10*/  STS [R64], R49 ;  /* 0x0000003140007388 */ /* 0x0003e20000000800 */
[----:B------:R-:W-:Y:S06]  /*2a20*/  BAR.SYNC.DEFER_BLOCKING 0x0 ;  /* 0x0000000000007b1d */ /* 0x000fec0000010000 */
[----:B------:R1:W2:Y:S04]  /*2a30*/  LDS R29, [R53] ;  /* 0x00000000351d7984 */ /* 0x0002a80000000800 */
[----:B------:R1:W3:Y:S04]  /*2a40*/  LDS R30, [R53+0x4] ;  /* 0x00000400351e7984 */ /* 0x0002e80000000800 */
[----:B------:R1:W4:Y:S04]  /*2a50*/  LDS R31, [R53+0x8] ;  /* 0x00000800351f7984 */ /* 0x0003280000000800 */
[----:B------:R1:W0:Y:S04]  /*2a60*/  LDS R32, [R53+0xc] ;  /* 0x00000c0035207984 */ /* 0x0002280000000800 */
        /* <DEDUP_REMOVED lines=14> */
[----:B------:R1:W0:Y:S01]  /*2b50*/  LDS R49, [R53+0x48] ;  /* 0x0000480035317984 */ /* 0x0002220000000800 */
[----:B------:R-:W-:Y:S06]  /*2b60*/  BAR.SYNC.DEFER_BLOCKING 0x0 ;  /* 0x0000000000007b1d */ /* 0x000fec0000010000 */
[----:B-----5:R1:W-:Y:S04]  /*2b70*/  STS [R4], R2 ;  /* 0x0000000204007388 */ /* 0x0203e80000000800 */
        /* <DEDUP_REMOVED lines=19> */
[----:B------:R1:W0:Y:S04]  /*2cb0*/  LDS R2, [R53] ;  /* 0x0000000035027984 */ /* 0x0002280000000800 */
        /* <DEDUP_REMOVED lines=19> */
[----:B--234-:R-:W-:Y:S05]  /*2df0*/  BRA `(.L_x_222) ;  /* 0xffffffdc00587947 */ /* 0x01cfea000383ffff */
.L_x_221:
[----:B------:R-:W-:Y:S01]  /*2e00*/  LEA R5, R5, UR4, 0x2 ;  /* 0x0000000405057c11 */ /* 0x000fe2000f8e10ff */
[----:B------:R-:W-:Y:S01]  /*2e10*/  IMAD R53, R0, -0x48, R53 ;  /* 0xffffffb800357824 */ /* 0x000fe200078e0235 */
[----:B------:R-:W-:Y:S01]  /*2e20*/  LEA R56, R56, UR4, 0x2 ;  /* 0x0000000438387c11 */ /* 0x000fe2000f8e10ff */
[----:B------:R-:W0:Y:S01]  /*2e30*/  LDCU.64 UR6, c[0x0][0x3a0] ;  /* 0x00007400ff0677ac */ /* 0x000e220008000a00 */
[----:B------:R-:W-:Y:S01]  /*2e40*/  LEA R58, R58, UR4, 0x2 ;  /* 0x000000043a3a7c11 */ /* 0x000fe2000f8e10ff */
[----:B------:R-:W-:Y:S01]  /*2e50*/  STS [R5], R29 ;  /* 0x0000001d05007388 */ /* 0x000fe20000000800 */
[----:B------:R-:W-:Y:S02]  /*2e60*/  LEA R60, R60, UR4, 0x2 ;  /* 0x000000043c3c7c11 */ /* 0x000fe4000f8e10ff */
[----:B------:R-:W-:Y:S01]  /*2e70*/  LEA R62, R62, UR4, 0x2 ;  /* 0x000000043e3e7c11 */ /* 0x000fe2000f8e10ff */
[----:B------:R-:W-:Y:S01]  /*2e80*/  STS [R56], R30 ;  /* 0x0000001e38007388 */ /* 0x000fe20000000800 */
[----:B------:R-:W-:-:S02]  /*2e90*/  LEA R64, R64, UR4, 0x2 ;  /* 0x0000000440407c11 */ /* 0x000fc4000f8e10ff */
[----:B------:R-:W-:Y:S01]  /*2ea0*/  LEA R66, R66, UR4, 0x2 ;  /* 0x0000000442427c11 */ /* 0x000fe2000f8e10ff */
[----:B------:R-:W-:Y:S01]  /*2eb0*/  STS [R58], R31 ;  /* 0x0000001f3a007388 */ /* 0x000fe20000000800 */
[----:B------:R-:W-:Y:S02]  /*2ec0*/  LEA R68, R68, UR4, 0x2 ;  /* 0x0000000444447c11 */ /* 0x000fe4000f8e10ff */
[----:B------:R-:W-:Y:S01]  /*2ed0*/  LEA R70, R70, UR4, 0x2 ;  /* 0x0000000446467c11 */ /* 0x000fe2000f8e10ff */
[----:B------:R-:W-:Y:S01]  /*2ee0*/  STS [R60], R32 ;  /* 0x000000203c007388 */ /* 0x000fe20000000800 */
[----:B------:R-:W-:Y:S02]  /*2ef0*/  LEA R72, R72, UR4, 0x2 ;  /* 0x0000000448487c11 */ /* 0x000fe4000f8e10ff */
[----:B------:R-:W-:Y:S01]  /*2f00*/  LEA R74, R74, UR4, 0x2 ;  /* 0x000000044a4a7c11 */ /* 0x000fe2000f8e10ff */
[----:B------:R-:W-:Y:S01]  /*2f10*/  STS [R62], R33 ;  /* 0x000000213e007388 */ /* 0x000fe20000000800 */
[----:B------:R-:W-:Y:S01]  /*2f20*/  LEA R76, R76, UR4, 0x2 ;  /* 0x000000044c4c7c11 */ /* 0x000fe2000f8e10ff */
[----:B0-----:R-:W-:Y:S01]  /*2f30*/  IMAD.U32 R4, RZ, RZ, UR7 ;  /* 0x00000007ff047e24 */ /* 0x001fe2000f8e00ff */
        /* <DEDUP_REMOVED lines=11> */
[----:B------:R-:W-:-:S03]  /*2ff0*/  ISETP.LT.U32.AND P2, PT, R0, UR6, PT ;  /* 0x0000000600007c0c */ /* 0x000fc6000bf41070 */
[----:B------:R-:W-:Y:S01]  /*3000*/  STS [R72], R38 ;  /* 0x0000002648007388 */ /* 0x000fe20000000800 */
[----:B------:R-:W-:-:S03]  /*3010*/  ISETP.GT.U32.AND.EX P2, PT, R4, RZ, PT, P2 ;  /* 0x000000ff0400720c */ /* 0x000fc60003f44120 */
[----:B------:R-:W-:Y:S04]  /*3020*/  STS [R74], R39 ;  /* 0x000000274a007388 */ /* 0x000fe80000000800 */
[----:B------:R-:W-:Y:S04]  /*3030*/  STS [R76], R40 ;  /* 0x000000284c007388 */ /* 0x000fe80000000800 */
[----:B------:R-:W-:Y:S04]  /*3040*/  STS [R78], R41 ;  /* 0x000000294e007388 */ /* 0x000fe80000000800 */
[----:B------:R-:W-:Y:S04]  /*3050*/  STS [R80], R43 ;  /* 0x0000002b50007388 */ /* 0x000fe80000000800 */
[----:B------:R-:W-:Y:S04]  /*3060*/  STS [R47], R44 ;  /* 0x0000002c2f007388 */ /* 0x000fe80000000800 */
[----:B------:R-:W-:Y:S04]  /*3070*/  STS [R84], R45 ;  /* 0x0000002d54007388 */ /* 0x000fe80000000800 */
[----:B------:R-:W-:Y:S04]  /*3080*/  STS [R51], R46 ;  /* 0x0000002e33007388 */ /* 0x000fe80000000800 */
[----:B------:R-:W-:Y:S04]  /*3090*/  STS [R88], R48 ;  /* 0x0000003058007388 */ /* 0x000fe80000000800 */
[----:B------:R-:W-:Y:S01]  /*30a0*/  STS [R90], R49 ;  /* 0x000000315a007388 */ /* 0x000fe20000000800 */
[----:B------:R-:W-:Y:S06]  /*30b0*/  BAR.SYNC.DEFER_BLOCKING 0x0 ;  /* 0x0000000000007b1d */ /* 0x000fec0000010000 */
[----:B------:R-:W0:Y:S04]  /*30c0*/  LDS R6, [R53] ;  /* 0x0000000035067984 */ /* 0x000e280000000800 */
[----:B------:R-:W1:Y:S04]  /*30d0*/  LDS R7, [R53+0x400] ;  /* 0x0004000035077984 */ /* 0x000e680000000800 */
[----:B------:R-:W2:Y:S04]  /*30e0*/  LDS R8, [R53+0x800] ;  /* 0x0008000035087984 */ /* 0x000ea80000000800 */
[----:B------:R-:W-:Y:S04]  /*30f0*/  LDS R9, [R53+0xc00] ;  /* 0x000c000035097984 */ /* 0x000fe80000000800 */
[----:B------:R-:W-:Y:S04]  /*3100*/  LDS R10, [R53+0x1000] ;  /* 0x00100000350a7984 */ /* 0x000fe80000000800 */
[----:B------:R-:W-:Y:S04]  /*3110*/  LDS R11, [R53+0x1400] ;  /* 0x00140000350b7984 */ /* 0x000fe80000000800 */
[----:B------:R-:W3:Y:S04]  /*3120*/  LDS R29, [R53+0x1800] ;  /* 0x00180000351d7984 */ /* 0x000ee80000000800 */
[----:B------:R-:W-:Y:S04]  /*3130*/  LDS R30, [R53+0x1c00] ;  /* 0x001c0000351e7984 */ /* 0x000fe80000000800 */
        /* <DEDUP_REMOVED lines=10> */
[----:B------:R-:W-:Y:S01]  /*31e0*/  LDS R41, [R53+0x4800] ;  /* 0x0048000035297984 */ /* 0x000fe20000000800 */
[----:B------:R-:W-:Y:S06]  /*31f0*/  BAR.SYNC.DEFER_BLOCKING 0x0 ;  /* 0x0000000000007b1d */ /* 0x000fec0000010000 */
[----:B-----5:R4:W-:Y:S04]  /*3200*/  STS [R5], R2 ;  /* 0x0000000205007388 */ /* 0x0209e80000000800 */
[----:B------:R0:W-:Y:S04]  /*3210*/  STS [R56], R3 ;  /* 0x0000000338007388 */ /* 0x0001e80000000800 */
[----:B------:R1:W-:Y:S01]  /*3220*/  STS [R58], R12 ;  /* 0x0000000c3a007388 */ /* 0x0003e20000000800 */
[----:B----4-:R-:W4:Y:S03]  /*3230*/  LDC.64 R4, c[0x0][0x398] ;  /* 0x0000e600ff047b82 */ /* 0x010f260000000a00 */
[----:B------:R-:W-:Y:S04]  /*3240*/  STS [R60], R13 ;  /* 0x0000000d3c007388 */ /* 0x000fe80000000800 */
[----:B------:R2:W-:Y:S01]  /*3250*/  STS [R62], R14 ;  /* 0x0000000e3e007388 */ /* 0x0005e20000000800 */
[----:B0-----:R-:W0:Y:S01]  /*3260*/  LDC.64 R2, c[0x0][0x388] ;  /* 0x0000e200ff027b82 */ /* 0x001e220000000a00 */
[----:B-1----:R-:W-:-:S02]  /*3270*/  VIADD R12, R0, 0x100 ;  /* 0x00000100000c7836 */ /* 0x002fc40000000000 */
[----:B------:R-:W-:Y:S04]  /*3280*/  STS [R64], R15 ;  /* 0x0000000f40007388 */ /* 0x000fe80000000800 */
[----:B------:R1:W-:Y:S01]  /*3290*/  STS [R66], R16 ;  /* 0x0000001042007388 */ /* 0x0003e20000000800 */
[----:B------:R-:W-:Y:S01]  /*32a0*/  ISETP.LT.U32.AND P4, PT, R12, UR6, PT ;  /* 0x000000060c007c0c */ /* 0x000fe2000bf81070 */
[C---:B--2---:R-:W-:Y:S01]  /*32b0*/  VIADD R14, R0.reuse, 0x200 ;  /* 0x00000200000e7836 */ /* 0x044fe20000000000 */
[----:B------:R-:W-:Y:S01]  /*32c0*/  LOP3.LUT R12, R0, 0x400, RZ, 0xfc, !PT ;  /* 0x00000400000c7812 */ /* 0x000fe200078efcff */
[----:B------:R-:W-:Y:S03]  /*32d0*/  STS [R68], R17 ;  /* 0x0000001144007388 */ /* 0x000fe60000000800 */
[----:B------:R-:W-:Y:S01]  /*32e0*/  ISETP.LT.U32.AND P3, PT, R14, UR6, PT ;  /* 0x000000060e007c0c */ /* 0x000fe2000bf61070 */
[----:B------:R-:W-:Y:S01]  /*32f0*/  STS [R70], R18 ;  /* 0x0000001246007388 */ /* 0x000fe20000000800 */
[----:B------:R-:W-:Y:S01]  /*3300*/  VIADD R14, R0, 0x500 ;  /* 0x00000500000e7836 */ /* 0x000fe20000000000 */
[----:B------:R-:W-:Y:S01]  /*3310*/  ISETP.LT.U32.AND P0, PT, R12, UR6, PT ;  /* 0x000000060c007c0c */ /* 0x000fe2000bf01070 */
[C---:B-1----:R-:W-:Y:S01]  /*3320*/  VIADD R16, R0.reuse, 0x300 ;  /* 0x0000030000107836 */ /* 0x042fe20000000000 */
[----:B------:R-:W-:Y:S01]  /*3330*/  STS [R72], R19 ;  /* 0x0000001348007388 */ /* 0x000fe20000000800 */
[----:B------:R-:W-:Y:S01]  /*3340*/  VIADD R12, R0, 0x600 ;  /* 0x00000600000c7836 */ /* 0x000fe20000000000 */
[----:B------:R-:W-:Y:S01]  /*3350*/  ISETP.LT.U32.AND P1, PT, R14, UR6, PT ;  /* 0x000000060e007c0c */ /* 0x000fe2000bf21070 */
[----:B------:R-:W-:Y:S01]  /*3360*/  IMAD.U32 R14, RZ, RZ, UR7 ;  /* 0x00000007ff0e7e24 */ /* 0x000fe2000f8e00ff */
[----:B------:R-:W-:Y:S01]  /*3370*/  STS [R74], R20 ;  /* 0x000000144a007388 */ /* 0x000fe20000000800 */
[----:B------:R-:W-:Y:S01]  /*3380*/  ISETP.LT.U32.AND P5, PT, R16, UR6, PT ;  /* 0x0000000610007c0c */ /* 0x000fe2000bfa1070 */
[----:B------:R-:W-:Y:S01]  /*3390*/  IMAD.U32 R16, RZ, RZ, UR7 ;  /* 0x00000007ff107e24 */ /* 0x000fe2000f8e00ff */
[----:B------:R-:W-:Y:S01]  /*33a0*/  ISETP.LT.U32.AND P6, PT, R12, UR6, PT ;  /* 0x000000060c007c0c */ /* 0x000fe2000bfc1070 */
[----:B------:R-:W-:Y:S01]  /*33b0*/  STS [R76], R21 ;  /* 0x000000154c007388 */ /* 0x000fe20000000800 */
[----:B0-----:R-:W-:Y:S01]  /*33c0*/  IMAD.WIDE.U32 R2, R0, 0x4, R2 ;  /* 0x0000000400027825 */ /* 0x001fe200078e0002 */
[----:B------:R-:W-:-:S02]  /*33d0*/  ISETP.GT.U32.AND.EX P3, PT, R14, RZ, PT, P3 ;  /* 0x000000ff0e00720c */ /* 0x000fc40003f64130 */
[----:B------:R-:W-:Y:S01]  /*33e0*/  STS [R78], R22 ;  /* 0x000000164e007388 */ /* 0x000fe20000000800 */
[----:B------:R-:W-:Y:S01]  /*33f0*/  ISETP.GT.U32.AND.EX P4, PT, R16, RZ, PT, P4 ;  /* 0x000000ff1000720c */ /* 0x000fe20003f84140 */
[----:B----4-:R-:W-:Y:S02]  /*3400*/  IMAD.WIDE.U32 R4, R0, 0x4, R4 ;  /* 0x0000000400047825 */ /* 0x010fe400078e0004 */
[----:B------:R0:W-:Y:S02]  /*3410*/  STS [R80], R23 ;  /* 0x0000001750007388 */ /* 0x0001e40000000800 */
[----:B------:R-:W-:Y:S02]  /*3420*/  IMAD.U32 R12, RZ, RZ, UR7 ;  /* 0x00000007ff0c7e24 */ /* 0x000fe4000f8e00ff */
[----:B------:R-:W-:Y:S03]  /*3430*/  STS [R47], R24 ;  /* 0x000000182f007388 */ /* 0x000fe60000000800 */
[----:B------:R-:W-:Y:S01]  /*3440*/  ISETP.GT.U32.AND.EX P5, PT, R12, RZ, PT, P5 ;  /* 0x000000ff0c00720c */ /* 0x000fe20003fa4150 */
[----:B------:R1:W-:Y:S01]  /*3450*/  STS [R84], R25 ;  /* 0x0000001954007388 */ /* 0x0003e20000000800 */
[----:B0-----:R-:W-:Y:S01]  /*3460*/  @P2 LOP3.LUT R23, R6, 0x80000000, RZ, 0x3c, !PT ;  /* 0x8000000006172812 */ /* 0x001fe200078e3cff */
[----:B------:R-:W-:-:S02]  /*3470*/  VIADD R6, R0, 0x700 ;  /* 0x0000070000067836 */ /* 0x000fc40000000000 */
[----:B------:R-:W-:Y:S04]  /*3480*/  STS [R51], R26 ;  /* 0x0000001a33007388 */ /* 0x000fe80000000800 */
[----:B------:R0:W-:Y:S01]  /*3490*/  STS [R88], R27 ;  /* 0x0000001b58007388 */ /* 0x0001e20000000800 */
[----:B-1----:R-:W-:-:S03]  /*34a0*/  @P4 LOP3.LUT R25, R7, 0x80000000, RZ, 0x3c, !PT ;  /* 0x8000000007194812 */ /* 0x002fc600078e3cff */
[----:B------:R-:W-:Y:S01]  /*34b0*/  STS [R90], R28 ;  /* 0x0000001c5a007388 */ /* 0x000fe20000000800 */
[----:B------:R-:W-:Y:S01]  /*34c0*/  BAR.SYNC.DEFER_BLOCKING 0x0 ;  /* 0x0000000000007b1d */ /* 0x000fe20000010000 */
[----:B0-----:R-:W-:Y:S01]  /*34d0*/  @P3 LOP3.LUT R27, R8, 0x80000000, RZ, 0x3c, !PT ;  /* 0x80000000081b3812 */ /* 0x001fe200078e3cff */
[----:B------:R-:W-:-:S05]  /*34e0*/  IMAD.U32 R8, RZ, RZ, UR7 ;  /* 0x00000007ff087e24 */ /* 0x000fca000f8e00ff */
[C---:B------:R-:W-:Y:S02]  /*34f0*/  ISETP.GT.U32.AND.EX P1, PT, R8.reuse, RZ, PT, P1 ;  /* 0x000000ff0800720c */ /* 0x040fe40003f24110 */
[----:B------:R-:W-:-:S13]  /*3500*/  ISETP.GT.U32.AND.EX P6, PT, R8, RZ, PT, P6 ;  /* 0x000000ff0800720c */ /* 0x000fda0003fc4160 */
[----:B---3--:R-:W-:Y:S01]  /*3510*/  @P6 LOP3.LUT R29, R29, 0x80000000, RZ, 0x3c, !PT ;  /* 0x800000001d1d6812 */ /* 0x008fe200078e3cff */
[----:B------:R-:W0:Y:S04]  /*3520*/  @P2 LDS R43, [R53] ;  /* 0x00000000352b2984 */ /* 0x000e280000000800 */
[----:B------:R-:W1:Y:S04]  /*3530*/  LDS R13, [R53+0x400] ;  /* 0x00040000350d7984 */ /* 0x000e680000000800 */
[----:B------:R-:W2:Y:S04]  /*3540*/  LDS R15, [R53+0x800] ;  /* 0x00080000350f7984 */ /* 0x000ea80000000800 */
[----:B------:R-:W3:Y:S04]  /*3550*/  LDS R17, [R53+0xc00] ;  /* 0x000c000035117984 */ /* 0x000ee80000000800 */
[----:B------:R-:W4:Y:S04]  /*3560*/  LDS R19, [R53+0x1000] ;  /* 0x0010000035137984 */ /* 0x000f280000000800 */
[----:B------:R-:W-:Y:S04]  /*3570*/  @P2 STG.E desc[UR8][R2.64], R23 ;  /* 0x0000001702002986 */ /* 0x000fe8000c101908 */
[----:B------:R-:W4:Y:S04]  /*3580*/  LDS R21, [R53+0x1400] ;  /* 0x0014000035157984 */ /* 0x000f280000000800 */
[----:B------:R-:W4:Y:S04]  /*3590*/  LDS R7, [R53+0x1800] ;  /* 0x0018000035077984 */ /* 0x000f280000000800 */
[----:B------:R-:W4:Y:S04]  /*35a0*/  LDS R23, [R53+0x1c00] ;  /* 0x001c000035177984 */ /* 0x000f280000000800 */
[----:B0-----:R0:W-:Y:S01]  /*35b0*/  @P2 STG.E desc[UR8][R4.64], R43 ;  /* 0x0000002b04002986 */ /* 0x0011e2000c101908 */
[----:B------:R-:W-:Y:S01]  /*35c0*/  ISETP.LT.U32.AND P2, PT, R6, UR6, PT ;  /* 0x0000000606007c0c */ /* 0x000fe2000bf41070 */
[----:B------:R-:W-:-:S02]  /*35d0*/  IMAD.U32 R6, RZ, RZ, UR7 ;  /* 0x00000007ff067e24 */ /* 0x000fc4000f8e00ff */
[----:B------:R2:W-:Y:S01]  /*35e0*/  @P4 STG.E desc[UR8][R2.64+0x400], R25 ;  /* 0x0004001902004986 */ /* 0x0005e2000c101908 */
[----:B------:R-:W-:Y:S02]  /*35f0*/  ISETP.GT.U32.AND.EX P2, PT, R8, RZ, PT, P2 ;  /* 0x000000ff0800720c */ /* 0x000fe40003f44120 */
[----:B------:R-:W-:Y:S01]  /*3600*/  ISETP.GT.U32.AND.EX P0, PT, R6, RZ, PT, P0 ;  /* 0x000000ff0600720c */ /* 0x000fe20003f04100 */
[----:B-1----:R-:W-:Y:S01]  /*3610*/  @P4 STG.E desc[UR8][R4.64+0x400], R13 ;  /* 0x0004000d04004986 */ /* 0x002fe2000c101908 */
[----:B------:R-:W-:Y:S02]  /*3620*/  LOP3.LUT R6, R0, 0x800, RZ, 0xfc, !PT ;  /* 0x0000080000067812 */ /* 0x000fe400078efcff */
[----:B0-----:R-:W-:Y:S01]  /*3630*/  @P5 LOP3.LUT R43, R9, 0x80000000, RZ, 0x3c, !PT ;  /* 0x80000000092b5812 */ /* 0x001fe200078e3cff */
[----:B------:R-:W-:Y:S01]  /*3640*/  @P3 STG.E desc[UR8][R2.64+0x800], R27 ;  /* 0x0008001b02003986 */ /* 0x000fe2000c101908 */
[----:B------:R-:W-:Y:S01]  /*3650*/  ISETP.LT.U32.AND P4, PT, R6, UR6, PT ;  /* 0x0000000606007c0c */ /* 0x000fe2000bf81070 */
[----:B------:R-:W-:-:S02]  /*3660*/  VIADD R6, R0, 0x900 ;  /* 0x0000090000067836 */ /* 0x000fc40000000000 */
[----:B------:R-:W0:Y:S04]  /*3670*/  LDS R9, [R53+0x2000] ;  /* 0x0020000035097984 */ /* 0x000e280000000800 */
[----:B--2---:R-:W-:Y:S01]  /*3680*/  @P0 LOP3.LUT R25, R10, 0x80000000, RZ, 0x3c, !PT ;  /* 0x800000000a190812 */ /* 0x004fe200078e3cff */
[----:B------:R-:W-:Y:S01]  /*3690*/  @P3 STG.E desc[UR8][R4.64+0x800], R15 ;  /* 0x0008000f04003986 */ /* 0x000fe2000c101908 */
[----:B------:R-:W-:Y:S01]  /*36a0*/  ISETP.LT.U32.AND P3, PT, R6, UR6, PT ;  /* 0x0000000606007c0c */ /* 0x000fe2000bf61070 */
[----:B------:R-:W-:Y:S02]  /*36b0*/  VIADD R6, R0, 0xa00 ;  /* 0x00000a0000067836 */ /* 0x000fe40000000000 */
[----:B------:R-:W-:Y:S01]  /*36c0*/  @P5 STG.E desc[UR8][R2.64+0xc00], R43 ;  /* 0x000c002b02005986 */ /* 0x000fe2000c101908 */
[----:B------:R-:W-:Y:S01]  /*36d0*/  ISETP.GT.U32.AND.EX P3, PT, R8, RZ, PT, P3 ;  /* 0x000000ff0800720c */ /* 0x000fe20003f64130 */
[----:B------:R-:W-:-:S02]  /*36e0*/  IMAD.U32 R10, RZ, RZ, UR7 ;  /* 0x00000007ff0a7e24 */ /* 0x000fc4000f8e00ff */
[----:B---3--:R1:W-:Y:S01]  /*36f0*/  @P5 STG.E desc[UR8][R4.64+0xc00], R17 ;  /* 0x000c001104005986 */ /* 0x0083e2000c101908 */
[----:B------:R-:W-:Y:S01]  /*3700*/  ISETP.LT.U32.AND P5, PT, R6, UR6, PT ;  /* 0x0000000606007c0c */ /* 0x000fe2000bfa1070 */
[----:B------:R-:W-:Y:S02]  /*3710*/  VIADD R6, R0, 0xb00 ;  /* 0x00000b0000067836 */ /* 0x000fe40000000000 */
[----:B------:R-:W2:Y:S01]  /*3720*/  LDS R13, [R53+0x2400] ;  /* 0x00240000350d7984 */ /* 0x000ea20000000800 */
[----:B------:R-:W-:-:S03]  /*3730*/  ISETP.GT.U32.AND.EX P5, PT, R8, RZ, PT, P5 ;  /* 0x000000ff0800720c */ /* 0x000fc60003fa4150 */
[----:B------:R-:W-:Y:S04]  /*3740*/  @P0 STG.E desc[UR8][R2.64+0x1000], R25 ;  /* 0x0010001902000986 */ /* 0x000fe8000c101908 */
[----:B----4-:R3:W-:Y:S01]  /*3750*/  @P0 STG.E desc[UR8][R4.64+0x1000], R19 ;  /* 0x0010001304000986 */ /* 0x0107e2000c101908 */
[----:B-1----:R-:W-:Y:S02]  /*3760*/  @P1 LOP3.LUT R17, R11, 0x80000000, RZ, 0x3c, !PT ;  /* 0x800000000b111812 */ /* 0x002fe400078e3cff */
[----:B------:R-:W-:Y:S01]  /*3770*/  ISETP.LT.U32.AND P0, PT, R6, UR6, PT ;  /* 0x0000000606007c0c */ /* 0x000fe2000bf01070 */
[----:B------:R-:W1:Y:S01]  /*3780*/  LDS R11, [R53+0x2800] ;  /* 0x00280000350b7984 */ /* 0x000e620000000800 */
[----:B------:R-:W-:Y:S01]  /*3790*/  IMAD.U32 R6, RZ, RZ, UR7 ;  /* 0x00000007ff067e24 */ /* 0x000fe2000f8e00ff */
[----:B------:R-:W-:-:S02]  /*37a0*/  @P5 LOP3.LUT R33, R33, 0x80000000, RZ, 0x3c, !PT ;  /* 0x8000000021215812 */ /* 0x000fc400078e3cff */
[----:B------:R-:W4:Y:S01]  /*37b0*/  LDS R15, [R53+0x2c00] ;  /* 0x002c0000350f7984 */ /* 0x000f220000000800 */
[----:B------:R-:W-:Y:S02]  /*37c0*/  ISETP.GT.U32.AND.EX P0, PT, R8, RZ, PT, P0 ;  /* 0x000000ff0800720c */ /* 0x000fe40003f04100 */
[----:B------:R-:W-:Y:S01]  /*37d0*/  ISETP.GT.U32.AND.EX P4, PT, R6, RZ, PT, P4 ;  /* 0x000000ff0600720c */ /* 0x000fe20003f84140 */
[----:B------:R-:W-:Y:S01]  /*37e0*/  @P1 STG.E desc[UR8][R2.64+0x1400], R17 ;  /* 0x0014001102001986 */ /* 0x000fe2000c101908 */
[----:B------:R-:W-:Y:S02]  /*37f0*/  LOP3.LUT R6, R0, 0xc00, RZ, 0xfc, !PT ;  /* 0x00000c0000067812 */ /* 0x000fe400078efcff */
[----:B---3--:R-:W-:Y:S01]  /*3800*/  @P2 LOP3.LUT R19, R30, 0x80000000, RZ, 0x3c, !PT ;  /* 0x800000001e132812 */ /* 0x008fe200078e3cff */
[----:B------:R-:W-:Y:S01]  /*3810*/  @P1 STG.E desc[UR8][R4.64+0x1400], R21 ;  /* 0x0014001504001986 */ /* 0x000fe2000c101908 */
[----:B------:R-:W-:Y:S01]  /*3820*/  ISETP.LT.U32.AND P1, PT, R6, UR6, PT ;  /* 0x0000000606007c0c */ /* 0x000fe2000bf21070 */
[----:B------:R-:W-:Y:S01]  /*3830*/  VIADD R6, R0, 0xd00 ;  /* 0x00000d0000067836 */ /* 0x000fe20000000000 */
[----:B------:R-:W-:Y:S01]  /*3840*/  @P3 LOP3.LUT R25, R32, 0x80000000, RZ, 0x3c, !PT ;  /* 0x8000000020193812 */ /* 0x000fe200078e3cff */
[----:B------:R-:W-:Y:S01]  /*3850*/  @P6 STG.E desc[UR8][R2.64+0x1800], R29 ;  /* 0x0018001d02006986 */ /* 0x000fe2000c101908 */
[----:B------:R-:W-:-:S03]  /*3860*/  ISETP.GT.U32.AND.EX P1, PT, R8, RZ, PT, P1 ;  /* 0x000000ff0800720c */ /* 0x000fc60003f24110 */
[----:B------:R-:W-:Y:S01]  /*3870*/  @P6 STG.E desc[UR8][R4.64+0x1800], R7 ;  /* 0x0018000704006986 */ /* 0x000fe2000c101908 */
[----:B------:R-:W-:Y:S01]  /*3880*/  ISETP.LT.U32.AND P6, PT, R6, UR6, PT ;  /* 0x0000000606007c0c */ /* 0x000fe2000bfc1070 */
[----:B------:R-:W-:Y:S01]  /*3890*/  VIADD R6, R0, 0xe00 ;  /* 0x00000e0000067836 */ /* 0x000fe20000000000 */
[----:B------:R-:W-:Y:S01]  /*38a0*/  @P4 LOP3.LUT R31, R31, 0x80000000, RZ, 0x3c, !PT ;  /* 0x800000001f1f4812 */ /* 0x000fe200078e3cff */
[----:B------:R-:W3:Y:S01]  /*38b0*/  LDS R7, [R53+0x3000] ;  /* 0x0030000035077984 */ /* 0x000ee20000000800 */
[----:B------:R-:W-:-:S03]  /*38c0*/  ISETP.GT.U32.AND.EX P6, PT, R10, RZ, PT, P6 ;  /* 0x000000ff0a00720c */ /* 0x000fc60003fc4160 */
[----:B------:R-:W-:Y:S02]  /*38d0*/  @P2 STG.E desc[UR8][R2.64+0x1c00], R19 ;  /* 0x001c001302002986 */ /* 0x000fe4000c101908 */
[----:B------:R-:W-:Y:S02]  /*38e0*/  @P1 LOP3.LUT R35, R35, 0x80000000, RZ, 0x3c, !PT ;  /* 0x8000000023231812 */ /* 0x000fe400078e3cff */
[----:B------:R-:W3:Y:S04]  /*38f0*/  LDS R17, [R53+0x3400] ;  /* 0x0034000035117984 */ /* 0x000ee80000000800 */
[----:B------:R-:W-:Y:S01]  /*3900*/  @P2 STG.E desc[UR8][R4.64+0x1c00], R23 ;  /* 0x001c001704002986 */ /* 0x000fe2000c101908 */
[----:B------:R-:W-:Y:S01]  /*3910*/  ISETP.LT.U32.AND P2, PT, R6, UR6, PT ;  /* 0x0000000606007c0c */ /* 0x000fe2000bf41070 */
[----:B------:R-:W-:-:S02]  /*3920*/  VIADD R6, R0, 0xf00 ;  /* 0x00000f0000067836 */ /* 0x000fc40000000000 */
[----:B------:R-:W-:Y:S01]  /*3930*/  @P4 STG.E desc[UR8][R2.64+0x2000], R31 ;  /* 0x0020001f02004986 */ /* 0x000fe2000c101908 */
[----:B------:R-:W-:-:S03]  /*3940*/  ISETP.GT.U32.AND.EX P2, PT, R12, RZ, PT, P2 ;  /* 0x000000ff0c00720c */ /* 0x000fc60003f44120 */
[----:B------:R-:W3:Y:S04]  /*3950*/  LDS R19, [R53+0x3800] ;  /* 0x0038000035137984 */ /* 0x000ee80000000800 */
[----:B0-----:R-:W-:Y:S01]  /*3960*/  @P4 STG.E desc[UR8][R4.64+0x2000], R9 ;  /* 0x0020000904004986 */ /* 0x001fe2000c101908 */
[----:B------:R-:W-:Y:S02]  /*3970*/  ISETP.LT.U32.AND P4, PT, R6, UR6, PT ;  /* 0x0000000606007c0c */ /* 0x000fe4000bf81070 */
[----:B------:R-:W-:Y:S01]  /*3980*/  LOP3.LUT R6, R0, 0x1000, RZ, 0xfc, !PT ;  /* 0x0000100000067812 */ /* 0x000fe200078efcff */
[----:B------:R-:W0:Y:S02]  /*3990*/  LDS R9, [R53+0x3c00] ;  /* 0x003c000035097984 */ /* 0x000e240000000800 */
[----:B------:R-:W-:-:S02]  /*39a0*/  @P2 LOP3.LUT R37, R37, 0x80000000, RZ, 0x3c, !PT ;  /* 0x8000000025252812 */ /* 0x000fc400078e3cff */
[----:B------:R-:W0:Y:S04]  /*39b0*/  LDS R21, [R53+0x4000] ;  /* 0x0040000035157984 */ /* 0x000e280000000800 */
[----:B------:R-:W0:Y:S04]  /*39c0*/  LDS R23, [R53+0x4400] ;  /* 0x0044000035177984 */ /* 0x000e280000000800 */
[----:B------:R-:W-:Y:S04]  /*39d0*/  @P3 STG.E desc[UR8][R2.64+0x2400], R25 ;  /* 0x0024001902003986 */ /* 0x000fe8000c101908 */
[----:B--2---:R2:W-:Y:S01]  /*39e0*/  @P3 STG.E desc[UR8][R4.64+0x2400], R13 ;  /* 0x0024000d04003986 */ /* 0x0045e2000c101908 */
[----:B------:R-:W-:Y:S01]  /*39f0*/  ISETP.LT.U32.AND P3, PT, R6, UR6, PT ;  /* 0x0000000606007c0c */ /* 0x000fe2000bf61070 */
[----:B------:R-:W-:-:S02]  /*3a00*/  VIADD R6, R0, 0x1100 ;  /* 0x0000110000067836 */ /* 0x000fc40000000000 */
[----:B------:R-:W-:Y:S01]  /*3a10*/  @P5 STG.E desc[UR8][R2.64+0x2800], R33 ;  /* 0x0028002102005986 */ /* 0x000fe2000c101908 */
[----:B------:R-:W-:Y:S01]  /*3a20*/  VIADD R0, R0, 0x1200 ;  /* 0x0000120000007836 */ /* 0x000fe20000000000 */
[----:B------:R-:W-:Y:S02]  /*3a30*/  ISETP.GT.U32.AND.EX P3, PT, R8, RZ, PT, P3 ;  /* 0x000000ff0800720c */ /* 0x000fe40003f64130 */
[----:B-1----:R1:W-:Y:S01]  /*3a40*/  @P5 STG.E desc[UR8][R4.64+0x2800], R11 ;  /* 0x0028000b04005986 */ /* 0x0023e2000c101908 */
[----:B------:R-:W-:Y:S01]  /*3a50*/  ISETP.LT.U32.AND P5, PT, R6, UR6, PT ;  /* 0x0000000606007c0c */ /* 0x000fe2000bfa1070 */
[----:B------:R-:W-:Y:S01]  /*3a60*/  IMAD.U32 R6, RZ, RZ, UR7 ;  /* 0x00000007ff067e24 */ /* 0x000fe2000f8e00ff */
[----:B--2---:R-:W-:-:S04]  /*3a70*/  @P0 LOP3.LUT R13, R34, 0x80000000, RZ, 0x3c, !PT ;  /* 0x80000000220d0812 */ /* 0x004fc800078e3cff */
[----:B------:R-:W-:Y:S01]  /*3a80*/  ISETP.GT.U32.AND.EX P4, PT, R6, RZ, PT, P4 ;  /* 0x000000ff0600720c */ /* 0x000fe20003f84140 */
[----:B------:R2:W-:Y:S03]  /*3a90*/  @P0 STG.E desc[UR8][R2.64+0x2c00], R13 ;  /* 0x002c000d02000986 */ /* 0x0005e6000c101908 */
[----:B------:R-:W-:Y:S01]  /*3aa0*/  @P3 LOP3.LUT R39, R39, 0x80000000, RZ, 0x3c, !PT ;  /* 0x8000000027273812 */ /* 0x000fe200078e3cff */
[----:B----4-:R4:W-:Y:S01]  /*3ab0*/  @P0 STG.E desc[UR8][R4.64+0x2c00], R15 ;  /* 0x002c000f04000986 */ /* 0x0109e2000c101908 */
[----:B------:R-:W-:Y:S01]  /*3ac0*/  ISETP.LT.U32.AND P0, PT, R0, UR6, PT ;  /* 0x0000000600007c0c */ /* 0x000fe2000bf01070 */
[----:B------:R-:W-:Y:S01]  /*3ad0*/  IMAD.U32 R0, RZ, RZ, UR7 ;  /* 0x00000007ff007e24 */ /* 0x000fe2000f8e00ff */
[----:B-1----:R-:W-:Y:S01]  /*3ae0*/  @P6 LOP3.LUT R11, R36, 0x80000000, RZ, 0x3c, !PT ;  /* 0x80000000240b6812 */ /* 0x002fe200078e3cff */
[----:B------:R1:W-:Y:S01]  /*3af0*/  @P1 STG.E desc[UR8][R2.64+0x3000], R35 ;  /* 0x0030002302001986 */ /* 0x0003e2000c101908 */
[----:B------:R-:W-:-:S02]  /*3b00*/  ISETP.GT.U32.AND.EX P0, PT, R6, RZ, PT, P0 ;  /* 0x000000ff0600720c */ /* 0x000fc40003f04100 */
[----:B------:R-:W-:Y:S01]  /*3b10*/  ISETP.GT.U32.AND.EX P5, PT, R0, RZ, PT, P5 ;  /* 0x000000ff0000720c */ /* 0x000fe20003fa4150 */
[----:B---3--:R1:W-:Y:S01]  /*3b20*/  @P1 STG.E desc[UR8][R4.64+0x3000], R7 ;  /* 0x0030000704001986 */ /* 0x0083e2000c101908 */
[----:B--2---:R-:W-:-:S03]  /*3b30*/  @P4 LOP3.LUT R13, R38, 0x80000000, RZ, 0x3c, !PT ;  /* 0x80000000260d4812 */ /* 0x004fc600078e3cff */
[----:B------:R1:W-:Y:S04]  /*3b40*/  @P6 STG.E desc[UR8][R2.64+0x3400], R11 ;  /* 0x0034000b02006986 */ /* 0x0003e8000c101908 */
[----:B------:R1:W-:Y:S04]  /*3b50*/  @P6 STG.E desc[UR8][R4.64+0x3400], R17 ;  /* 0x0034001104006986 */ /* 0x0003e8000c101908 */
[----:B------:R1:W-:Y:S01]  /*3b60*/  @P2 STG.E desc[UR8][R2.64+0x3800], R37 ;  /* 0x0038002502002986 */ /* 0x0003e2000c101908 */
[----:B----4-:R-:W-:-:S03]  /*3b70*/  @P5 LOP3.LUT R15, R40, 0x80000000, RZ, 0x3c, !PT ;  /* 0x80000000280f5812 */ /* 0x010fc600078e3cff */
[----:B------:R1:W-:Y:S04]  /*3b80*/  @P2 STG.E desc[UR8][R4.64+0x3800], R19 ;  /* 0x0038001304002986 */ /* 0x0003e8000c101908 */
[----:B------:R1:W-:Y:S04]  /*3b90*/  @P4 STG.E desc[UR8][R2.64+0x3c00], R13 ;  /* 0x003c000d02004986 */ /* 0x0003e8000c101908 */
[----:B0-----:R1:W-:Y:S04]  /*3ba0*/  @P4 STG.E desc[UR8][R4.64+0x3c00], R9 ;  /* 0x003c000904004986 */ /* 0x0013e8000c101908 */
[----:B------:R1:W-:Y:S04]  /*3bb0*/  @P3 STG.E desc[UR8][R2.64+0x4000], R39 ;  /* 0x0040002702003986 */ /* 0x0003e8000c101908 */
[----:B------:R1:W-:Y:S04]  /*3bc0*/  @P3 STG.E desc[UR8][R4.64+0x4000], R21 ;  /* 0x0040001504003986 */ /* 0x0003e8000c101908 */
[----:B------:R1:W-:Y:S04]  /*3bd0*/  @P5 STG.E desc[UR8][R2.64+0x4400], R15 ;  /* 0x0044000f02005986 */ /* 0x0003e8000c101908 */
[----:B------:R1:W-:Y:S01]  /*3be0*/  @P5 STG.E desc[UR8][R4.64+0x4400], R23 ;  /* 0x0044001704005986 */ /* 0x0003e2000c101908 */
[----:B------:R-:W-:Y:S05]  /*3bf0*/  @!P0 EXIT ;  /* 0x000000000000894d */ /* 0x000fea0003800000 */
[----:B------:R-:W0:Y:S01]  /*3c00*/  LDS R53, [R53+0x4800] ;  /* 0x0048000035357984 */ /* 0x000e220000000800 */
[----:B------:R-:W-:-:S05]  /*3c10*/  LOP3.LUT R41, R41, 0x80000000, RZ, 0x3c, !PT ;  /* 0x8000000029297812 */ /* 0x000fca00078e3cff */
[----:B------:R-:W-:Y:S04]  /*3c20*/  STG.E desc[UR8][R2.64+0x4800], R41 ;  /* 0x0048002902007986 */ /* 0x000fe8000c101908 */
[----:B0-----:R-:W-:Y:S01]  /*3c30*/  STG.E desc[UR8][R4.64+0x4800], R53 ;  /* 0x0048003504007986 */ /* 0x001fe2000c101908 */
[----:B------:R-:W-:Y:S05]  /*3c40*/  EXIT ;  /* 0x000000000000794d */ /* 0x000fea0003800000 */
.L_x_223:
        /* <DEDUP_REMOVED lines=11> */
.L_x_1309:


//--------------------- .text._ZN3cub18CUB_300001_SM_10006detail4scan16DeviceScanKernelINS2_10policy_hubIiiimN4cuda3std3__44plusIvEEE10Policy1000EN6thrust24THRUST_300001_SM_1000_NS10device_ptrIiEESF_NS0_13ScanTileStateIiLb1EEES9_NS1_10InputValueIiPiEEmiLb0EiEEvT0_T1_T2_iT3_T4_T5_ --------------------------
	.section	.text._ZN3cub18CUB_300001_SM_10006detail4scan16DeviceScanKernelINS2_10policy_hubIiiimN4cuda3std3__44plusIvEEE10Policy1000EN6thrust24THRUST_300001_SM_1000_NS10device_ptrIiEESF_NS0_13ScanTileStateIiLb1EEES9_NS1_10InputValueIiPiEEmiLb0EiEEvT0_T1_T2_iT3_T4_T5_,"ax",@progbits
	.align	128
        .global         _ZN3cub18CUB_300001_SM_10006detail4scan16DeviceScanKernelINS2_10policy_hubIiiimN4cuda3std3__44plusIvEEE10Policy1000EN6thrust24THRUST_300001_SM_1000_NS10device_ptrIiEESF_NS0_13ScanTileStateIiLb1EEES9_NS1_10InputValueIiPiEEmiLb0EiEEvT0_T1_T2_iT3_T4_T5_
        .type           _ZN3cub18CUB_300001_SM_10006detail4scan16DeviceScanKernelINS2_10policy_hubIiiimN4cuda3std3__44plusIvEEE10Policy1000EN6thrust24THRUST_300001_SM_1000_NS10device_ptrIiEESF_NS0_13ScanTileStateIiLb1EEES9_NS1_10InputValueIiPiEEmiLb0EiEEvT0_T1_T2_iT3_T4_T5_,@function
        .size           _ZN3cub18CUB_300001_SM_10006detail4scan16DeviceScanKernelINS2_10policy_hubIiiimN4cuda3std3__44plusIvEEE10Policy1000EN6thrust24THRUST_300001_SM_1000_NS10device_ptrIiEESF_NS0_13ScanTileStateIiLb1EEES9_NS1_10InputValueIiPiEEmiLb0EiEEvT0_T1_T2_iT3_T4_T5_,(.L_x_1310 - _ZN3cub18CUB_300001_SM_10006detail4scan16DeviceScanKernelINS2_10policy_hubIiiimN4cuda3std3__44plusIvEEE10Policy1000EN6thrust24THRUST_300001_SM_1000_NS10device_ptrIiEESF_NS0_13ScanTileStateIiLb1EEES9_NS1_10InputValueIiPiEEmiLb0EiEEvT0_T1_T2_iT3_T4_T5_)
        .other          _ZN3cub18CUB_300001_SM_10006detail4scan16DeviceScanKernelINS2_10policy_hubIiiimN4cuda3std3__44plusIvEEE10Policy1000EN6thrust24THRUST_300001_SM_1000_NS10device_ptrIiEESF_NS0_13ScanTileStateIiLb1EEES9_NS1_10InputValueIiPiEEmiLb0EiEEvT0_T1_T2_iT3_T4_T5_,@"STO_CUDA_ENTRY STV_DEFAULT"
_ZN3cub18CUB_300001_SM_10006detail4scan16DeviceScanKernelINS2_10policy_hubIiiimN4cuda3std3__44plusIvEEE10Policy1000EN6thrust24THRUST_300001_SM_1000_NS10device_ptrIiEESF_NS0_13ScanTileStateIiLb1EEES9_NS1_10InputValueIiPiEEmiLb0EiEEvT0_T1_T2_iT3_T4_T5_:
.text._ZN3cub18CUB_300001_SM_10006detail4scan16DeviceScanKernelINS2_10policy_hubIiiimN4cuda3std3__44plusIvEEE10Policy1000EN6thrust24THRUST_300001_SM_1000_NS10device_ptrIiEESF_NS0_13ScanTileStateIiLb1EEES9_NS1_10InputValueIiPiEEmiLb0EiEEvT0_T1_T2_iT3_T4_T5_:
[----:B------:R-:W-:Y:S01]  /*0000*/  LDC R1, c[0x0][0x37c] ;  /* 0x0000df00ff017b82 */ /* 0x000fe20000000800 */
[----:B------:R-:W0:Y:S01]  /*0010*/  LDCU UR4, c[0x0][0x3a0] ;  /* 0x00007400ff0477ac */ /* 0x000e220008000800 */
[----:B------:R-:W1:Y:S06]  /*0020*/  LDCU.64 UR12, c[0x0][0x358] ;  /* 0x00006b00ff0c77ac */ /* 0x000e6c0008000a00 */
[----:B------:R-:W2:Y:S01]  /*0030*/  S2UR UR6, SR_CTAID.X ;  /* 0x00000000000679c3 */ /* 0x000ea20000002500 */
[----:B------:R-:W3:Y:S01]  /*0040*/  LDCU.64 UR8, c[0x0][0x3b0] ;  /* 0x00007600ff0877ac */ /* 0x000ee20008000a00 */
[----:B0-----:R-:W-:-:S06]  /*0050*/  UPRMT UR4, UR4, 0x7770, URZ ;  /* 0x0000777004047896 */ /* 0x001fcc00080000ff */
[----:B------:R-:W-:-:S05]  /*0060*/  ISETP.NE.AND P0, PT, RZ, UR4, PT ;  /* 0x00000004ff007c0c */ /* 0x000fca000bf05270 */
[----:B------:R-:W2:Y:S08]  /*0070*/  LDCU UR4, c[0x0][0x398] ;  /* 0x00007300ff0477ac */ /* 0x000eb00008000800 */
[----:B------:R-:W1:Y:S02]  /*0080*/  @P0 LDC.64 R2, c[0x0][0x3a8] ;  /* 0x0000ea00ff020b82 */ /* 0x000e640000000a00 */
[----:B-1----:R0:W5:Y:S01]  /*0090*/  @P0 LDG.E R39, desc[UR12][R2.64] ;  /* 0x0000000c02270981 */ /* 0x002162000c1e1900 */
[----:B--2---:R-:W-:-:S04]  /*00a0*/  UIADD3 UR6, UPT, UPT, UR6, UR4, URZ ;  /* 0x0000000406067290 */ /* 0x004fc8000fffe0ff */
[----:B------:R-:W-:-:S04]  /*00b0*/  UIMAD.WIDE UR10, UR6, 0x1ee0, URZ ;  /* 0x00001ee0060a78a5 */ /* 0x000fc8000f8e02ff */
[----:B---3--:R-:W-:-:S04]  /*00c0*/  UIADD3 UR7, UP0, UPT, -UR10, UR8, URZ ;  /* 0x000000080a077290 */ /* 0x008fc8000ff1e1ff */
[----:B------:R-:W-:Y:S02]  /*00d0*/  UIADD3.X UR4, UPT, UPT, ~UR11, UR9, URZ, UP0, !UPT ;  /* 0x000000090b047290 */ /* 0x000fe400087fe5ff */
[----:B------:R-:W-:-:S04]  /*00e0*/  UISETP.GE.U32.AND UP0, UPT, UR7, 0x1ee1, UPT ;  /* 0x00001ee10700788c */ /* 0x000fc8000bf06070 */
[----:B------:R-:W-:Y:S01]  /*00f0*/  UISETP.GE.U32.AND.EX UP0, UPT, UR4, URZ, UPT, UP0 ;  /* 0x000000ff0400728c */ /* 0x000fe2000bf06100 */
[----:B------:R-:W1:Y:S08]  /*0100*/  @!P0 LDC R39, c[0x0][0x3a8] ;  /* 0x0000ea00ff278b82 */ /* 0x000e700000000800 */
[----:B0-----:R-:W-:Y:S05]  /*0110*/  BRA.U !UP0, `(.L_x_224) ;  /* 0x0000001908f47547 */ /* 0x001fea000b800000 */
[----:B------:R-:W0:Y:S01]  /*0120*/  S2R R35, SR_TID.X ;  /* 0x0000000000237919 */ /* 0x000e220000002100 */
[----:B------:R-:W2:Y:S01]  /*0130*/  LDCU.64 UR4, c[0x0][0x380] ;  /* 0x00007000ff0477ac */ /* 0x000ea20008000a00 */
[C---:B0-----:R-:W-:Y:S02]  /*0140*/  LOP3.LUT R0, R35.reuse, 0x1f, RZ, 0xc0, !PT ;  /* 0x0000001f23007812 */ /* 0x041fe400078ec0ff */
[----:B------:R-:W-:-:S05]  /*0150*/  LOP3.LUT R3, R35, 0x3e0, RZ, 0xc0, !PT ;  /* 0x000003e023037812 */ /* 0x000fca00078ec0ff */
[----:B------:R-:W-:-:S05]  /*0160*/  IMAD R0, R3, 0x13, R0 ;  /* 0x0000001303007824 */ /* 0x000fca00078e0200 */
[----:B------:R-:W-:-:S05]  /*0170*/  IADD3 R0, P0, PT, R0, UR10, RZ ;  /* 0x0000000a00007c10 */ /* 0x000fca000ff1e0ff */
[----:B------:R-:W-:Y:S02]  /*0180*/  IMAD.X R3, RZ, RZ, UR11, P0 ;  /* 0x0000000bff037e24 */ /* 0x000fe400080e06ff */
[----:B------:R-:W-:-:S03]  /*0190*/  IMAD.SHL.U32 R31, R0, 0x4, RZ ;  /* 0x00000004001f7824 */ /* 0x000fc600078e00ff */
[----:B------:R-:W-:Y:S02]  /*01a0*/  SHF.L.U64.HI R30, R0, 0x2, R3 ;  /* 0x00000002001e7819 */ /* 0x000fe40000010203 */
[----:B--2---:R-:W-:-:S04]  /*01b0*/  IADD3 R2, P0, PT, R31, UR4, RZ ;  /* 0x000000041f027c10 */ /* 0x004fc8000ff1e0ff */
[----:B------:R-:W-:-:S05]  /*01c0*/  IADD3.X R3, PT, PT, R30, UR5, RZ, P0, !PT ;  /* 0x000000051e037c10 */ /* 0x000fca00087fe4ff */
[----:B------:R-:W2:Y:S04]  /*01d0*/  LDG.E R5, desc[UR12][R2.64] ;  /* 0x0000000c02057981 */ /* 0x000ea8000c1e1900 */
[----:B------:R-:W3:Y:S04]  /*01e0*/  LDG.E R7, desc[UR12][R2.64+0x80] ;  /* 0x0000800c02077981 */ /* 0x000ee8000c1e1900 */
[----:B------:R-:W4:Y:S04]  /*01f0*/  LDG.E R9, desc[UR12][R2.64+0x100] ;  /* 0x0001000c02097981 */ /* 0x000f28000c1e1900 */
        /* <DEDUP_REMOVED lines=15> */
[----:B------:R-:W4:Y:S01]  /*02f0*/  LDG.E R8, desc[UR12][R2.64+0x900] ;  /* 0x0009000c02087981 */ /* 0x000f22000c1e1900 */
[----:B------:R-:W0:Y:S01]  /*0300*/  S2UR UR5, SR_CgaCtaId ;  /* 0x00000000000579c3 */ /* 0x000e220000008800 */
[----:B------:R-:W-:Y:S01]  /*0310*/  SHF.R.U32.HI R36, RZ, 0x5, R35 ;  /* 0x00000005ff247819 */ /* 0x000fe20000011623 */
[----:B------:R-:W-:Y:S01]  /*0320*/  UMOV UR4, 0x400 ;  /* 0x0000040000047882 */ /* 0x000fe20000000000 */
[----:B------:R-:W1:Y:S01]  /*0330*/  S2R R37, SR_LANEID ;  /* 0x0000000000257919 */ /* 0x000e620000000000 */
[----:B------:R-:W-:Y:S01]  /*0340*/  UISETP.NE.AND UP0, UPT, UR6, URZ, UPT ;  /* 0x000000ff0600728c */ /* 0x000fe2000bf05270 */
[----:B------:R-:W-:Y:S01]  /*0350*/  BSSY.RECONVERGENT B0, `(.L_x_225) ;  /* 0x0000148000007945 */ /* 0x000fe20003800200 */
[----:B0-----:R-:W-:Y:S01]  /*0360*/  ULEA UR4, UR5, UR4, 0x18 ;  /* 0x0000000405047291 */ /* 0x001fe2000f8ec0ff */
[----:B-1----:R-:W-:-:S05]  /*0370*/  IMAD R34, R36, 0x260, R37 ;  /* 0x0000026024227824 */ /* 0x002fca00078e0225 */
[----:B------:R-:W-:-:S05]  /*0380*/  LEA R34, R34, UR4, 0x2 ;  /* 0x0000000422227c11 */ /* 0x000fca000f8e10ff */
[----:B------:R-:W-:Y:S01]  /*0390*/  IMAD R33, R37, 0x48, R34 ;  /* 0x0000004825217824 */ /* 0x000fe200078e0222 */
[----:B--2---:R0:W-:Y:S04]  /*03a0*/  STS [R34], R5 ;  /* 0x0000000522007388 */ /* 0x0041e80000000800 */
[----:B---3--:R0:W-:Y:S04]  /*03b0*/  STS [R34+0x80], R7 ;  /* 0x0000800722007388 */ /* 0x0081e80000000800 */
[----:B----4-:R0:W-:Y:S04]  /*03c0*/  STS [R34+0x100], R9 ;  /* 0x0001000922007388 */ /* 0x0101e80000000800 */
[----:B------:R0:W-:Y:S04]  /*03d0*/  STS [R34+0x180], R11 ;  /* 0x0001800b22007388 */ /* 0x0001e80000000800 */
        /* <DEDUP_REMOVED lines=14> */
[----:B------:R0:W-:Y:S01]  /*04c0*/  STS [R34+0x900], R8 ;  /* 0x0009000822007388 */ /* 0x0001e20000000800 */
[----:B------:R-:W-:-:S03]  /*04d0*/  NOP ;  /* 0x0000000000007918 */ /* 0x000fc60000000000 */
[----:B------:R0:W1:Y:S04]  /*04e0*/  LDS R32, [R33] ;  /* 0x0000000021207984 */ /* 0x0000680000000800 */
[----:B------:R0:W2:Y:S04]  /*04f0*/  LDS R29, [R33+0x4] ;  /* 0x00000400211d7984 */ /* 0x0000a80000000800 */
        /* <DEDUP_REMOVED lines=18> */
[----:B-1234-:R-:W-:Y:S05]  /*0620*/  BRA.U UP0, `(.L_x_226) ;  /* 0x0000000500247547 */ /* 0x01efea000b800000 */
[----:B0-----:R-:W-:Y:S02]  /*0630*/  IADD3 R8, PT, PT, R28, R29, R32 ;  /* 0x0000001d1c087210 */ /* 0x001fe40007ffe020 */
[C---:B------:R-:W-:Y:S02]  /*0640*/  ISETP.NE.AND P1, PT, R37.reuse, 0x1f, PT ;  /* 0x0000001f2500780c */ /* 0x040fe40003f25270 */
[----:B------:R-:W-:Y:S02]  /*0650*/  IADD3 R8, PT, PT, R26, R27, R8 ;  /* 0x0000001b1a087210 */ /* 0x000fe40007ffe008 */
[----:B------:R-:W-:Y:S02]  /*0660*/  ISETP.NE.AND P2, PT, R37, RZ, PT ;  /* 0x000000ff2500720c */ /* 0x000fe40003f45270 */
[----:B------:R-:W-:-:S04]  /*0670*/  IADD3 R8, PT, PT, R24, R25, R8 ;  /* 0x0000001918087210 */ /* 0x000fc80007ffe008 */
[----:B------:R-:W-:-:S03]  /*0680*/  IADD3 R8, PT, PT, R22, R23, R8 ;  /* 0x0000001716087210 */ /* 0x000fc60007ffe008 */
[----:B------:R-:W-:Y:S02]  /*0690*/  @!P1 LEA R42, R36, UR4, 0x2 ;  /* 0x00000004242a9c11 */ /* 0x000fe4000f8e10ff */
[----:B------:R-:W-:-:S04]  /*06a0*/  IADD3 R8, PT, PT, R20, R21, R8 ;  /* 0x0000001514087210 */ /* 0x000fc80007ffe008 */
[----:B------:R-:W-:-:S04]  /*06b0*/  IADD3 R8, PT, PT, R6, R7, R8 ;  /* 0x0000000706087210 */ /* 0x000fc80007ffe008 */
[----:B------:R-:W-:-:S04]  /*06c0*/  IADD3 R8, PT, PT, R4, R5, R8 ;  /* 0x0000000504087210 */ /* 0x000fc80007ffe008 */
[----:B------:R-:W-:-:S04]  /*06d0*/  IADD3 R8, PT, PT, R2, R3, R8 ;  /* 0x0000000302087210 */ /* 0x000fc80007ffe008 */
[----:B------:R-:W-:-:S05]  /*06e0*/  IADD3 R38, PT, PT, R9, R0, R8 ;  /* 0x0000000009267210 */ /* 0x000fca0007ffe008 */
        /* <DEDUP_REMOVED lines=14> */
[----:B------:R-:W-:Y:S02]  /*07d0*/  ISETP.NE.AND P1, PT, R36, 0xc, PT ;  /* 0x0000000c2400780c */ /* 0x000fe40003f25270 */
[----:B------:R-:W-:-:S03]  /*07e0*/  SEL R38, R38, RZ, P2 ;  /* 0x000000ff26267207 */ /* 0x000fc60001000000 */
[----:B------:R-:W0:Y:S04]  /*07f0*/  LDS.128 R8, [UR4+0x10] ;  /* 0x00001004ff087984 */ /* 0x000e280008000c00 */
[----:B------:R-:W1:Y:S04]  /*0800*/  LDS.128 R12, [UR4+0x20] ;  /* 0x00002004ff0c7984 */ /* 0x000e680008000c00 */
[----:B------:R-:W2:Y:S01]  /*0810*/  LDS.128 R16, [UR4+0x30] ;  /* 0x00003004ff107984 */ /* 0x000ea20008000c00 */
[----:B0-----:R-:W-:-:S04]  /*0820*/  IMAD.IADD R9, R8, 0x1, R9 ;  /* 0x0000000108097824 */ /* 0x001fc800078e0209 */
[----:B------:R-:W-:Y:S01]  /*0830*/  IMAD.IADD R10, R10, 0x1, R9 ;  /* 0x000000010a0a7824 */ /* 0x000fe200078e0209 */
[----:B------:R-:W-:Y:S02]  /*0840*/  SEL R8, R9, R8, !P0 ;  /* 0x0000000809087207 */ /* 0x000fe40004000000 */
[----:B------:R-:W-:Y:S01]  /*0850*/  ISETP.NE.AND P0, PT, R36, 0x3, PT ;  /* 0x000000032400780c */ /* 0x000fe20003f05270 */
[----:B------:R-:W-:-:S03]  /*0860*/  IMAD.IADD R11, R11, 0x1, R10 ;  /* 0x000000010b0b7824 */ /* 0x000fc600078e020a */
[----:B------:R-:W-:Y:S01]  /*0870*/  SEL R8, R10, R8, !P0 ;  /* 0x000000080a087207 */ /* 0x000fe20004000000 */
[----:B-1----:R-:W-:Y:S01]  /*0880*/  IMAD.IADD R12, R11, 0x1, R12 ;  /* 0x000000010b0c7824 */ /* 0x002fe200078e020c */
[----:B------:R-:W-:-:S03]  /*0890*/  ISETP.NE.AND P0, PT, R36, 0x4, PT ;  /* 0x000000042400780c */ /* 0x000fc60003f05270 */
[----:B------:R-:W-:Y:S01]  /*08a0*/  IMAD.IADD R13, R13, 0x1, R12 ;  /* 0x000000010d0d7824 */ /* 0x000fe200078e020c */
[----:B------:R-:W-:Y:S02]  /*08b0*/  SEL R8, R11, R8, !P0 ;  /* 0x000000080b087207 */ /* 0x000fe40004000000 */
[----:B------:R-:W-:Y:S01]  /*08c0*/  ISETP.NE.AND P0, PT, R36, 0x5, PT ;  /* 0x000000052400780c */ /* 0x000fe20003f05270 */
[----:B------:R-:W-:-:S03]  /*08d0*/  IMAD.IADD R14, R14, 0x1, R13 ;  /* 0x000000010e0e7824 */ /* 0x000fc600078e020d */
[----:B------:R-:W-:Y:S01]  /*08e0*/  SEL R8, R12, R8, !P0 ;  /* 0x000000080c087207 */ /* 0x000fe20004000000 */
[----:B------:R-:W-:Y:S01]  /*08f0*/  IMAD.IADD R15, R15, 0x1, R14 ;  /* 0x000000010f0f7824 */ /* 0x000fe200078e020e */
[----:B------:R-:W-:-:S03]  /*0900*/  ISETP.NE.AND P0, PT, R36, 0x6, PT ;  /* 0x000000062400780c */ /* 0x000fc60003f05270 */
[----:B--2---:R-:W-:Y:S01]  /*0910*/  IMAD.IADD R16, R15, 0x1, R16 ;  /* 0x000000010f107824 */ /* 0x004fe200078e0210 */
[----:B------:R-:W-:Y:S02]  /*0920*/  SEL R9, R13, R8, !P0 ;  /* 0x000000080d097207 */ /* 0x000fe40004000000 */
[----:B------:R-:W-:Y:S01]  /*0930*/  ISETP.NE.AND P0, PT, R36, 0x7, PT ;  /* 0x000000072400780c */ /* 0x000fe20003f05270 */
[----:B------:R-:W0:Y:S01]  /*0940*/  LDS R8, [UR4+0x40] ;  /* 0x00004004ff087984 */ /* 0x000e220008000800 */
[----:B------:R-:W-:Y:S02]  /*0950*/  IMAD.IADD R17, R17, 0x1, R16 ;  /* 0x0000000111117824 */ /* 0x000fe400078e0210 */
[----:B------:R-:W-:Y:S02]  /*0960*/  SEL R9, R14, R9, !P0 ;  /* 0x000000090e097207 */ /* 0x000fe40004000000 */
[----:B------:R-:W-:Y:S01]  /*0970*/  ISETP.NE.AND P0, PT, R36, 0x8, PT ;  /* 0x000000082400780c */ /* 0x000fe20003f05270 */
[----:B------:R-:W-:-:S03]  /*0980*/  IMAD.IADD R18, R18, 0x1, R17 ;  /* 0x0000000112127824 */ /* 0x000fc600078e0211 */
[----:B------:R-:W-:Y:S02]  /*0990*/  SEL R9, R15, R9, !P0 ;  /* 0x000000090f097207 */ /* 0x000fe40004000000 */
[----:B------:R-:W-:-:S04]  /*09a0*/  ISETP.NE.AND P0, PT, R36, 0x9, PT ;  /* 0x000000092400780c */ /* 0x000fc80003f05270 */
[----:B------:R-:W-:Y:S02]  /*09b0*/  SEL R9, R16, R9, !P0 ;  /* 0x0000000910097207 */ /* 0x000fe40004000000 */
[----:B------:R-:W-:-:S04]  /*09c0*/  ISETP.NE.AND P0, PT, R36, 0xa, PT ;  /* 0x0000000a2400780c */ /* 0x000fc80003f05270 */
[----:B------:R-:W-:Y:S02]  /*09d0*/  SEL R9, R17, R9, !P0 ;  /* 0x0000000911097207 */ /* 0x000fe40004000000 */
[----:B------:R-:W-:-:S04]  /*09e0*/  ISETP.NE.AND P0, PT, R36, 0xb, PT ;  /* 0x0000000b2400780c */ /* 0x000fc80003f05270 */
[----:B------:R-:W-:Y:S01]  /*09f0*/  SEL R9, R18, R9, !P0 ;  /* 0x0000000912097207 */ /* 0x000fe20004000000 */
[----:B------:R-:W-:Y:S01]  /*0a00*/  IMAD.IADD R18, R19, 0x1, R18 ;  /* 0x0000000113127824 */ /* 0x000fe200078e0212 */
[----:B------:R-:W-:-:S04]  /*0a10*/  ISETP.GE.U32.AND P0, PT, R35, 0x20, PT ;  /* 0x000000202300780c */ /* 0x000fc80003f06070 */
[C---:B------:R-:W-:Y:S02]  /*0a20*/  SEL R9, R18.reuse, R9, !P1 ;  /* 0x0000000912097207 */ /* 0x040fe40004800000 */
[----:B------:R-:W-:Y:S02]  /*0a30*/  ISETP.NE.AND P1, PT, R35, RZ, PT ;  /* 0x000000ff2300720c */ /* 0x000fe40003f25270 */
[----:B------:R-:W-:Y:S02]  /*0a40*/  SEL R10, R9, RZ, P0 ;  /* 0x000000ff090a7207 */ /* 0x000fe40000000000 */
[--C-:B0----5:R-:W-:Y:S02]  /*0a50*/  IADD3 R9, PT, PT, R18, R8, R39.reuse ;  /* 0x0000000812097210 */ /* 0x121fe40007ffe027 */
[----:B------:R-:W-:-:S07]  /*0a60*/  IADD3 R38, PT, PT, R10, R38, R39 ;  /* 0x000000260a267210 */ /* 0x000fce0007ffe027 */
[----:B------:R-:W-:Y:S05]  /*0a70*/  @P1 BRA `(.L_x_227) ;  /* 0x0000000c00541947 */ /* 0x000fea0003800000 */
[----:B------:R-:W0:Y:S01]  /*0a80*/  LDC.64 R10, c[0x0][0x390] ;  /* 0x0000e400ff0a7b82 */ /* 0x000e220000000a00 */
[----:B------:R-:W-:-:S05]  /*0a90*/  IMAD.MOV.U32 R8, RZ, RZ, 0x65 ;  /* 0x00000065ff087424 */ /* 0x000fca00078e00ff */
[----:B0-----:R0:W-:Y:S01]  /*0aa0*/  ST.E.64.STRONG.GPU desc[UR12][R10.64+0x100], R8 ;  /* 0x000100080a007985 */ /* 0x0011e2000c10fb0c */
[----:B------:R-:W-:Y:S05]  /*0ab0*/  BRA `(.L_x_227) ;  /* 0x0000000c00447947 */ /* 0x000fea0003800000 */
.L_x_226:
        /* <DEDUP_REMOVED lines=20> */
[----:B-----5:R-:W0:Y:S02]  /*0c00*/  SHFL.UP P0, R39, R40, 0x10, RZ ;  /* 0x0600000028277989 */ /* 0x020e2400000000ff */
[----:B0-----:R-:W-:Y:S01]  /*0c10*/  @P0 IMAD.IADD R39, R40, 0x1, R39 ;  /* 0x0000000128270824 */ /* 0x001fe200078e0227 */
[----:B------:R-:W-:-:S04]  /*0c20*/  ISETP.NE.AND P0, PT, R36, 0x2, PT ;  /* 0x000000022400780c */ /* 0x000fc80003f05270 */
[----:B------:R-:W-:Y:S01]  /*0c30*/  @!P1 STS [R42+0x10], R39 ;  /* 0x000010272a009388 */ /* 0x000fe20000000800 */
[----:B------:R-:W-:Y:S01]  /*0c40*/  BAR.SYNC.DEFER_BLOCKING 0x0 ;  /* 0x0000000000007b1d */ /* 0x000fe20000010000 */
[----:B------:R-:W-:-:S05]  /*0c50*/  ISETP.NE.AND P1, PT, R36, 0xc, PT ;  /* 0x0000000c2400780c */ /* 0x000fca0003f25270 */
[----:B------:R-:W0:Y:S04]  /*0c60*/  LDS.128 R8, [UR4+0x10] ;  /* 0x00001004ff087984 */ /* 0x000e280008000c00 */
[----:B------:R-:W1:Y:S04]  /*0c70*/  LDS.128 R12, [UR4+0x20] ;  /* 0x00002004ff0c7984 */ /* 0x000e680008000c00 */
[----:B------:R-:W2:Y:S01]  /*0c80*/  LDS.128 R16, [UR4+0x30] ;  /* 0x00003004ff107984 */ /* 0x000ea20008000c00 */
[----:B0-----:R-:W-:-:S04]  /*0c90*/  IMAD.IADD R9, R8, 0x1, R9 ;  /* 0x0000000108097824 */ /* 0x001fc800078e0209 */
[----:B------:R-:W-:Y:S01]  /*0ca0*/  IMAD.IADD R10, R10, 0x1, R9 ;  /* 0x000000010a0a7824 */ /* 0x000fe200078e0209 */
[----:B------:R-:W-:Y:S02]  /*0cb0*/  SEL R8, R9, R8, !P0 ;  /* 0x0000000809087207 */ /* 0x000fe40004000000 */
[----:B------:R-:W-:Y:S01]  /*0cc0*/  ISETP.NE.AND P0, PT, R36, 0x3, PT ;  /* 0x000000032400780c */ /* 0x000fe20003f05270 */
[----:B------:R-:W-:Y:S01]  /*0cd0*/  IMAD.IADD R11, R11, 0x1, R10 ;  /* 0x000000010b0b7824 */ /* 0x000fe200078e020a */
[----:B------:R-:W0:Y:S02]  /*0ce0*/  LDS R9, [UR4+0x40] ;  /* 0x00004004ff097984 */ /* 0x000e240008000800 */
        /* <DEDUP_REMOVED lines=13> */
[----:B------:R-:W-:-:S03]  /*0dc0*/  IMAD.IADD R17, R17, 0x1, R16 ;  /* 0x0000000111117824 */ /* 0x000fc600078e0210 */
[----:B------:R-:W-:Y:S01]  /*0dd0*/  SEL R8, R14, R8, !P0 ;  /* 0x000000080e087207 */ /* 0x000fe20004000000 */
[----:B------:R-:W-:Y:S01]  /*0de0*/  IMAD.IADD R18, R18, 0x1, R17 ;  /* 0x0000000112127824 */ /* 0x000fe200078e0211 */
[----:B------:R-:W-:-:S03]  /*0df0*/  ISETP.NE.AND P0, PT, R36, 0x8, PT ;  /* 0x000000082400780c */ /* 0x000fc60003f05270 */
[----:B------:R-:W-:Y:S01]  /*0e00*/  IMAD.IADD R19, R19, 0x1, R18 ;  /* 0x0000000113137824 */ /* 0x000fe200078e0212 */
[----:B------:R-:W-:Y:S02]  /*0e10*/  SEL R8, R15, R8, !P0 ;  /* 0x000000080f087207 */ /* 0x000fe40004000000 */
[----:B------:R-:W-:-:S04]  /*0e20*/  ISETP.NE.AND P0, PT, R36, 0x9, PT ;  /* 0x000000092400780c */ /* 0x000fc80003f05270 */
[----:B------:R-:W-:Y:S02]  /*0e30*/  SEL R8, R16, R8, !P0 ;  /* 0x0000000810087207 */ /* 0x000fe40004000000 */
[----:B------:R-:W-:Y:S01]  /*0e40*/  ISETP.NE.AND P0, PT, R36, 0xa, PT ;  /* 0x0000000a2400780c */ /* 0x000fe20003f05270 */
[----:B0-----:R-:W-:-:S03]  /*0e50*/  IMAD.IADD R9, R19, 0x1, R9 ;  /* 0x0000000113097824 */ /* 0x001fc600078e0209 */
[----:B------:R-:W-:Y:S01]  /*0e60*/  SEL R8, R17, R8, !P0 ;  /* 0x0000000811087207 */ /* 0x000fe20004000000 */
[----:B------:R-:W-:Y:S01]  /*0e70*/  IMAD.IADD R17, R39, 0x1, -R38 ;  /* 0x0000000127117824 */ /* 0x000fe200078e0a26 */
[----:B------:R-:W-:-:S04]  /*0e80*/  ISETP.NE.AND P0, PT, R36, 0xb, PT ;  /* 0x0000000b2400780c */ /* 0x000fc80003f05270 */
[----:B------:R-:W-:Y:S02]  /*0e90*/  SEL R8, R18, R8, !P0 ;  /* 0x0000000812087207 */ /* 0x000fe40004000000 */
[----:B------:R-:W-:Y:S02]  /*0ea0*/  ISETP.GT.U32.AND P0, PT, R35, 0x1f, PT ;  /* 0x0000001f2300780c */ /* 0x000fe40003f04070 */
[----:B------:R-:W-:Y:S02]  /*0eb0*/  SEL R11, R17, RZ, P2 ;  /* 0x000000ff110b7207 */ /* 0x000fe40001000000 */
[----:B------:R-:W-:Y:S02]  /*0ec0*/  SEL R8, R19, R8, !P1 ;  /* 0x0000000813087207 */ /* 0x000fe40004800000 */
[----:B------:R-:W-:-:S03]  /*0ed0*/  ISETP.GE.U32.AND P1, PT, R35, 0x20, PT ;  /* 0x000000202300780c */ /* 0x000fc60003f26070 */
[----:B------:R-:W-:-:S05]  /*0ee0*/  IMAD.IADD R38, R8, 0x1, R11 ;  /* 0x0000000108267824 */ /* 0x000fca00078e020b */
[----:B------:R-:W-:Y:S01]  /*0ef0*/  SEL R17, R17, R38, !P1 ;  /* 0x0000002611117207 */ /* 0x000fe20004800000 */
[----:B------:R-:W-:Y:S06]  /*0f00*/  @P0 BRA `(.L_x_228) ;  /* 0x00000008000c0947 */ /* 0x000fec0003800000 */
[----:B------:R-:W0:Y:S01]  /*0f10*/  LDC.64 R14, c[0x0][0x390] ;  /* 0x0000e400ff0e7b82 */ /* 0x000e220000000a00 */
[----:B------:R-:W-:Y:S01]  /*0f20*/  ISETP.NE.AND P1, PT, R35, RZ, PT ;  /* 0x000000ff2300720c */ /* 0x000fe20003f25270 */
[----:B------:R-:W-:Y:S01]  /*0f30*/  IMAD.U32 R45, RZ, RZ, UR6 ;  /* 0x00000006ff2d7e24 */ /* 0x000fe2000f8e00ff */
[----:B------:R-:W-:-:S05]  /*0f40*/  LOP3.LUT R18, RZ, R35, RZ, 0x33, !PT ;  /* 0x00000023ff127212 */ /* 0x000fca00078e33ff */
[----:B------:R-:W-:-:S06]  /*0f50*/  VIADD R18, R18, UR6 ;  /* 0x0000000612127c36 */ /* 0x000fcc0008000000 */
[----:B------:R-:W-:Y:S01]  /*0f60*/  @!P1 IMAD.MOV.U32 R8, RZ, RZ, 0x64 ;  /* 0x00000064ff089424 */ /* 0x000fe200078e00ff */
[----:B------:R1:W-:Y:S01]  /*0f70*/  @!P1 STS [UR4+0xc], R9 ;  /* 0x00000c09ff009988 */ /* 0x0003e20008000804 */
[----:B0-----:R-:W-:-:S04]  /*0f80*/  IMAD.WIDE R44, R45, 0x8, R14 ;  /* 0x000000082d2c7825 */ /* 0x001fc800078e020e */
[----:B------:R-:W-:Y:S01]  /*0f90*/  IMAD.WIDE R14, R18, 0x8, R14 ;  /* 0x00000008120e7825 */ /* 0x000fe200078e020e */
[----:B------:R1:W-:Y:S01]  /*0fa0*/  @!P1 ST.E.64.STRONG.GPU desc[UR12][R44.64+0x100], R8 ;  /* 0x000100082c009985 */ /* 0x0003e2000c10fb0c */
[----:B------:R-:W-:Y:S05]  /*0fb0*/  NANOSLEEP 0x226 ;  /* 0x000002260000795d */ /* 0x000fea0003800000 */
[----:B------:R-:W2:Y:S01]  /*0fc0*/  LD.E.64.STRONG.GPU R12, desc[UR12][R14.64+0x100] ;  /* 0x0001000c0e0c7980 */ /* 0x000ea2000c10fb00 */
[----:B------:R-:W-:Y:S01]  /*0fd0*/  UMOV UR5, 0xffffffff ;  /* 0xffffffff00057882 */ /* 0x000fe20000000000 */
[----:B--2---:R-:W-:Y:S02]  /*0fe0*/  ISETP.NE.AND P0, PT, R12, 0x63, PT ;  /* 0x000000630c00780c */ /* 0x004fe40003f05270 */
[----:B-1----:R-:W-:Y:S11]  /*0ff0*/  BRA.DIV UR5, `(.L_x_229) ;  /* 0x0000002e05bc7947 */ /* 0x002ff6000b800000 */
[----:B------:R-:W-:-:S13]  /*1000*/  VOTE.ANY P0, !P0 ;  /* 0x0000000000ff7806 */ /* 0x000fda0004000100 */
.L_x_258:
[----:B------:R-:W-:Y:S05]  /*1010*/  @!P0 BRA `(.L_x_230) ;  /* 0x0000000000248947 */ /* 0x000fea0003800000 */
[----:B------:R-:W-:-:S07]  /*1020*/  IMAD.MOV.U32 R8, RZ, RZ, 0x1de ;  /* 0x000001deff087424 */ /* 0x000fce00078e00ff */
.L_x_232:
[----:B------:R-:W-:Y:S05]  /*1030*/  NANOSLEEP R8 ;  /* 0x000000080000735d */ /* 0x000fea0003800000 */
[----:B------:R-:W2:Y:S01]  /*1040*/  LD.E.64.STRONG.GPU R12, desc[UR12][R14.64+0x100] ;  /* 0x0001000c0e0c7980 */ /* 0x000ea2000c10fb00 */
[----:B------:R-:W-:Y:S01]  /*1050*/  UMOV UR5, 0xffffffff ;  /* 0xffffffff00057882 */ /* 0x000fe20000000000 */
[----:B------:R-:W-:Y:S02]  /*1060*/  SHF.R.U32.HI R8, RZ, 0x1, R8 ;  /* 0x00000001ff087819 */ /* 0x000fe40000011608 */
[----:B--2---:R-:W-:Y:S01]  /*1070*/  ISETP.NE.AND P0, PT, R12, 0x63, PT ;  /* 0x000000630c00780c */ /* 0x004fe20003f05270 */
[----:B------:R-:W-:-:S12]  /*1080*/  BRA.DIV UR5, `(.L_x_231) ;  /* 0x0000002e05b87947 */ /* 0x000fd8000b800000 */
[----:B------:R-:W-:-:S13]  /*1090*/  VOTE.ANY P0, !P0 ;  /* 0x0000000000ff7806 */ /* 0x000fda0004000100 */
.L_x_261:
[----:B------:R-:W-:Y:S05]  /*10a0*/  @P0 BRA `(.L_x_232) ;  /* 0xfffffffc00e00947 */ /* 0x000fea000383ffff */
.L_x_230:
[----:B------:R-:W-:Y:S01]  /*10b0*/  UMOV UR5, 0xffffffff ;  /* 0xffffffff00057882 */ /* 0x000fe20000000000 */
[----:B------:R-:W-:Y:S02]  /*10c0*/  ISETP.NE.AND P0, PT, R12, 0x65, PT ;  /* 0x000000650c00780c */ /* 0x000fe40003f05270 */
[----:B------:R-:W-:Y:S11]  /*10d0*/  BRA.DIV UR5, `(.L_x_233) ;  /* 0x0000002e05c47947 */ /* 0x000ff6000b800000 */
[----:B------:R-:W0:Y:S01]  /*10e0*/  S2R R8, SR_GEMASK ;  /* 0x0000000000087919 */ /* 0x000e220000003c00 */
[----:B------:R-:W-:Y:S01]  /*10f0*/  VOTE.ANY R10, PT, !P0 ;  /* 0x00000000000a7806 */ /* 0x000fe200040e0100 */
[C---:B------:R-:W-:Y:S02]  /*1100*/  VIADD R38, R37.reuse, 0x2 ;  /* 0x0000000225267836 */ /* 0x040fe40000000000 */
[----:B------:R-:W-:Y:S01]  /*1110*/  VIADD R39, R37, 0x10 ;  /* 0x0000001025277836 */ /* 0x000fe20000000000 */
[----:B0-----:R-:W-:-:S05]  /*1120*/  LOP3.LUT R10, R10, 0x80000000, R8, 0xec, !PT ;  /* 0x800000000a0a7812 */ /* 0x001fca00078eec08 */
[----:B------:R-:W-:-:S05]  /*1130*/  VIADD R11, R10, 0xffffffff ;  /* 0xffffffff0a0b7836 */ /* 0x000fca0000000000 */
[----:B------:R-:W-:-:S04]  /*1140*/  LOP3.LUT R11, R10, R11, RZ, 0xc, !PT ;  /* 0x0000000b0a0b7212 */ /* 0x000fc800078e0cff */
[----:B------:R-:W0:Y:S02]  /*1150*/  POPC R15, R11 ;  /* 0x0000000b000f7309 */ /* 0x000e240000000000 */
[----:B0-----:R-:W0:Y:S01]  /*1160*/  SHFL.DOWN PT, R16, R13, 0x1, R15 ;  /* 0x082000000d107989 */ /* 0x001e2200000e000f */
[-C--:B------:R-:W-:Y:S02]  /*1170*/  ISETP.GE.AND P0, PT, R37, R15.reuse, PT ;  /* 0x0000000f2500720c */ /* 0x080fe40003f06270 */
[-C--:B------:R-:W-:Y:S02]  /*1180*/  ISETP.GT.AND P2, PT, R39, R15.reuse, PT ;  /* 0x0000000f2700720c */ /* 0x080fe40003f44270 */
[----:B0-----:R-:W-:Y:S02]  /*1190*/  SEL R16, R16, RZ, !P0 ;  /* 0x000000ff10107207 */ /* 0x001fe40004000000 */
[----:B------:R-:W-:-:S03]  /*11a0*/  ISETP.GT.AND P0, PT, R38, R15, PT ;  /* 0x0000000f2600720c */ /* 0x000fc60003f04270 */
[----:B------:R-:W-:-:S05]  /*11b0*/  IMAD.IADD R36, R16, 0x1, R13 ;  /* 0x0000000110247824 */ /* 0x000fca00078e020d */
[----:B------:R-:W0:Y:S02]  /*11c0*/  SHFL.DOWN PT, R16, R36, 0x2, R15 ;  /* 0x0840000024107989 */ /* 0x000e2400000e000f */
[----:B0-----:R-:W-:-:S05]  /*11d0*/  SEL R19, R16, RZ, !P0 ;  /* 0x000000ff10137207 */ /* 0x001fca0004000000 */
[----:B------:R-:W-:Y:S02]  /*11e0*/  IMAD.IADD R40, R36, 0x1, R19 ;  /* 0x0000000124287824 */ /* 0x000fe400078e0213 */
[C---:B------:R-:W-:Y:S02]  /*11f0*/  VIADD R19, R37.reuse, 0x4 ;  /* 0x0000000425137836 */ /* 0x040fe40000000000 */
[----:B------:R-:W-:Y:S01]  /*1200*/  VIADD R36, R37, 0x8 ;  /* 0x0000000825247836 */ /* 0x000fe20000000000 */
[----:B------:R-:W0:Y:S02]  /*1210*/  SHFL.DOWN PT, R16, R40, 0x4, R15 ;  /* 0x0880000028107989 */ /* 0x000e2400000e000f */
[----:B------:R-:W-:-:S04]  /*1220*/  ISETP.GT.AND P0, PT, R19, R15, PT ;  /* 0x0000000f1300720c */ /* 0x000fc80003f04270 */
[----:B0-----:R-:W-:Y:S02]  /*1230*/  SEL R11, R16, RZ, !P0 ;  /* 0x000000ff100b7207 */ /* 0x001fe40004000000 */
[----:B------:R-:W-:-:S03]  /*1240*/  ISETP.GT.AND P0, PT, R36, R15, PT ;  /* 0x0000000f2400720c */ /* 0x000fc60003f04270 */
[----:B------:R-:W-:Y:S02]  /*1250*/  IMAD.IADD R42, R40, 0x1, R11 ;  /* 0x00000001282a7824 */ /* 0x000fe400078e020b */
[----:B------:R-:W0:Y:S03]  /*1260*/  LDC.64 R10, c[0x0][0x390] ;  /* 0x0000e400ff0a7b82 */ /* 0x000e260000000a00 */
[----:B------:R-:W1:Y:S02]  /*1270*/  SHFL.DOWN PT, R16, R42, 0x8, R15 ;  /* 0x090000002a107989 */ /* 0x000e6400000e000f */
[----:B-1----:R-:W-:Y:S02]  /*1280*/  SEL R41, R16, RZ, !P0 ;  /* 0x000000ff10297207 */ /* 0x002fe40004000000 */
[----:B------:R-:W-:-:S03]  /*1290*/  ISETP.NE.AND P0, PT, R12, 0x65, PT ;  /* 0x000000650c00780c */ /* 0x000fc60003f05270 */
[----:B------:R-:W-:Y:S01]  /*12a0*/  IMAD.IADD R41, R42, 0x1, R41 ;  /* 0x000000012a297824 */ /* 0x000fe200078e0229 */
[----:B0-----:R-:W-:-:S04]  /*12b0*/  IADD3 R42, P3, PT, R10, 0x100, RZ ;  /* 0x000001000a2a7810 */ /* 0x001fc80007f7e0ff */
[----:B------:R-:W0:Y:S01]  /*12c0*/  SHFL.DOWN PT, R16, R41, 0x10, R15 ;  /* 0x0a00000029107989 */ /* 0x000e2200000e000f */
[----:B------:R-:W-:-:S04]  /*12d0*/  IMAD.X R43, RZ, RZ, R11, P3 ;  /* 0x000000ffff2b7224 */ /* 0x000fc800018e060b */
[----:B------:R-:W-:Y:S02]  /*12e0*/  VOTE.ALL P0, P0 ;  /* 0x0000000000ff7806 */ /* 0x000fe40000000000 */
[----:B0-----:R-:W-:-:S05]  /*12f0*/  SEL R16, R16, RZ, !P2 ;  /* 0x000000ff10107207 */ /* 0x001fca0005000000 */
[----:B------:R-:W-:-:S07]  /*1300*/  IMAD.IADD R40, R41, 0x1, R16 ;  /* 0x0000000129287824 */ /* 0x000fce00078e0210 */
.L_x_270:
[----:B------:R-:W-:Y:S05]  /*1310*/  @!P0 BRA `(.L_x_234) ;  /* 0x0000000000cc8947 */ /* 0x000fea0003800000 */
[----:B------:R-:W-:-:S07]  /*1320*/  IMAD.MOV.U32 R11, RZ, RZ, 0x1de ;  /* 0x000001deff0b7424 */ /* 0x000fce00078e00ff */
.L_x_240:
[----:B------:R-:W-:-:S05]  /*1330*/  IMAD.WIDE R14, R18, 0x8, R42 ;  /* 0x00000008120e7825 */ /* 0x000fca00078e022a */
[----:B------:R-:W2:Y:S01]  /*1340*/  LD.E.64.STRONG.GPU R12, desc[UR12][R14.64+-0x100] ;  /* 0xffff000c0e0c7980 */ /* 0x000ea2000c10fb00 */
[----:B------:R-:W-:Y:S05]  /*1350*/  YIELD ;  /* 0x0000000000007946 */ /* 0x000fea0003800000 */
[----:B------:R-:W-:Y:S01]  /*1360*/  UMOV UR5, 0xffffffff ;  /* 0xffffffff00057882 */ /* 0x000fe20000000000 */
[----:B------:R-:W-:Y:S02]  /*1370*/  SHF.R.U32.HI R11, RZ, 0x1, R11 ;  /* 0x00000001ff0b7819 */ /* 0x000fe4000001160b */
[----:B--2---:R-:W-:Y:S01]  /*1380*/  ISETP.NE.AND P0, PT, R12, 0x63, PT ;  /* 0x000000630c00780c */ /* 0x004fe20003f05270 */
[----:B------:R-:W-:-:S12]  /*1390*/  BRA.DIV UR5, `(.L_x_235) ;  /* 0x0000003205147947 */ /* 0x000fd8000b800000 */
[----:B------:R-:W-:-:S13]  /*13a0*/  VOTE.ANY P0, !P0 ;  /* 0x0000000000ff7806 */ /* 0x000fda0004000100 */
.L_x_273:
[----:B------:R-:W-:Y:S05]  /*13b0*/  @!P0 BRA `(.L_x_236) ;  /* 0x0000000000248947 */ /* 0x000fea0003800000 */
[----:B------:R-:W-:-:S07]  /*13c0*/  IMAD.MOV.U32 R16, RZ, RZ, R11 ;  /* 0x000000ffff107224 */ /* 0x000fce00078e000b */
.L_x_238:
[----:B------:R-:W-:Y:S05]  /*13d0*/  NANOSLEEP R16 ;  /* 0x000000100000735d */ /* 0x000fea0003800000 */
[----:B------:R-:W2:Y:S01]  /*13e0*/  LD.E.64.STRONG.GPU R12, desc[UR12][R14.64+-0x100] ;  /* 0xffff000c0e0c7980 */ /* 0x000ea2000c10fb00 */
[----:B------:R-:W-:Y:S01]  /*13f0*/  UMOV UR5, 0xffffffff ;  /* 0xffffffff00057882 */ /* 0x000fe20000000000 */
[----:B------:R-:W-:Y:S02]  /*1400*/  SHF.R.U32.HI R16, RZ, 0x1, R16 ;  /* 0x00000001ff107819 */ /* 0x000fe40000011610 */
[----:B--2---:R-:W-:Y:S01]  /*1410*/  ISETP.NE.AND P0, PT, R12, 0x63, PT ;  /* 0x000000630c00780c */ /* 0x004fe20003f05270 */
[----:B------:R-:W-:-:S12]  /*1420*/  BRA.DIV UR5, `(.L_x_237) ;  /* 0x0000003205107947 */ /* 0x000fd8000b800000 */
[----:B------:R-:W-:-:S13]  /*1430*/  VOTE.ANY P0, !P0 ;  /* 0x0000000000ff7806 */ /* 0x000fda0004000100 */
.L_x_276:
[----:B------:R-:W-:Y:S05]  /*1440*/  @P0 BRA `(.L_x_238) ;  /* 0xfffffffc00e00947 */ /* 0x000fea000383ffff */
.L_x_236:
[----:B------:R-:W-:Y:S01]  /*1450*/  UMOV UR5, 0xffffffff ;  /* 0xffffffff00057882 */ /* 0x000fe20000000000 */
[----:B------:R-:W-:Y:S02]  /*1460*/  ISETP.NE.AND P0, PT, R12, 0x65, PT ;  /* 0x000000650c00780c */ /* 0x000fe40003f05270 */
[----:B------:R-:W-:Y:S11]  /*1470*/  BRA.DIV UR5, `(.L_x_239) ;  /* 0x00000032051c7947 */ /* 0x000ff6000b800000 */
[----:B------:R-:W-:Y:S01]  /*1480*/  VOTE.ANY R10, PT, !P0 ;  /* 0x00000000000a7806 */ /* 0x000fe200040e0100 */
[----:B------:R-:W-:-:S03]  /*1490*/  VIADD R18, R18, 0xffffffe0 ;  /* 0xffffffe012127836 */ /* 0x000fc60000000000 */
[----:B------:R-:W-:-:S05]  /*14a0*/  LOP3.LUT R10, R10, 0x80000000, R8, 0xec, !PT ;  /* 0x800000000a0a7812 */ /* 0x000fca00078eec08 */
[----:B------:R-:W-:-:S05]  /*14b0*/  VIADD R15, R10, 0xffffffff ;  /* 0xffffffff0a0f7836 */ /* 0x000fca0000000000 */
[----:B------:R-:W-:-:S06]  /*14c0*/  LOP3.LUT R15, R10, R15, RZ, 0xc, !PT ;  /* 0x0000000f0a0f7212 */ /* 0x000fcc00078e0cff */
        /* <DEDUP_REMOVED lines=17> */
[----:B------:R-:W-:-:S03]  /*15e0*/  ISETP.NE.AND P0, PT, R12, 0x65, PT ;  /* 0x000000650c00780c */ /* 0x000fc60003f05270 */
[----:B------:R-:W-:-:S05]  /*15f0*/  IMAD.IADD R41, R13, 0x1, R16 ;  /* 0x000000010d297824 */ /* 0x000fca00078e0210 */
[----:B------:R-:W0:Y:S05]  /*1600*/  SHFL.DOWN PT, R16, R41, 0x10, R15 ;  /* 0x0a00000029107989 */ /* 0x000e2a00000e000f */
[----:B------:R-:W-:Y:S02]  /*1610*/  VOTE.ALL P0, P0 ;  /* 0x0000000000ff7806 */ /* 0x000fe40000000000 */
[----:B0-----:R-:W-:-:S04]  /*1620*/  SEL R16, R16, RZ, !P2 ;  /* 0x000000ff10107207 */ /* 0x001fc80005000000 */
[----:B------:R-:W-:-:S07]  /*1630*/  IADD3 R40, PT, PT, R41, R16, R40 ;  /* 0x0000001029287210 */ /* 0x000fce0007ffe028 */
.L_x_285:
[----:B------:R-:W-:Y:S05]  /*1640*/  @P0 BRA `(.L_x_240) ;  /* 0xfffffffc00380947 */ /* 0x000fea000383ffff */
.L_x_234:
[----:B------:R-:W-:Y:S01]  /*1650*/  ISETP.NE.AND P0, PT, R37, RZ, PT ;  /* 0x000000ff2500720c */ /* 0x000fe20003f05270 */
[----:B------:R-:W0:Y:S01]  /*1660*/  @!P1 S2R R11, SR_CgaCtaId ;  /* 0x00000000000b9919 */ /* 0x000e220000008800 */
[----:B------:R-:W-:Y:S01]  /*1670*/  @!P1 MOV R10, 0x400 ;  /* 0x00000400000a9802 */ /* 0x000fe20000000f00 */
[----:B------:R-:W-:Y:S02]  /*1680*/  @!P1 IMAD.IADD R9, R9, 0x1, R40 ;  /* 0x0000000109099824 */ /* 0x000fe400078e0228 */
[----:B------:R-:W-:Y:S02]  /*1690*/  @!P1 IMAD.MOV.U32 R8, RZ, RZ, 0x65 ;  /* 0x00000065ff089424 */ /* 0x000fe400078e00ff */
[----:B------:R-:W-:-:S03]  /*16a0*/  IMAD.MOV.U32 R38, RZ, RZ, R17 ;  /* 0x000000ffff267224 */ /* 0x000fc600078e0011 */
[----:B------:R1:W-:Y:S03]  /*16b0*/  @!P1 ST.E.64.STRONG.GPU desc[UR12][R44.64+0x100], R8 ;  /* 0x000100082c009985 */ /* 0x0003e6000c10fb0c */
[----:B------:R-:W-:Y:S01]  /*16c0*/  @!P0 MOV R12, 0x400 ;  /* 0x00000400000c8802 */ /* 0x000fe20000000f00 */
[----:B------:R-:W2:Y:S01]  /*16d0*/  @!P0 S2R R13, SR_CgaCtaId ;  /* 0x00000000000d8919 */ /* 0x000ea20000008800 */
[----:B------:R-:W-:Y:S01]  /*16e0*/  @!P0 IMAD.MOV.U32 R38, RZ, RZ, R40 ;  /* 0x000000ffff268224 */ /* 0x000fe200078e0028 */
[----:B0-----:R-:W-:-:S05]  /*16f0*/  @!P1 LEA R10, R11, R10, 0x18 ;  /* 0x0000000a0b0a9211 */ /* 0x001fca00078ec0ff */
[----:B------:R1:W-:Y:S04]  /*1700*/  @!P1 STS [R10+0x8], R9 ;  /* 0x000008090a009388 */ /* 0x0003e80000000800 */
[----:B------:R1:W-:Y:S01]  /*1710*/  @!P1 STS [R10+0x4], R40 ;  /* 0x000004280a009388 */ /* 0x0003e20000000800 */
[----:B--2---:R-:W-:-:S05]  /*1720*/  @!P0 LEA R13, R13, R12, 0x18 ;  /* 0x0000000c0d0d8211 */ /* 0x004fca00078ec0ff */
[----:B------:R1:W-:Y:S02]  /*1730*/  @!P0 STS [R13+0x54], R40 ;  /* 0x000054280d008388 */ /* 0x0003e40000000800 */
.L_x_228:
[----:B------:R-:W-:Y:S05]  /*1740*/  WARPSYNC.ALL ;  /* 0x0000000000007948 */ /* 0x000fea0003800000 */
[----:B------:R-:W0:Y:S08]  /*1750*/  S2UR UR7, SR_CgaCtaId ;  /* 0x00000000000779c3 */ /* 0x000e300000008800 */
[----:B------:R-:W-:Y:S01]  /*1760*/  BAR.SYNC.DEFER_BLOCKING 0x0 ;  /* 0x0000000000007b1d */ /* 0x000fe20000010000 */
[----:B------:R-:W-:-:S05]  /*1770*/  ISETP.NE.AND P0, PT, R35, RZ, PT ;  /* 0x000000ff2300720c */ /* 0x000fca0003f05270 */
[----:B------:R-:W-:Y:S02]  /*1780*/  UMOV UR5, 0x400 ;  /* 0x0000040000057882 */ /* 0x000fe40000000000 */
[----:B0-----:R-:W-:-:S09]  /*1790*/  ULEA UR5, UR7, UR5, 0x18 ;  /* 0x0000000507057291 */ /* 0x001fd2000f8ec0ff */
[----:B-1----:R-:W0:Y:S02]  /*17a0*/  LDS R8, [UR5+0x54] ;  /* 0x00005405ff087984 */ /* 0x002e240008000800 */
[----:B0-----:R-:W-:-:S05]  /*17b0*/  SEL R9, R8, RZ, P0 ;  /* 0x000000ff08097207 */ /* 0x001fca0000000000 */
[----:B------:R-:W-:-:S07]  /*17c0*/  IMAD.IADD R38, R9, 0x1, R38 ;  /* 0x0000000109267824 */ /* 0x000fce00078e0226 */
.L_x_227:
[----:B------:R-:W-:Y:S05]  /*17d0*/  BSYNC.RECONVERGENT B0 ;  /* 0x0000000000007941 */ /* 0x000fea0003800200 */
.L_x_225:
[----:B------:R-:W-:Y:S01]  /*17e0*/  IMAD.IADD R32, R32, 0x1, R38 ;  /* 0x0000000120207824 */ /* 0x000fe200078e0226 */
[----:B------:R-:W-:Y:S03]  /*17f0*/  BAR.SYNC.DEFER_BLOCKING 0x0 ;  /* 0x0000000000007b1d */ /* 0x000fe60000010000 */
[----:B------:R-:W-:-:S03]  /*1800*/  IMAD.IADD R29, R29, 0x1, R32 ;  /* 0x000000011d1d7824 */ /* 0x000fc600078e0220 */
[----:B------:R-:W1:Y:S01]  /*1810*/  LDCU.64 UR8, c[0x0][0x388] ;  /* 0x00007100ff0877ac */ /* 0x000e620008000a00 */
[----:B------:R-:W-:-:S04]  /*1820*/  IMAD.IADD R28, R28, 0x1, R29 ;  /* 0x000000011c1c7824 */ /* 0x000fc800078e021d */
[----:B------:R-:W-:-:S04]  /*1830*/  IMAD.IADD R27, R27, 0x1, R28 ;  /* 0x000000011b1b7824 */ /* 0x000fc800078e021c */
[----:B------:R-:W-:-:S04]  /*1840*/  IMAD.IADD R26, R26, 0x1, R27 ;  /* 0x000000011a1a7824 */ /* 0x000fc800078e021b */
[----:B------:R-:W-:-:S04]  /*1850*/  IMAD.IADD R25, R25, 0x1, R26 ;  /* 0x0000000119197824 */ /* 0x000fc800078e021a */
[----:B------:R-:W-:Y:S01]  /*1860*/  IMAD.IADD R24, R24, 0x1, R25 ;  /* 0x0000000118187824 */ /* 0x000fe200078e0219 */
[----:B------:R-:W-:Y:S03]  /*1870*/  STS [R33], R38 ;  /* 0x0000002621007388 */ /* 0x000fe60000000800 */
[----:B------:R-:W-:Y:S01]  /*1880*/  IMAD.IADD R23, R23, 0x1, R24 ;  /* 0x0000000117177824 */ /* 0x000fe200078e0218 */
[----:B------:R-:W-:Y:S03]  /*1890*/  STS [R33+0x4], R32 ;  /* 0x0000042021007388 */ /* 0x000fe60000000800 */
        /* <DEDUP_REMOVED lines=19> */
[----:B------:R-:W-:Y:S04]  /*19d0*/  STS [R33+0x2c], R20 ;  /* 0x00002c1421007388 */ /* 0x000fe80000000800 */
[----:B------:R-:W-:Y:S04]  /*19e0*/  STS [R33+0x30], R7 ;  /* 0x0000300721007388 */ /* 0x000fe80000000800 */
[----:B------:R-:W-:Y:S04]  /*19f0*/  STS [R33+0x34], R6 ;  /* 0x0000340621007388 */ /* 0x000fe80000000800 */
[----:B------:R-:W-:Y:S04]  /*1a00*/  STS [R33+0x38], R5 ;  /* 0x0000380521007388 */ /* 0x000fe80000000800 */
[----:B------:R-:W-:Y:S04]  /*1a10*/  STS [R33+0x3c], R4 ;  /* 0x00003c0421007388 */ /* 0x000fe80000000800 */
[----:B------:R-:W-:Y:S04]  /*1a20*/  STS [R33+0x40], R3 ;  /* 0x0000400321007388 */ /* 0x000fe80000000800 */
[----:B------:R1:W-:Y:S04]  /*1a30*/  STS [R33+0x44], R2 ;  /* 0x0000440221007388 */ /* 0x0003e80000000800 */
[----:B------:R-:W-:Y:S01]  /*1a40*/  STS [R33+0x48], R0 ;  /* 0x0000480021007388 */ /* 0x000fe20000000800 */
[----:B------:R-:W-:-:S03]  /*1a50*/  NOP ;  /* 0x0000000000007918 */ /* 0x000fc60000000000 */
[----:B0-----:R-:W0:Y:S01]  /*1a60*/  LDS R9, [R34] ;  /* 0x0000000022097984 */ /* 0x001e220000000800 */
[----:B-1----:R-:W-:-:S03]  /*1a70*/  IADD3 R2, P0, PT, R31, UR8, RZ ;  /* 0x000000081f027c10 */ /* 0x002fc6000ff1e0ff */
[----:B------:R-:W1:Y:S01]  /*1a80*/  LDS R7, [R34+0x80] ;  /* 0x0000800022077984 */ /* 0x000e620000000800 */
[----:B------:R-:W-:-:S03]  /*1a90*/  IADD3.X R3, PT, PT, R30, UR9, RZ, P0, !PT ;  /* 0x000000091e037c10 */ /* 0x000fc600087fe4ff */
        /* <DEDUP_REMOVED lines=17> */
[----:B0-----:R-:W-:Y:S04]  /*1bb0*/  STG.E desc[UR12][R2.64], R9 ;  /* 0x0000000902007986 */ /* 0x001fe8000c10190c */
[----:B-1----:R-:W-:Y:S04]  /*1bc0*/  STG.E desc[UR12][R2.64+0x80], R7 ;  /* 0x0000800702007986 */ /* 0x002fe8000c10190c */
[----:B--2---:R-:W-:Y:S04]  /*1bd0*/  STG.E desc[UR12][R2.64+0x100], R11 ;  /* 0x0001000b02007986 */ /* 0x004fe8000c10190c */
[----:B---3--:R-:W-:Y:S04]  /*1be0*/  STG.E desc[UR12][R2.64+0x180], R13 ;  /* 0x0001800d02007986 */ /* 0x008fe8000c10190c */
[----:B----4-:R-:W-:Y:S04]  /*1bf0*/  STG.E desc[UR12][R2.64+0x200], R5 ;  /* 0x0002000502007986 */ /* 0x010fe8000c10190c */
        /* <DEDUP_REMOVED lines=15> */
.L_x_224:
[----:B------:R-:W-:-:S04]  /*1cf0*/  ISETP.NE.U32.AND P0, PT, RZ, UR7, PT ;  /* 0x00000007ff007c0c */ /* 0x000fc8000bf05070 */
[----:B------:R-:W-:-:S13]  /*1d00*/  ISETP.NE.AND.EX P0, PT, RZ, UR4, PT, P0 ;  /* 0x00000004ff007c0c */ /* 0x000fda000bf05300 */
[----:B------:R-:W-:Y:S05]  /*1d10*/  @!P0 EXIT ;  /* 0x000000000000894d */ /* 0x000fea0003800000 */
[----:B------:R-:W0:Y:S02]  /*1d20*/  LDCU.64 UR4, c[0x0][0x380] ;  /* 0x00007000ff0477ac */ /* 0x000e240008000a00 */
[----:B0-----:R-:W-:-:S06]  /*1d30*/  UIMAD.WIDE UR4, UR6, 0x7b80, UR4 ;  /* 0x00007b80060478a5 */ /* 0x001fcc000f8e0204 */
[----:B------:R-:W-:Y:S02]  /*1d40*/  IMAD.U32 R2, RZ, RZ, UR4 ;  /* 0x00000004ff027e24 */ /* 0x000fe4000f8e00ff */
[----:B------:R-:W-:-:S05]  /*1d50*/  IMAD.U32 R3, RZ, RZ, UR5 ;  /* 0x00000005ff037e24 */ /* 0x000fca000f8e00ff */
[----:B------:R0:W2:Y:S01]  /*1d60*/  LDG.E R0, desc[UR12][R2.64] ;  /* 0x0000000c02007981 */ /* 0x0000a2000c1e1900 */
[----:B------:R-:W3:Y:S02]  /*1d70*/  S2R R31, SR_TID.X ;  /* 0x00000000001f7919 */ /* 0x000ee40000002100 */
[C---:B---3--:R-:W-:Y:S02]  /*1d80*/  LOP3.LUT R30, R31.reuse, 0x1f, RZ, 0xc0, !PT ;  /* 0x0000001f1f1e7812 */ /* 0x048fe400078ec0ff */
[----:B------:R-:W-:-:S05]  /*1d90*/  LOP3.LUT R5, R31, 0x3e0, RZ, 0xc0, !PT ;  /* 0x000003e01f057812 */ /* 0x000fca00078ec0ff */
[----:B------:R-:W-:-:S04]  /*1da0*/  IMAD R30, R5, 0x13, R30 ;  /* 0x00000013051e7824 */ /* 0x000fc800078e021e */
[C---:B------:R-:W-:Y:S01]  /*1db0*/  VIADD R4, R30.reuse, 0x20 ;  /* 0x000000201e047836 */ /* 0x040fe20000000000 */
[C---:B------:R-:W-:Y:S01]  /*1dc0*/  ISETP.GE.U32.AND P1, PT, R30.reuse, UR7, PT ;  /* 0x000000071e007c0c */ /* 0x040fe2000bf26070 */
[C---:B------:R-:W-:Y:S01]  /*1dd0*/  VIADD R5, R30.reuse, 0x40 ;  /* 0x000000401e057836 */ /* 0x040fe20000000000 */
[C---:B0-----:R-:W-:Y:S01]  /*1de0*/  LEA R2, P0, R30.reuse, UR4, 0x2 ;  /* 0x000000041e027c11 */ /* 0x041fe2000f8010ff */
[----:B------:R-:W-:Y:S01]  /*1df0*/  VIADD R3, R30, 0x80 ;  /* 0x000000801e037836 */ /* 0x000fe20000000000 */
[----:B------:R-:W-:Y:S01]  /*1e00*/  ISETP.GE.U32.AND P2, PT, R4, UR7, PT ;  /* 0x0000000704007c0c */ /* 0x000fe2000bf46070 */
[C---:B------:R-:W-:Y:S01]  /*1e10*/  VIADD R4, R30.reuse, 0xa0 ;  /* 0x000000a01e047836 */ /* 0x040fe20000000000 */
[----:B------:R-:W-:Y:S01]  /*1e20*/  ISETP.GE.U32.AND P3, PT, R5, UR7, PT ;  /* 0x0000000705007c0c */ /* 0x000fe2000bf66070 */
[----:B------:R-:W-:Y:S01]  /*1e30*/  VIADD R5, R30, 0xc0 ;  /* 0x000000c01e057836 */ /* 0x000fe20000000000 */
[----:B------:R-:W-:Y:S01]  /*1e40*/  ISETP.GE.U32.AND P5, PT, R3, UR7, PT ;  /* 0x0000000703007c0c */ /* 0x000fe2000bfa6070 */
[----:B------:R-:W-:Y:S01]  /*1e50*/  IMAD.X R3, RZ, RZ, UR5, P0 ;  /* 0x00000005ff037e24 */ /* 0x000fe200080e06ff */
[----:B------:R-:W-:Y:S01]  /*1e60*/  ISETP.GE.U32.AND P6, PT, R4, UR7, PT ;  /* 0x0000000704007c0c */ /* 0x000fe2000bfc6070 */
[C---:B------:R-:W-:Y:S01]  /*1e70*/  VIADD R6, R30.reuse, 0x60 ;  /* 0x000000601e067836 */ /* 0x040fe20000000000 */
[----:B------:R-:W-:Y:S01]  /*1e80*/  ISETP.GE.U32.AND P0, PT, R5, UR7, PT ;  /* 0x0000000705007c0c */ /* 0x000fe2000bf06070 */
[----:B------:R-:W-:-:S02]  /*1e90*/  VIADD R5, R30, 0xe0 ;  /* 0x000000e01e057836 */ /* 0x000fc40000000000 */
[----:B------:R-:W-:Y:S01]  /*1ea0*/  VIADD R37, R30, 0x100 ;  /* 0x000001001e257836 */ /* 0x000fe20000000000 */
[----:B------:R-:W-:Y:S01]  /*1eb0*/  ISETP.GE.U32.AND P4, PT, R6, UR7, PT ;  /* 0x0000000706007c0c */ /* 0x000fe2000bf86070 */
[C---:B------:R-:W-:Y:S02]  /*1ec0*/  VIADD R7, R30.reuse, 0x140 ;  /* 0x000001401e077836 */ /* 0x040fe40000000000 */
[C---:B------:R-:W-:Y:S02]  /*1ed0*/  VIADD R36, R30.reuse, 0x120 ;  /* 0x000001201e247836 */ /* 0x040fe40000000000 */
[C---:B------:R-:W-:Y:S02]  /*1ee0*/  VIADD R35, R30.reuse, 0x220 ;  /* 0x000002201e237836 */ /* 0x040fe40000000000 */
[----:B------:R-:W-:Y:S02]  /*1ef0*/  VIADD R34, R30, 0x240 ;  /* 0x000002401e227836 */ /* 0x000fe40000000000 */
[----:B--2---:R-:W-:-:S02]  /*1f00*/  IMAD.MOV.U32 R4, RZ, RZ, R0 ;  /* 0x000000ffff047224 */ /* 0x004fc400078e0000 */
[----:B------:R-:W2:Y:S02]  /*1f10*/  @!P1 LDG.E R0, desc[UR12][R2.64] ;  /* 0x0000000c02009981 */ /* 0x000ea4000c1e1900 */
[--C-:B------:R-:W-:Y:S01]  /*1f20*/  IMAD.MOV.U32 R12, RZ, RZ, R4.reuse ;  /* 0x000000ffff0c7224 */ /* 0x100fe200078e0004 */
[----:B------:R-:W-:Y:S01]  /*1f30*/  ISETP.GE.U32.AND P1, PT, R5, UR7, PT ;  /* 0x0000000705007c0c */ /* 0x000fe2000bf26070 */
[--C-:B------:R-:W-:Y:S02]  /*1f40*/  IMAD.MOV.U32 R8, RZ, RZ, R4.reuse ;  /* 0x000000ffff087224 */ /* 0x100fe400078e0004 */
[C---:B------:R-:W-:Y:S02]  /*1f50*/  VIADD R5, R30.reuse, 0x160 ;  /* 0x000001601e057836 */ /* 0x040fe40000000000 */
[--C-:B------:R-:W-:Y:S01]  /*1f60*/  IMAD.MOV.U32 R6, RZ, RZ, R4.reuse ;  /* 0x000000ffff067224 */ /* 0x100fe200078e0004 */
[----:B------:R-:W3:Y:S01]  /*1f70*/  @!P5 LDG.E R12, desc[UR12][R2.64+0x200] ;  /* 0x0002000c020cd981 */ /* 0x000ee2000c1e1900 */
[--C-:B------:R-:W-:Y:S01]  /*1f80*/  IMAD.MOV.U32 R14, RZ, RZ, R4.reuse ;  /* 0x000000ffff0e7224 */ /* 0x100fe200078e0004 */
[----:B------:R-:W-:Y:S01]  /*1f90*/  ISETP.GE.U32.AND P5, PT, R37, UR7, PT ;  /* 0x0000000725007c0c */ /* 0x000fe2000bfa6070 */
[----:B------:R-:W-:Y:S01]  /*1fa0*/  IMAD.MOV.U32 R16, RZ, RZ, R4 ;  /* 0x000000ffff107224 */ /* 0x000fe200078e0004 */
[----:B------:R-:W4:Y:S01]  /*1fb0*/  @!P3 LDG.E R8, desc[UR12][R2.64+0x100] ;  /* 0x0001000c0208b981 */ /* 0x000f22000c1e1900 */
[----:B------:R-:W-:Y:S01]  /*1fc0*/  ISETP.GE.U32.AND P3, PT, R5, UR7, PT ;  /* 0x0000000705007c0c */ /* 0x000fe2000bf66070 */
[----:B------:R-:W-:-:S02]  /*1fd0*/  VIADD R5, R30, 0x1a0 ;  /* 0x000001a01e057836 */ /* 0x000fc40000000000 */
[----:B------:R-:W4:Y:S01]  /*1fe0*/  @!P2 LDG.E R6, desc[UR12][R2.64+0x80] ;  /* 0x0000800c0206a981 */ /* 0x000f22000c1e1900 */
[----:B------:R-:W-:Y:S01]  /*1ff0*/  ISETP.GE.U32.AND P2, PT, R7, UR7, PT ;  /* 0x0000000707007c0c */ /* 0x000fe2000bf46070 */
[--C-:B------:R-:W-:Y:S02]  /*2000*/  IMAD.MOV.U32 R10, RZ, RZ, R4.reuse ;  /* 0x000000ffff0a7224 */ /* 0x100fe400078e0004 */
[----:B------:R-:W4:Y:S01]  /*2010*/  @!P6 LDG.E R14, desc[UR12][R2.64+0x280] ;  /* 0x0002800c020ee981 */ /* 0x000f22000c1e1900 */
[----:B------:R-:W-:Y:S01]  /*2020*/  ISETP.GE.U32.AND P6, PT, R36, UR7, PT ;  /* 0x0000000724007c0c */ /* 0x000fe2000bfc6070 */
[----:B------:R-:W-:Y:S02]  /*2030*/  IMAD.MOV.U32 R20, RZ, RZ, R4 ;  /* 0x000000ffff147224 */ /* 0x000fe400078e0004 */
[----:B------:R-:W4:Y:S01]  /*2040*/  @!P0 LDG.E R16, desc[UR12][R2.64+0x300] ;  /* 0x0003000c02108981 */ /* 0x000f22000c1e1900 */
[----:B------:R-:W-:Y:S01]  /*2050*/  ISETP.GE.U32.AND P0, PT, R5, UR7, PT ;  /* 0x0000000705007c0c */ /* 0x000fe2000bf06070 */
[----:B------:R-:W-:-:S02]  /*2060*/  VIADD R7, R30, 0x180 ;  /* 0x000001801e077836 */ /* 0x000fc40000000000 */
[C---:B------:R-:W-:Y:S01]  /*2070*/  VIADD R5, R30.reuse, 0x1e0 ;  /* 0x000001e01e057836 */ /* 0x040fe20000000000 */
[----:B------:R-:W4:Y:S01]  /*2080*/  @!P4 LDG.E R10, desc[UR12][R2.64+0x180] ;  /* 0x0001800c020ac981 */ /* 0x000f22000c1e1900 */
[--C-:B------:R-:W-:Y:S01]  /*2090*/  IMAD.MOV.U32 R18, RZ, RZ, R4.reuse ;  /* 0x000000ffff127224 */ /* 0x100fe200078e0004 */
[----:B------:R-:W-:Y:S01]  /*20a0*/  ISETP.GE.U32.AND P4, PT, R7, UR7, PT ;  /* 0x0000000707007c0c */ /* 0x000fe2000bf86070 */
[--C-:B------:R-:W-:Y:S01]  /*20b0*/  IMAD.MOV.U32 R22, RZ, RZ, R4.reuse ;  /* 0x000000ffff167224 */ /* 0x100fe200078e0004 */
[----:B------:R-:W4:Y:S01]  /*20c0*/  @!P5 LDG.E R20, desc[UR12][R2.64+0x400] ;  /* 0x0004000c0214d981 */ /* 0x000f22000c1e1900 */
[--C-:B------:R-:W-:Y:S01]  /*20d0*/  IMAD.MOV.U32 R24, RZ, RZ, R4.reuse ;  /* 0x000000ffff187224 */ /* 0x100fe200078e0004 */
[----:B------:R-:W-:Y:S01]  /*20e0*/  ISETP.GE.U32.AND P5, PT, R5, UR7, PT ;  /* 0x0000000705007c0c */ /* 0x000fe2000bfa6070 */
[----:B------:R-:W-:Y:S01]  /*20f0*/  IMAD.MOV.U32 R26, RZ, RZ, R4 ;  /* 0x000000ffff1a7224 */ /* 0x000fe200078e0004 */
[----:B------:R-:W4:Y:S01]  /*2100*/  @!P1 LDG.E R18, desc[UR12][R2.64+0x380] ;  /* 0x0003800c02129981 */ /* 0x000f22000c1e1900 */
[----:B------:R-:W-:-:S02]  /*2110*/  VIADD R7, R30, 0x1c0 ;  /* 0x000001c01e077836 */ /* 0x000fc40000000000 */
[----:B------:R-:W-:Y:S01]  /*2120*/  VIADD R5, R30, 0x200 ;  /* 0x000002001e057836 */ /* 0x000fe20000000000 */
[----:B------:R-:W4:Y:S02]  /*2130*/  @!P6 LDG.E R22, desc[UR12][R2.64+0x480] ;  /* 0x0004800c0216e981 */ /* 0x000f24000c1e1900 */
[----:B------:R-:W-:Y:S02]  /*2140*/  ISETP.GE.U32.AND P1, PT, R7, UR7, PT ;  /* 0x0000000707007c0c */ /* 0x000fe4000bf26070 */
[----:B------:R-:W4:Y:S01]  /*2150*/  @!P2 LDG.E R24, desc[UR12][R2.64+0x500] ;  /* 0x0005000c0218a981 */ /* 0x000f22000c1e1900 */
[----:B------:R-:W-:Y:S02]  /*2160*/  ISETP.GE.U32.AND P6, PT, R5, UR7, PT ;  /* 0x0000000705007c0c */ /* 0x000fe4000bfc6070 */
[----:B------:R-:W-:Y:S01]  /*2170*/  ISETP.GE.U32.AND P2, PT, R35, UR7, PT ;  /* 0x0000000723007c0c */ /* 0x000fe2000bf46070 */
[----:B------:R-:W4:Y:S01]  /*2180*/  @!P3 LDG.E R26, desc[UR12][R2.64+0x580] ;  /* 0x0005800c021ab981 */ /* 0x000f22000c1e1900 */
[----:B------:R-:W-:Y:S01]  /*2190*/  ISETP.GE.U32.AND P3, PT, R34, UR7, PT ;  /* 0x0000000722007c0c */ /* 0x000fe2000bf66070 */
[----:B------:R-:W-:-:S02]  /*21a0*/  IMAD.MOV.U32 R28, RZ, RZ, R4 ;  /* 0x000000ffff1c7224 */ /* 0x000fc400078e0004 */
[--C-:B------:R-:W-:Y:S02]  /*21b0*/  IMAD.MOV.U32 R40, RZ, RZ, R4.reuse ;  /* 0x000000ffff287224 */ /* 0x100fe400078e0004 */
[--C-:B------:R-:W-:Y:S02]  /*21c0*/  IMAD.MOV.U32 R42, RZ, RZ, R4.reuse ;  /* 0x000000ffff2a7224 */ /* 0x100fe400078e0004 */
[--C-:B------:R-:W-:Y:S01]  /*21d0*/  IMAD.MOV.U32 R44, RZ, RZ, R4.reuse ;  /* 0x000000ffff2c7224 */ /* 0x100fe200078e0004 */
[----:B------:R-:W4:Y:S01]  /*21e0*/  @!P4 LDG.E R28, desc[UR12][R2.64+0x600] ;  /* 0x0006000c021cc981 */ /* 0x000f22000c1e1900 */
[--C-:B------:R-:W-:Y:S02]  /*21f0*/  IMAD.MOV.U32 R5, RZ, RZ, R4.reuse ;  /* 0x000000ffff057224 */ /* 0x100fe400078e0004 */
[----:B------:R-:W-:Y:S01]  /*2200*/  IMAD.MOV.U32 R7, RZ, RZ, R4 ;  /* 0x000000ffff077224 */ /* 0x000fe200078e0004 */
[----:B------:R-:W4:Y:S04]  /*2210*/  @!P0 LDG.E R40, desc[UR12][R2.64+0x680] ;  /* 0x0006800c02288981 */ /* 0x000f28000c1e1900 */
[----:B------:R-:W4:Y:S04]  /*2220*/  @!P1 LDG.E R42, desc[UR12][R2.64+0x700] ;  /* 0x0007000c022a9981 */ /* 0x000f28000c1e1900 */
[----:B------:R-:W4:Y:S04]  /*2230*/  @!P5 LDG.E R44, desc[UR12][R2.64+0x780] ;  /* 0x0007800c022cd981 */ /* 0x000f28000c1e1900 */
[----:B------:R-:W4:Y:S04]  /*2240*/  @!P6 LDG.E R5, desc[UR12][R2.64+0x800] ;  /* 0x0008000c0205e981 */ /* 0x000f28000c1e1900 */
[----:B------:R-:W4:Y:S04]  /*2250*/  @!P2 LDG.E R7, desc[UR12][R2.64+0x880] ;  /* 0x0008800c0207a981 */ /* 0x000f28000c1e1900 */
[----:B------:R-:W4:Y:S01]  /*2260*/  @!P3 LDG.E R4, desc[UR12][R2.64+0x900] ;  /* 0x0009000c0204b981 */ /* 0x000f22000c1e1900 */
[----:B------:R-:W0:Y:S01]  /*2270*/  S2R R38, SR_LANEID ;  /* 0x0000000000267919 */ /* 0x000e220000000000 */
[----:B------:R-:W1:Y:S01]  /*2280*/  S2UR UR5, SR_CgaCtaId ;  /* 0x00000000000579c3 */ /* 0x000e620000008800 */
[----:B------:R-:W-:Y:S01]  /*2290*/  SHF.R.U32.HI R41, RZ, 0x5, R31 ;  /* 0x00000005ff297819 */ /* 0x000fe2000001161f */
[----:B------:R-:W-:-:S02]  /*22a0*/  UMOV UR4, 0x400 ;  /* 0x0000040000047882 */ /* 0x000fc40000000000 */
[----:B-1----:R-:W-:Y:S02]  /*22b0*/  ULEA UR4, UR5, UR4, 0x18 ;  /* 0x0000000405047291 */ /* 0x002fe4000f8ec0ff */
[----:B0-----:R-:W-:-:S05]  /*22c0*/  IMAD R29, R41, 0x260, R38 ;  /* 0x00000260291d7824 */ /* 0x001fca00078e0226 */
[----:B------:R-:W-:Y:S01]  /*22d0*/  LEA R29, R29, UR4, 0x2 ;  /* 0x000000041d1d7c11 */ /* 0x000fe2000f8e10ff */
[----:B------:R-:W-:-:S04]  /*22e0*/  UISETP.NE.AND UP0, UPT, UR6, URZ, UPT ;  /* 0x000000ff0600728c */ /* 0x000fc8000bf05270 */
[----:B--2---:R-:W-:Y:S04]  /*22f0*/  STS [R29], R0 ;  /* 0x000000001d007388 */ /* 0x004fe80000000800 */
[----:B---3--:R-:W-:Y:S04]  /*2300*/  STS [R29+0x200], R12 ;  /* 0x0002000c1d007388 */ /* 0x008fe80000000800 */
[----:B----4-:R0:W-:Y:S04]  /*2310*/  STS [R29+0x100], R8 ;  /* 0x000100081d007388 */ /* 0x0101e80000000800 */
[----:B------:R1:W-:Y:S01]  /*2320*/  STS [R29+0x80], R6 ;  /* 0x000080061d007388 */ /* 0x0003e20000000800 */
[----:B0-----:R-:W-:-:S03]  /*2330*/  IMAD R8, R38, 0x48, R29 ;  /* 0x0000004826087824 */ /* 0x001fc600078e021d */
        /* <DEDUP_REMOVED lines=16> */
[----:B------:R1:W0:Y:S04]  /*2440*/  LDS R32, [R8] ;  /* 0x0000000008207984 */ /* 0x0002280000000800 */
        /* <DEDUP_REMOVED lines=19> */
[----:B--234-:R-:W-:Y:S05]  /*2580*/  BRA.U UP0, `(.L_x_241) ;  /* 0x0000000500047547 */ /* 0x01cfea000b800000 */
[----:B01----:R-:W-:Y:S02]  /*2590*/  IADD3 R8, PT, PT, R28, R33, R32 ;  /* 0x000000211c087210 */ /* 0x003fe40007ffe020 */
[----:B------:R-:W-:Y:S02]  /*25a0*/  ISETP.NE.AND P1, PT, R38, 0x1f, PT ;  /* 0x0000001f2600780c */ /* 0x000fe40003f25270 */
[----:B------:R-:W-:Y:S02]  /*25b0*/  IADD3 R8, PT, PT, R26, R27, R8 ;  /* 0x0000001b1a087210 */ /* 0x000fe40007ffe008 */
[----:B------:R-:W-:Y:S02]  /*25c0*/  ISETP.NE.AND P2, PT, R41, 0xc, PT ;  /* 0x0000000c2900780c */ /* 0x000fe40003f45270 */
        /* <DEDUP_REMOVED lines=47> */
[----:B------:R-:W-:-:S04]  /*28c0*/  ISETP.NE.AND P0, PT, R41, 0x8, PT ;  /* 0x000000082900780c */ /* 0x000fc80003f05270 */
[----:B------:R-:W-:Y:S02]  /*28d0*/  SEL R8, R15, R8, !P0 ;  /* 0x000000080f087207 */ /* 0x000fe40004000000 */
[C---:B------:R-:W-:Y:S02]  /*28e0*/  ISETP.NE.AND P0, PT, R41.reuse, 0xa, PT ;  /* 0x0000000a2900780c */ /* 0x040fe40003f05270 */
[----:B------:R-:W-:Y:S02]  /*28f0*/  SEL R8, R16, R8, !P1 ;  /* 0x0000000810087207 */ /* 0x000fe40004800000 */
[----:B------:R-:W-:Y:S02]  /*2900*/  ISETP.NE.AND P1, PT, R41, 0xb, PT ;  /* 0x0000000b2900780c */ /* 0x000fe40003f25270 */
[----:B------:R-:W-:Y:S02]  /*2910*/  SEL R8, R17, R8, !P0 ;  /* 0x0000000811087207 */ /* 0x000fe40004000000 */
[----:B------:R-:W-:-:S02]  /*2920*/  ISETP.GE.U32.AND P0, PT, R31, 0x20, PT ;  /* 0x000000201f00780c */ /* 0x000fc40003f06070 */
[----:B------:R-:W-:Y:S01]  /*2930*/  SEL R8, R18, R8, !P1 ;  /* 0x0000000812087207 */ /* 0x000fe20004800000 */
[----:B------:R-:W-:Y:S01]  /*2940*/  @!P2 IMAD.IADD R8, R19, 0x1, R18 ;  /* 0x000000011308a824 */ /* 0x000fe200078e0212 */
[----:B------:R-:W-:-:S04]  /*2950*/  ISETP.NE.AND P1, PT, R38, RZ, PT ;  /* 0x000000ff2600720c */ /* 0x000fc80003f25270 */
[----:B------:R-:W-:Y:S02]  /*2960*/  SEL R40, R40, RZ, P1 ;  /* 0x000000ff28287207 */ /* 0x000fe40000800000 */
[----:B------:R-:W-:-:S04]  /*2970*/  SEL R8, R8, RZ, P0 ;  /* 0x000000ff08087207 */ /* 0x000fc80000000000 */
[----:B-----5:R-:W-:Y:S01]  /*2980*/  IADD3 R39, PT, PT, R8, R40, R39 ;  /* 0x0000002808277210 */ /* 0x020fe20007ffe027 */
[----:B------:R-:W-:Y:S06]  /*2990*/  BRA `(.L_x_242) ;  /* 0x0000000c00547947 */ /* 0x000fec0003800000 */
.L_x_241:
[----:B01----:R-:W-:Y:S02]  /*29a0*/  IADD3 R8, PT, PT, R28, R33, R32 ;  /* 0x000000211c087210 */ /* 0x003fe40007ffe020 */
[----:B------:R-:W-:Y:S02]  /*29b0*/  ISETP.NE.AND P1, PT, R38, 0x1f, PT ;  /* 0x0000001f2600780c */ /* 0x000fe40003f25270 */
        /* <DEDUP_REMOVED lines=9> */
[----:B-----5:R-:W-:-:S05]  /*2a50*/  IADD3 R39, PT, PT, R9, R0, R8 ;  /* 0x0000000009277210 */ /* 0x020fca0007ffe008 */
        /* <DEDUP_REMOVED lines=28> */
[----:B------:R-:W-:Y:S01]  /*2c20*/  IMAD.IADD R14, R14, 0x1, R13 ;  /* 0x000000010e0e7824 */ /* 0x000fe200078e020d */
[----:B------:R-:W0:Y:S02]  /*2c30*/  LDS R11, [UR4+0x40] ;  /* 0x00004004ff0b7984 */ /* 0x000e240008000800 */
        /* <DEDUP_REMOVED lines=14> */
[----:B------:R-:W-:-:S04]  /*2d20*/  ISETP.NE.AND P0, PT, R41, 0xa, PT ;  /* 0x0000000a2900780c */ /* 0x000fc80003f05270 */
[----:B------:R-:W-:Y:S01]  /*2d30*/  SEL R8, R17, R8, !P0 ;  /* 0x0000000811087207 */ /* 0x000fe20004000000 */
[----:B------:R-:W-:Y:S01]  /*2d40*/  IMAD.IADD R17, R40, 0x1, -R39 ;  /* 0x0000000128117824 */ /* 0x000fe200078e0a27 */
[----:B------:R-:W-:-:S04]  /*2d50*/  ISETP.NE.AND P0, PT, R41, 0xb, PT ;  /* 0x0000000b2900780c */ /* 0x000fc80003f05270 */
[----:B------:R-:W-:Y:S02]  /*2d60*/  SEL R8, R18, R8, !P0 ;  /* 0x0000000812087207 */ /* 0x000fe40004000000 */
[----:B------:R-:W-:Y:S01]  /*2d70*/  ISETP.GT.U32.AND P0, PT, R31, 0x1f, PT ;  /* 0x0000001f1f00780c */ /* 0x000fe20003f04070 */
[----:B0-----:R-:W-:Y:S01]  /*2d80*/  IMAD.IADD R11, R19, 0x1, R11 ;  /* 0x00000001130b7824 */ /* 0x001fe200078e020b */
        /* <DEDUP_REMOVED lines=22> */
.L_x_288:
[----:B------:R-:W-:Y:S05]  /*2ef0*/  @!P0 BRA `(.L_x_245) ;  /* 0x0000000000248947 */ /* 0x000fea0003800000 */
[----:B------:R-:W-:-:S07]  /*2f00*/  IMAD.MOV.U32 R14, RZ, RZ, 0x1de ;  /* 0x000001deff0e7424 */ /* 0x000fce00078e00ff */
.L_x_247:
[----:B------:R-:W-:Y:S05]  /*2f10*/  NANOSLEEP R14 ;  /* 0x0000000e0000735d */ /* 0x000fea0003800000 */
[----:B------:R-:W2:Y:S01]  /*2f20*/  LD.E.64.STRONG.GPU R8, desc[UR12][R12.64+0x100] ;  /* 0x0001000c0c087980 */ /* 0x000ea2000c10fb00 */
[----:B------:R-:W-:Y:S01]  /*2f30*/  UMOV UR5, 0xffffffff ;  /* 0xffffffff00057882 */ /* 0x000fe20000000000 */
[----:B------:R-:W-:Y:S02]  /*2f40*/  SHF.R.U32.HI R14, RZ, 0x1, R14 ;  /* 0x00000001ff0e7819 */ /* 0x000fe4000001160e */
[----:B--2---:R-:W-:Y:S01]  /*2f50*/  ISETP.NE.AND P0, PT, R8, 0x63, PT ;  /* 0x000000630800780c */ /* 0x004fe20003f05270 */
[----:B------:R-:W-:-:S12]  /*2f60*/  BRA.DIV UR5, `(.L_x_246) ;  /* 0x0000001a05607947 */ /* 0x000fd8000b800000 */
[----:B------:R-:W-:-:S13]  /*2f70*/  VOTE.ANY P0, !P0 ;  /* 0x0000000000ff7806 */ /* 0x000fda0004000100 */
.L_x_291:
[----:B------:R-:W-:Y:S05]  /*2f80*/  @P0 BRA `(.L_x_247) ;  /* 0xfffffffc00e00947 */ /* 0x000fea000383ffff */
.L_x_245:
[----:B------:R-:W-:Y:S01]  /*2f90*/  UMOV UR5, 0xffffffff ;  /* 0xffffffff00057882 */ /* 0x000fe20000000000 */
[----:B------:R-:W-:Y:S02]  /*2fa0*/  ISETP.NE.AND P2, PT, R8, 0x65, PT ;  /* 0x000000650800780c */ /* 0x000fe40003f45270 */
[----:B------:R-:W-:Y:S11]  /*2fb0*/  BRA.DIV UR5, `(.L_x_248) ;  /* 0x0000001a056c7947 */ /* 0x000ff6000b800000 */
[----:B------:R-:W0:Y:S01]  /*2fc0*/  S2R R19, SR_GEMASK ;  /* 0x0000000000137919 */ /* 0x000e220000003c00 */
[----:B------:R-:W-:-:S04]  /*2fd0*/  VOTE.ANY R10, PT, !P2 ;  /* 0x00000000000a7806 */ /* 0x000fc800050e0100 */
[----:B0-----:R-:W-:-:S05]  /*2fe0*/  LOP3.LUT R10, R10, 0x80000000, R19, 0xec, !PT ;  /* 0x800000000a0a7812 */ /* 0x001fca00078eec13 */
[----:B------:R-:W-:-:S05]  /*2ff0*/  VIADD R13, R10, 0xffffffff ;  /* 0xffffffff0a0d7836 */ /* 0x000fca0000000000 */
[----:B------:R-:W-:Y:S01]  /*3000*/  LOP3.LUT R13, R10, R13, RZ, 0xc, !PT ;  /* 0x0000000d0a0d7212 */ /* 0x000fe200078e0cff */
[----:B------:R-:W-:-:S03]  /*3010*/  VIADD R10, R38, 0x2 ;  /* 0x00000002260a7836 */ /* 0x000fc60000000000 */
[----:B------:R-:W0:Y:S02]  /*3020*/  POPC R15, R13 ;  /* 0x0000000d000f7309 */ /* 0x000e240000000000 */
[----:B0-----:R-:W0:Y:S01]  /*3030*/  SHFL.DOWN PT, R16, R9, 0x1, R15 ;  /* 0x0820000009107989 */ /* 0x001e2200000e000f */
[----:B------:R-:W-:-:S04]  /*3040*/  ISETP.GE.AND P0, PT, R38, R15, PT ;  /* 0x0000000f2600720c */ /* 0x000fc80003f06270 */
[----:B0-----:R-:W-:Y:S02]  /*3050*/  SEL R16, R16, RZ, !P0 ;  /* 0x000000ff10107207 */ /* 0x001fe40004000000 */
[----:B------:R-:W-:Y:S01]  /*3060*/  ISETP.GT.AND P0, PT, R10, R15, PT ;  /* 0x0000000f0a00720c */ /* 0x000fe20003f04270 */
[----:B------:R-:W-:Y:S02]  /*3070*/  VIADD R10, R38, 0x4 ;  /* 0x00000004260a7836 */ /* 0x000fe40000000000 */
[----:B------:R-:W-:-:S05]  /*3080*/  IMAD.IADD R12, R16, 0x1, R9 ;  /* 0x00000001100c7824 */ /* 0x000fca00078e0209 */
[----:B------:R-:W0:Y:S02]  /*3090*/  SHFL.DOWN PT, R16, R12, 0x2, R15 ;  /* 0x084000000c107989 */ /* 0x000e2400000e000f */
[----:B0-----:R-:W-:Y:S02]  /*30a0*/  SEL R39, R16, RZ, !P0 ;  /* 0x000000ff10277207 */ /* 0x001fe40004000000 */
[----:B------:R-:W-:Y:S01]  /*30b0*/  ISETP.GT.AND P0, PT, R10, R15, PT ;  /* 0x0000000f0a00720c */ /* 0x000fe20003f04270 */
[----:B------:R-:W-:Y:S02]  /*30c0*/  VIADD R10, R38, 0x8 ;  /* 0x00000008260a7836 */ /* 0x000fe40000000000 */
[----:B------:R-:W-:Y:S02]  /*30d0*/  IMAD.IADD R40, R12, 0x1, R39 ;  /* 0x000000010c287824 */ /* 0x000fe400078e0227 */
[----:B------:R-:W0:Y:S03]  /*30e0*/  LDC.64 R12, c[0x0][0x390] ;  /* 0x0000e400ff0c7b82 */ /* 0x000e260000000a00 */
[----:B------:R-:W1:Y:S02]  /*30f0*/  SHFL.DOWN PT, R16, R40, 0x4, R15 ;  /* 0x0880000028107989 */ /* 0x000e6400000e000f */
[----:B-1----:R-:W-:-:S02]  /*3100*/  SEL R9, R16, RZ, !P0 ;  /* 0x000000ff10097207 */ /* 0x002fc40004000000 */
[----:B------:R-:W-:-:S03]  /*3110*/  ISETP.GT.AND P0, PT, R10, R15, PT ;  /* 0x0000000f0a00720c */ /* 0x000fc60003f04270 */
[----:B------:R-:W-:Y:S01]  /*3120*/  IMAD.IADD R9, R40, 0x1, R9 ;  /* 0x0000000128097824 */ /* 0x000fe200078e0209 */
[----:B0-----:R-:W-:-:S04]  /*3130*/  IADD3 R40, P3, PT, R12, 0x100, RZ ;  /* 0x000001000c287810 */ /* 0x001fc80007f7e0ff */
[----:B------:R-:W0:Y:S01]  /*3140*/  SHFL.DOWN PT, R16, R9, 0x8, R15 ;  /* 0x0900000009107989 */ /* 0x000e2200000e000f */
[----:B------:R-:W-:Y:S01]  /*3150*/  IMAD.X R41, RZ, RZ, R13, P3 ;  /* 0x000000ffff297224 */ /* 0x000fe200018e060d */
[----:B0-----:R-:W-:Y:S02]  /*3160*/  SEL R16, R16, RZ, !P0 ;  /* 0x000000ff10107207 */ /* 0x001fe40004000000 */
[----:B------:R-:W-:Y:S01]  /*3170*/  ISETP.NE.AND P0, PT, R8, 0x65, PT ;  /* 0x000000650800780c */ /* 0x000fe20003f05270 */
[----:B------:R-:W-:Y:S02]  /*3180*/  VIADD R8, R38, 0x10 ;  /* 0x0000001026087836 */ /* 0x000fe40000000000 */
[----:B------:R-:W-:-:S03]  /*3190*/  IMAD.IADD R44, R9, 0x1, R16 ;  /* 0x00000001092c7824 */ /* 0x000fc600078e0210 */
[----:B------:R-:W-:Y:S02]  /*31a0*/  ISETP.GT.AND P2, PT, R8, R15, PT ;  /* 0x0000000f0800720c */ /* 0x000fe40003f44270 */
[----:B------:R-:W0:Y:S05]  /*31b0*/  SHFL.DOWN PT, R16, R44, 0x10, R15 ;  /* 0x0a0000002c107989 */ /* 0x000e2a00000e000f */
[----:B------:R-:W-:Y:S02]  /*31c0*/  VOTE.ALL P0, P0 ;  /* 0x0000000000ff7806 */ /* 0x000fe40000000000 */
[----:B0-----:R-:W-:-:S05]  /*31d0*/  SEL R9, R16, RZ, !P2 ;  /* 0x000000ff10097207 */ /* 0x001fca0005000000 */
[----:B------:R-:W-:-:S07]  /*31e0*/  IMAD.IADD R12, R44, 0x1, R9 ;  /* 0x000000012c0c7824 */ /* 0x000fce00078e0209 */
.L_x_300:
[----:B------:R-:W-:Y:S05]  /*31f0*/  @!P0 BRA `(.L_x_249) ;  /* 0x0000000000dc8947 */ /* 0x000fea0003800000 */
[----:B------:R-:W-:-:S07]  /*3200*/  IMAD.MOV.U32 R39, RZ, RZ, 0x1de ;  /* 0x000001deff277424 */ /* 0x000fce00078e00ff */
.L_x_255:
        /* <DEDUP_REMOVED lines=8> */
.L_x_303:
[----:B------:R-:W-:Y:S05]  /*3290*/  @!P0 BRA `(.L_x_251) ;  /* 0x0000000000248947 */ /* 0x000fea0003800000 */
[----:B------:R-:W-:-:S07]  /*32a0*/  IMAD.MOV.U32 R13, RZ, RZ, R39 ;  /* 0x000000ffff0d7224 */ /* 0x000fce00078e0027 */
.L_x_253:
[----:B------:R-:W-:Y:S05]  /*32b0*/  NANOSLEEP R13 ;  /* 0x0000000d0000735d */ /* 0x000fea0003800000 */
[----:B------:R-:W2:Y:S01]  /*32c0*/  LD.E.64.STRONG.GPU R8, desc[UR12][R14.64+-0x100] ;  /* 0xffff000c0e087980 */ /* 0x000ea2000c10fb00 */
[----:B------:R-:W-:Y:S01]  /*32d0*/  UMOV UR5, 0xffffffff ;  /* 0xffffffff00057882 */ /* 0x000fe20000000000 */
[----:B------:R-:W-:Y:S02]  /*32e0*/  SHF.R.U32.HI R13, RZ, 0x1, R13 ;  /* 0x00000001ff0d7819 */ /* 0x000fe4000001160d */
[----:B--2---:R-:W-:Y:S01]  /*32f0*/  ISETP.NE.AND P0, PT, R8, 0x63, PT ;  /* 0x000000630800780c */ /* 0x004fe20003f05270 */
[----:B------:R-:W-:-:S12]  /*3300*/  BRA.DIV UR5, `(.L_x_252) ;  /* 0x0000001a05bc7947 */ /* 0x000fd8000b800000 */
[----:B------:R-:W-:-:S13]  /*3310*/  VOTE.ANY P0, !P0 ;  /* 0x0000000000ff7806 */ /* 0x000fda0004000100 */
.L_x_306:
[----:B------:R-:W-:Y:S05]  /*3320*/  @P0 BRA `(.L_x_253) ;  /* 0xfffffffc00e00947 */ /* 0x000fea000383ffff */
.L_x_251:
[----:B------:R-:W-:Y:S01]  /*3330*/  UMOV UR5, 0xffffffff ;  /* 0xffffffff00057882 */ /* 0x000fe20000000000 */
[----:B------:R-:W-:Y:S02]  /*3340*/  ISETP.NE.AND P0, PT, R8, 0x65, PT ;  /* 0x000000650800780c */ /* 0x000fe40003f05270 */
[----:B------:R-:W-:Y:S11]  /*3350*/  BRA.DIV UR5, `(.L_x_254) ;  /* 0x0000001a05c87947 */ /* 0x000ff6000b800000 */
[----:B------:R-:W-:Y:S01]  /*3360*/  VOTE.ANY R10, PT, !P0 ;  /* 0x00000000000a7806 */ /* 0x000fe200040e0100 */
[----:B------:R-:W-:-:S03]  /*3370*/  VIADD R18, R18, 0xffffffe0 ;  /* 0xffffffe012127836 */ /* 0x000fc60000000000 */
[----:B------:R-:W-:-:S05]  /*3380*/  LOP3.LUT R10, R10, 0x80000000, R19, 0xec, !PT ;  /* 0x800000000a0a7812 */ /* 0x000fca00078eec13 */
        /* <DEDUP_REMOVED lines=14> */
[----:B------:R-:W-:-:S05]  /*3470*/  IMAD.IADD R45, R44, 0x1, R45 ;  /* 0x000000012c2d7824 */ /* 0x000fca00078e022d */
[----:B------:R-:W0:Y:S02]  /*3480*/  SHFL.DOWN PT, R16, R45, 0x4, R15 ;  /* 0x088000002d107989 */ /* 0x000e2400000e000f */
[----:B0-----:R-:W-:Y:S02]  /*3490*/  SEL R16, R16, RZ, !P0 ;  /* 0x000000ff10107207 */ /* 0x001fe40004000000 */
[----:B------:R-:W-:-:S03]  /*34a0*/  ISETP.GT.AND P0, PT, R10, R15, PT ;  /* 0x0000000f0a00720c */ /* 0x000fc60003f04270 */
[----:B------:R-:W-:-:S05]  /*34b0*/  IMAD.IADD R9, R45, 0x1, R16 ;  /* 0x000000012d097824 */ /* 0x000fca00078e0210 */
[----:B------:R-:W0:Y:S02]  /*34c0*/  SHFL.DOWN PT, R16, R9, 0x8, R15 ;  /* 0x0900000009107989 */ /* 0x000e2400000e000f */
[----:B0-----:R-:W-:Y:S02]  /*34d0*/  SEL R16, R16, RZ, !P0 ;  /* 0x000000ff10107207 */ /* 0x001fe40004000000 */
[----:B------:R-:W-:Y:S01]  /*34e0*/  ISETP.NE.AND P0, PT, R8, 0x65, PT ;  /* 0x000000650800780c */ /* 0x000fe20003f05270 */
[----:B------:R-:W-:Y:S02]  /*34f0*/  VIADD R8, R38, 0x10 ;  /* 0x0000001026087836 */ /* 0x000fe40000000000 */
[----:B------:R-:W-:-:S03]  /*3500*/  IMAD.IADD R44, R9, 0x1, R16 ;  /* 0x00000001092c7824 */ /* 0x000fc600078e0210 */
[----:B------:R-:W-:Y:S02]  /*3510*/  ISETP.GT.AND P2, PT, R8, R15, PT ;  /* 0x0000000f0800720c */ /* 0x000fe40003f44270 */
[----:B------:R-:W0:Y:S05]  /*3520*/  SHFL.DOWN PT, R16, R44, 0x10, R15 ;  /* 0x0a0000002c107989 */ /* 0x000e2a00000e000f */
[----:B------:R-:W-:Y:S02]  /*3530*/  VOTE.ALL P0, P0 ;  /* 0x0000000000ff7806 */ /* 0x000fe40000000000 */
[----:B0-----:R-:W-:-:S04]  /*3540*/  SEL R13, R16, RZ, !P2 ;  /* 0x000000ff100d7207 */ /* 0x001fc80005000000 */
[----:B------:R-:W-:-:S07]  /*3550*/  IADD3 R12, PT, PT, R44, R13, R12 ;  /* 0x0000000d2c0c7210 */ /* 0x000fce0007ffe00c */
.L_x_315:
[----:B------:R-:W-:Y:S05]  /*3560*/  @P0 BRA `(.L_x_255) ;  /* 0xfffffffc00280947 */ /* 0x000fea000383ffff */
.L_x_249:
[----:B------:R-:W-:Y:S01]  /*3570*/  ISETP.NE.AND P0, PT, R38, RZ, PT ;  /* 0x000000ff2600720c */ /* 0x000fe20003f05270 */
[----:B------:R-:W0:Y:S01]  /*3580*/  @!P1 S2R R9, SR_CgaCtaId ;  /* 0x0000000000099919 */ /* 0x000e220000008800 */
[----:B------:R-:W-:Y:S01]  /*3590*/  @!P1 MOV R8, 0x400 ;  /* 0x0000040000089802 */ /* 0x000fe20000000f00 */
[----:B------:R-:W-:Y:S02]  /*35a0*/  @!P1 IMAD.IADD R11, R11, 0x1, R12 ;  /* 0x000000010b0b9824 */ /* 0x000fe400078e020c */
[----:B------:R-:W-:-:S05]  /*35b0*/  @!P1 IMAD.MOV.U32 R10, RZ, RZ, 0x65 ;  /* 0x00000065ff0a9424 */ /* 0x000fca00078e00ff */
[----:B------:R1:W-:Y:S03]  /*35c0*/  @!P1 ST.E.64.STRONG.GPU desc[UR12][R42.64+0x100], R10 ;  /* 0x0001000a2a009985 */ /* 0x0003e6000c10fb0c */
[----:B------:R-:W-:Y:S01]  /*35d0*/  @!P0 MOV R13, 0x400 ;  /* 0x00000400000d8802 */ /* 0x000fe20000000f00 */
[----:B------:R-:W2:Y:S01]  /*35e0*/  @!P0 S2R R14, SR_CgaCtaId ;  /* 0x00000000000e8919 */ /* 0x000ea20000008800 */
[----:B0-----:R-:W-:Y:S01]  /*35f0*/  @!P1 LEA R9, R9, R8, 0x18 ;  /* 0x0000000809099211 */ /* 0x001fe200078ec0ff */
[----:B------:R-:W-:Y:S02]  /*3600*/  IMAD.MOV.U32 R8, RZ, RZ, R17 ;  /* 0x000000ffff087224 */ /* 0x000fe400078e0011 */
[----:B------:R-:W-:Y:S02]  /*3610*/  @!P0 IMAD.MOV.U32 R8, RZ, RZ, R12 ;  /* 0x000000ffff088224 */ /* 0x000fe400078e000c */
[----:B------:R1:W-:Y:S04]  /*3620*/  @!P1 STS [R9+0x8], R11 ;  /* 0x0000080b09009388 */ /* 0x0003e80000000800 */
[----:B------:R1:W-:Y:S01]  /*3630*/  @!P1 STS [R9+0x4], R12 ;  /* 0x0000040c09009388 */ /* 0x0003e20000000800 */
[----:B--2---:R-:W-:-:S05]  /*3640*/  @!P0 LEA R13, R14, R13, 0x18 ;  /* 0x0000000d0e0d8211 */ /* 0x004fca00078ec0ff */
[----:B------:R1:W-:Y:S02]  /*3650*/  @!P0 STS [R13+0x54], R12 ;  /* 0x0000540c0d008388 */ /* 0x0003e40000000800 */
.L_x_243:
        /* <DEDUP_REMOVED lines=9> */
.L_x_242:
[----:B------:R-:W-:Y:S01]  /*36f0*/  IMAD.IADD R32, R32, 0x1, R39 ;  /* 0x0000000120207824 */ /* 0x000fe200078e0227 */
[----:B------:R-:W0:Y:S01]  /*3700*/  S2R R8, SR_LANEID ;  /* 0x0000000000087919 */ /* 0x000e220000000000 */
[----:B------:R-:W-:Y:S02]  /*3710*/  BAR.SYNC.DEFER_BLOCKING 0x0 ;  /* 0x0000000000007b1d */ /* 0x000fe40000010000 */
[----:B------:R-:W-:Y:S01]  /*3720*/  IMAD.IADD R33, R33, 0x1, R32 ;  /* 0x0000000121217824 */ /* 0x000fe200078e0220 */
[----:B------:R-:W-:Y:S01]  /*3730*/  ISETP.NE.AND P0, PT, R31, RZ, PT ;  /* 0x000000ff1f00720c */ /* 0x000fe20003f05270 */
[----:B------:R-:W-:Y:S02]  /*3740*/  IMAD.U32 R12, RZ, RZ, UR7 ;  /* 0x00000007ff0c7e24 */ /* 0x000fe4000f8e00ff */
[----:B------:R-:W-:Y:S01]  /*3750*/  IMAD.IADD R28, R28, 0x1, R33 ;  /* 0x000000011c1c7824 */ /* 0x000fe200078e0221 */
[----:B------:R-:W1:Y:S03]  /*3760*/  LDCU.64 UR8, c[0x0][0x388] ;  /* 0x00007100ff0877ac */ /* 0x000e660008000a00 */
[----:B------:R-:W-:-:S04]  /*3770*/  IMAD.IADD R27, R27, 0x1, R28 ;  /* 0x000000011b1b7824 */ /* 0x000fc800078e021c */
[----:B------:R-:W-:-:S04]  /*3780*/  IMAD.IADD R26, R26, 0x1, R27 ;  /* 0x000000011a1a7824 */ /* 0x000fc800078e021b */
[----:B------:R-:W-:-:S04]  /*3790*/  IMAD.IADD R25, R25, 0x1, R26 ;  /* 0x0000000119197824 */ /* 0x000fc800078e021a */
[----:B------:R-:W-:-:S04]  /*37a0*/  IMAD.IADD R24, R24, 0x1, R25 ;  /* 0x0000000118187824 */ /* 0x000fc800078e0219 */
[----:B------:R-:W-:Y:S02]  /*37b0*/  IMAD.IADD R23, R23, 0x1, R24 ;  /* 0x0000000117177824 */ /* 0x000fe400078e0218 */
[----:B0-----:R-:W-:Y:S02]  /*37c0*/  IMAD R8, R8, 0x48, R29 ;  /* 0x0000004808087824 */ /* 0x001fe400078e021d */
[----:B------:R-:W-:-:S03]  /*37d0*/  IMAD.IADD R22, R22, 0x1, R23 ;  /* 0x0000000116167824 */ /* 0x000fc600078e0217 */
[----:B------:R-:W-:Y:S01]  /*37e0*/  STS [R8], R39 ;  /* 0x0000002708007388 */ /* 0x000fe20000000800 */
[----:B------:R-:W-:-:S03]  /*37f0*/  IMAD.IADD R21, R21, 0x1, R22 ;  /* 0x0000000115157824 */ /* 0x000fc600078e0216 */
[----:B------:R-:W-:Y:S01]  /*3800*/  STS [R8+0x4], R32 ;  /* 0x0000042008007388 */ /* 0x000fe20000000800 */
        /* <DEDUP_REMOVED lines=24> */
[----:B------:R0:W-:Y:S01]  /*3990*/  STS [R8+0x48], R0 ;  /* 0x0000480008007388 */ /* 0x0001e20000000800 */
[----:B------:R-:W-:-:S03]  /*39a0*/  NOP ;  /* 0x0000000000007918 */ /* 0x000fc60000000000 */
[----:B------:R-:W-:Y:S04]  /*39b0*/  LDS R39, [R29] ;  /* 0x000000001d277984 */ /* 0x000fe80000000800 */
        /* <DEDUP_REMOVED lines=18> */
[----:B------:R2:W-:Y:S01]  /*3ae0*/  @!P0 STS [UR4+0x7b80], R12 ;  /* 0x007b800cff008988 */ /* 0x0005e20008000804 */
[----:B------:R-:W-:Y:S01]  /*3af0*/  BAR.SYNC.DEFER_BLOCKING 0x0 ;  /* 0x0000000000007b1d */ /* 0x000fe20000010000 */
[----:B0-----:R-:W-:-:S05]  /*3b00*/  IADD3 R0, P0, PT, R30, UR10, RZ ;  /* 0x0000000a1e007c10 */ /* 0x001fca000ff1e0ff */
[----:B------:R-:W0:Y:S01]  /*3b10*/  S2R R2, SR_TID.X ;  /* 0x0000000000027919 */ /* 0x000e220000002100 */
[----:B------:R-:W3:Y:S01]  /*3b20*/  LDS R31, [UR4+0x7b80] ;  /* 0x007b8004ff1f7984 */ /* 0x000ee20008000800 */
[C---:B0-----:R-:W-:Y:S02]  /*3b30*/  LOP3.LUT R3, R2.reuse, 0x3e0, RZ, 0xc0, !PT ;  /* 0x000003e002037812 */ /* 0x041fe400078ec0ff */
[----:B------:R-:W-:-:S05]  /*3b40*/  LOP3.LUT R2, R2, 0x1f, RZ, 0xc0, !PT ;  /* 0x0000001f02027812 */ /* 0x000fca00078ec0ff */
[----:B------:R-:W-:Y:S02]  /*3b50*/  IMAD R8, R3, 0x13, R2 ;  /* 0x0000001303087824 */ /* 0x000fe400078e0202 */
[----:B------:R-:W-:Y:S01]  /*3b60*/  IMAD.X R3, RZ, RZ, UR11, P0 ;  /* 0x0000000bff037e24 */ /* 0x000fe200080e06ff */
[----:B-1----:R-:W-:Y:S01]  /*3b70*/  LEA R2, P0, R0, UR8, 0x2 ;  /* 0x0000000800027c11 */ /* 0x002fe2000f8010ff */
[C---:B------:R-:W-:Y:S02]  /*3b80*/  VIADD R10, R8.reuse, 0x20 ;  /* 0x00000020080a7836 */ /* 0x040fe40000000000 */
[----:B--2---:R-:W-:Y:S01]  /*3b90*/  VIADD R12, R8, 0xa0 ;  /* 0x000000a0080c7836 */ /* 0x004fe20000000000 */
[----:B------:R-:W-:Y:S01]  /*3ba0*/  LEA.HI.X R3, R0, UR9, R3, 0x2, P0 ;  /* 0x0000000900037c11 */ /* 0x000fe200080f1403 */
[----:B------:R-:W-:Y:S01]  /*3bb0*/  VIADD R0, R8, 0x40 ;  /* 0x0000004008007836 */ /* 0x000fe20000000000 */
[-C--:B---3--:R-:W-:Y:S02]  /*3bc0*/  ISETP.GE.AND P1, PT, R30, R31.reuse, PT ;  /* 0x0000001f1e00720c */ /* 0x088fe40003f26270 */
        /* <DEDUP_REMOVED lines=9> */
[----:B------:R0:W-:Y:S01]  /*3c60*/  @!P1 STG.E desc[UR12][R2.64], R39 ;  /* 0x0000002702009986 */ /* 0x0001e2000c10190c */
[-C--:B------:R-:W-:Y:S01]  /*3c70*/  ISETP.GE.AND P0, PT, R10, R31.reuse, PT ;  /* 0x0000001f0a00720c */ /* 0x080fe20003f06270 */
[----:B------:R-:W-:Y:S01]  /*3c80*/  VIADD R10, R8, 0x160 ;  /* 0x00000160080a7836 */ /* 0x000fe20000000000 */
[-C--:B------:R-:W-:Y:S01]  /*3c90*/  ISETP.GE.AND P1, PT, R0, R31.reuse, PT ;  /* 0x0000001f0000720c */ /* 0x080fe20003f26270 */
[----:B------:R-:W-:Y:S01]  /*3ca0*/  VIADD R0, R8, 0x140 ;  /* 0x0000014008007836 */ /* 0x000fe20000000000 */
[----:B------:R0:W-:Y:S01]  /*3cb0*/  @!P2 STG.E desc[UR12][R2.64+0x80], R41 ;  /* 0x000080290200a986 */ /* 0x0001e2000c10190c */
[----:B------:R-:W-:-:S03]  /*3cc0*/  ISETP.GE.AND P2, PT, R37, R31, PT ;  /* 0x0000001f2500720c */ /* 0x000fc60003f46270 */
[----:B------:R0:W-:Y:S01]  /*3cd0*/  @!P3 STG.E desc[UR12][R2.64+0x100], R43 ;  /* 0x0001002b0200b986 */ /* 0x0001e2000c10190c */
[----:B------:R-:W-:-:S03]  /*3ce0*/  ISETP.GE.AND P3, PT, R36, R31, PT ;  /* 0x0000001f2400720c */ /* 0x000fc60003f66270 */
        /* <DEDUP_REMOVED lines=32> */
.L_x_229:
[----:B------:R-:W-:Y:S01]  /*3ef0*/  BSSY B1, `(.L_x_256) ;  /* 0x0000006000017945 */ /* 0x000fe20003800000 */
[----:B------:R-:W-:Y:S01]  /*3f00*/  PLOP3.LUT P0, PT, P0, PT, PT, 0x8, 0x80 ;  /* 0x000000000080781c */ /* 0x000fe2000070e170 */
[----:B------:R-:W-:-:S12]  /*3f10*/  IMAD.MOV.U32 R10, RZ, RZ, -0x1 ;  /* 0xffffffffff0a7424 */ /* 0x000fd800078e00ff */
[----:B------:R-:W-:Y:S05]  /*3f20*/  WARPSYNC.COLLECTIVE R10, `(.L_x_257) ;  /* 0x000000000a087348 */ /* 0x000fea0003c00000 */
[----:B------:R-:W-:Y:S01]  /*3f30*/  VOTE.ANY P0, P0 ;  /* 0x0000000000ff7806 */ /* 0x000fe20000000100 */
[----:B------:R-:W-:-:S12]  /*3f40*/  ENDCOLLECTIVE ;  /* 0x000000000000791b */ /* 0x000fd80003800000 */
.L_x_257:
[----:B------:R-:W-:Y:S05]  /*3f50*/  BSYNC B1 ;  /* 0x0000000000017941 */ /* 0x000fea0003800000 */
.L_x_256:
[----:B------:R-:W-:Y:S05]  /*3f60*/  BRA `(.L_x_258) ;  /* 0xffffffd000287947 */ /* 0x000fea000383ffff */
.L_x_231:
[----:B------:R-:W-:Y:S01]  /*3f70*/  BSSY B1, `(.L_x_259) ;  /* 0x0000006000017945 */ /* 0x000fe20003800000 */
[----:B------:R-:W-:Y:S01]  /*3f80*/  PLOP3.LUT P0, PT, P0, PT, PT, 0x8, 0x80 ;  /* 0x000000000080781c */ /* 0x000fe2000070e170 */
[----:B------:R-:W-:-:S12]  /*3f90*/  IMAD.MOV.U32 R10, RZ, RZ, -0x1 ;  /* 0xffffffffff0a7424 */ /* 0x000fd800078e00ff */
[----:B------:R-:W-:Y:S05]  /*3fa0*/  WARPSYNC.COLLECTIVE R10, `(.L_x_260) ;  /* 0x000000000a087348 */ /* 0x000fea0003c00000 */
[----:B------:R-:W-:Y:S01]  /*3fb0*/  VOTE.ANY P0, P0 ;  /* 0x0000000000ff7806 */ /* 0x000fe20000000100 */
[----:B------:R-:W-:-:S12]  /*3fc0*/  ENDCOLLECTIVE ;  /* 0x000000000000791b */ /* 0x000fd80003800000 */
.L_x_260:
[----:B------:R-:W-:Y:S05]  /*3fd0*/  BSYNC B1 ;  /* 0x0000000000017941 */ /* 0x000fea0003800000 */
.L_x_259:
[----:B------:R-:W-:Y:S05]  /*3fe0*/  BRA `(.L_x_261) ;  /* 0xffffffd0002c7947 */ /* 0x000fea000383ffff */
.L_x_233:
[----:B------:R-:W0:Y:S01]  /*3ff0*/  S2R R8, SR_GEMASK ;  /* 0x0000000000087919 */ /* 0x000e220000003c00 */
[----:B------:R-:W-:Y:S01]  /*4000*/  BSSY B1, `(.L_x_262) ;  /* 0x0000006000017945 */ /* 0x000fe20003800000 */
[----:B------:R-:W-:Y:S01]  /*4010*/  PLOP3.LUT P2, PT, P0, PT, PT, 0x8, 0x80 ;  /* 0x000000000080781c */ /* 0x000fe2000074e170 */
[----:B------:R-:W-:-:S12]  /*4020*/  IMAD.MOV.U32 R10, RZ, RZ, -0x1 ;  /* 0xffffffffff0a7424 */ /* 0x000fd800078e00ff */
[----:B0-----:R-:W-:Y:S05]  /*4030*/  WARPSYNC.COLLECTIVE R10, `(.L_x_263) ;  /* 0x000000000a087348 */ /* 0x001fea0003c00000 */
[----:B------:R-:W-:Y:S01]  /*4040*/  VOTE.ANY R10, PT, P2 ;  /* 0x00000000000a7806 */ /* 0x000fe200010e0100 */
[----:B0-----:R-:W-:Y:S06]  /*4050*/  ENDCOLLECTIVE ;  /* 0x000000000000791b */ /* 0x001fec0003800000 */
.L_x_263:
[----:B------:R-:W-:Y:S05]  /*4060*/  BSYNC B1 ;  /* 0x0000000000017941 */ /* 0x000fea0003800000 */
.L_x_262:
[----:B------:R-:W-:Y:S01]  /*4070*/  LOP3.LUT R10, R10, 0x80000000, R8, 0xec, !PT ;  /* 0x800000000a0a7812 */ /* 0x000fe200078eec08 */
[----:B------:R-:W-:Y:S01]  /*4080*/  IMAD.MOV.U32 R14, RZ, RZ, 0x1 ;  /* 0x00000001ff0e7424 */ /* 0x000fe200078e00ff */
[----:B------:R-:W-:Y:S01]  /*4090*/  ISETP.NE.AND P0, PT, R12, 0x65, PT ;  /* 0x000000650c00780c */ /* 0x000fe20003f05270 */
[C---:B------:R-:W-:Y:S02]  /*40a0*/  VIADD R38, R37.reuse, 0x2 ;  /* 0x0000000225267836 */ /* 0x040fe40000000000 */
[C---:B------:R-:W-:Y:S02]  /*40b0*/  VIADD R11, R10.reuse, 0xffffffff ;  /* 0xffffffff0a0b7836 */ /* 0x040fe40000000000 */
[C---:B------:R-:W-:Y:S02]  /*40c0*/  VIADD R19, R37.reuse, 0x4 ;  /* 0x0000000425137836 */ /* 0x040fe40000000000 */
[----:B------:R-:W-:Y:S01]  /*40d0*/  VIADD R39, R37, 0x10 ;  /* 0x0000001025277836 */ /* 0x000fe20000000000 */
[----:B------:R-:W-:Y:S01]  /*40e0*/  LOP3.LUT R11, R10, R11, RZ, 0xc, !PT ;  /* 0x0000000b0a0b7212 */ /* 0x000fe200078e0cff */
[----:B------:R-:W-:-:S03]  /*40f0*/  IMAD.MOV.U32 R10, RZ, RZ, -0x1 ;  /* 0xffffffffff0a7424 */ /* 0x000fc600078e00ff */
[----:B------:R0:W1:Y:S04]  /*4100*/  POPC R15, R11 ;  /* 0x0000000b000f7309 */ /* 0x0000680000000000 */
[----:B01----:R-:W-:Y:S05]  /*4110*/  WARPSYNC.COLLECTIVE R10, `(.L_x_264) ;  /* 0x000000000a087348 */ /* 0x003fea0003c00000 */
[----:B-1----:R1:W2:Y:S02]  /*4120*/  SHFL.DOWN P2, R16, R13, R14, R15 ;  /* 0x0800000e0d107389 */ /* 0x0022a4000004000f */
[----:B012---:R-:W-:Y:S05]  /*4130*/  ENDCOLLECTIVE ;  /* 0x000000000000791b */ /* 0x007fea0003800000 */
.L_x_264:
[----:B------:R-:W-:Y:S01]  /*4140*/  IMAD.MOV.U32 R14, RZ, RZ, 0x2 ;  /* 0x00000002ff0e7424 */ /* 0x000fe200078e00ff */
[----:B------:R-:W-:-:S04]  /*4150*/  ISETP.GE.AND P2, PT, R37, R15, PT ;  /* 0x0000000f2500720c */ /* 0x000fc80003f46270 */
[----:B------:R-:W-:-:S05]  /*4160*/  SEL R16, R16, RZ, !P2 ;  /* 0x000000ff10107207 */ /* 0x000fca0005000000 */
[----:B------:R-:W-:-:S04]  /*4170*/  IMAD.IADD R36, R16, 0x1, R13 ;  /* 0x0000000110247824 */ /* 0x000fc800078e020d */
[----:B------:R-:W-:-:S07]  /*4180*/  IMAD.MOV.U32 R13, RZ, RZ, R36 ;  /* 0x000000ffff0d7224 */ /* 0x000fce00078e0024 */
[----:B------:R-:W-:Y:S05]  /*4190*/  WARPSYNC.COLLECTIVE R10, `(.L_x_265) ;  /* 0x000000000a087348 */ /* 0x000fea0003c00000 */
[----:B------:R0:W1:Y:S02]  /*41a0*/  SHFL.DOWN P2, R16, R13, R14, R15 ;  /* 0x0800000e0d107389 */ /* 0x000064000004000f */
[----:B01----:R-:W-:Y:S05]  /*41b0*/  ENDCOLLECTIVE ;  /* 0x000000000000791b */ /* 0x003fea0003800000 */
.L_x_265:
[----:B------:R-:W-:Y:S01]  /*41c0*/  IMAD.MOV.U32 R14, RZ, RZ, 0x4 ;  /* 0x00000004ff0e7424 */ /* 0x000fe200078e00ff */
[----:B------:R-:W-:-:S04]  /*41d0*/  ISETP.GT.AND P2, PT, R38, R15, PT ;  /* 0x0000000f2600720c */ /* 0x000fc80003f44270 */
[----:B------:R-:W-:-:S05]  /*41e0*/  SEL R11, R16, RZ, !P2 ;  /* 0x000000ff100b7207 */ /* 0x000fca0005000000 */
[----:B------:R-:W-:Y:S02]  /*41f0*/  IMAD.IADD R40, R36, 0x1, R11 ;  /* 0x0000000124287824 */ /* 0x000fe400078e020b */
[----:B------:R-:W-:Y:S02]  /*4200*/  VIADD R36, R37, 0x8 ;  /* 0x0000000825247836 */ /* 0x000fe40000000000 */
[----:B------:R-:W-:-:S07]  /*4210*/  IMAD.MOV.U32 R13, RZ, RZ, R40 ;  /* 0x000000ffff0d7224 */ /* 0x000fce00078e0028 */
[----:B------:R-:W-:Y:S05]  /*4220*/  WARPSYNC.COLLECTIVE R10, `(.L_x_266) ;  /* 0x000000000a087348 */ /* 0x000fea0003c00000 */
[----:B------:R0:W1:Y:S02]  /*4230*/  SHFL.DOWN P2, R16, R13, R14, R15 ;  /* 0x0800000e0d107389 */ /* 0x000064000004000f */
[----:B01----:R-:W-:Y:S05]  /*4240*/  ENDCOLLECTIVE ;  /* 0x000000000000791b */ /* 0x003fea0003800000 */
.L_x_266:
[----:B------:R-:W-:Y:S01]  /*4250*/  IMAD.MOV.U32 R14, RZ, RZ, 0x8 ;  /* 0x00000008ff0e7424 */ /* 0x000fe200078e00ff */
[----:B------:R-:W-:-:S04]  /*4260*/  ISETP.GT.AND P2, PT, R19, R15, PT ;  /* 0x0000000f1300720c */ /* 0x000fc80003f44270 */
[----:B------:R-:W-:-:S05]  /*4270*/  SEL R11, R16, RZ, !P2 ;  /* 0x000000ff100b7207 */ /* 0x000fca0005000000 */
[----:B------:R-:W-:-:S04]  /*4280*/  IMAD.IADD R42, R40, 0x1, R11 ;  /* 0x00000001282a7824 */ /* 0x000fc800078e020b */
[----:B------:R-:W-:-:S07]  /*4290*/  IMAD.MOV.U32 R13, RZ, RZ, R42 ;  /* 0x000000ffff0d7224 */ /* 0x000fce00078e002a */
[----:B------:R-:W-:Y:S05]  /*42a0*/  WARPSYNC.COLLECTIVE R10, `(.L_x_267) ;  /* 0x000000000a087348 */ /* 0x000fea0003c00000 */
[----:B------:R0:W1:Y:S02]  /*42b0*/  SHFL.DOWN P2, R16, R13, R14, R15 ;  /* 0x0800000e0d107389 */ /* 0x000064000004000f */
[----:B01----:R-:W-:Y:S05]  /*42c0*/  ENDCOLLECTIVE ;  /* 0x000000000000791b */ /* 0x003fea0003800000 */
.L_x_267:
        /* <DEDUP_REMOVED lines=8> */
.L_x_268:
[----:B------:R-:W-:Y:S05]  /*4350*/  WARPSYNC.COLLECTIVE R10, `(.L_x_269) ;  /* 0x000000000a087348 */ /* 0x000fea0003c00000 */
[----:B------:R-:W-:Y:S01]  /*4360*/  VOTE.ALL P0, P0 ;  /* 0x0000000000ff7806 */ /* 0x000fe20000000000 */
[----:B------:R-:W-:-:S12]  /*4370*/  ENDCOLLECTIVE ;  /* 0x000000000000791b */ /* 0x000fd80003800000 */
.L_x_269:
[----:B------:R-:W0:Y:S01]  /*4380*/  LDC.64 R12, c[0x0][0x390] ;  /* 0x0000e400ff0c7b82 */ /* 0x000e220000000a00 */
[----:B------:R-:W-:-:S04]  /*4390*/  ISETP.GT.AND P2, PT, R39, R15, PT ;  /* 0x0000000f2700720c */ /* 0x000fc80003f44270 */
[----:B------:R-:W-:-:S05]  /*43a0*/  SEL R16, R16, RZ, !P2 ;  /* 0x000000ff10107207 */ /* 0x000fca0005000000 */
[----:B------:R-:W-:Y:S01]  /*43b0*/  IMAD.IADD R40, R41, 0x1, R16 ;  /* 0x0000000129287824 */ /* 0x000fe200078e0210 */
[----:B0-----:R-:W-:-:S05]  /*43c0*/  IADD3 R42, P2, PT, R12, 0x100, RZ ;  /* 0x000001000c2a7810 */ /* 0x001fca0007f5e0ff */
[----:B------:R-:W-:Y:S01]  /*43d0*/  IMAD.X R43, RZ, RZ, R13, P2 ;  /* 0x000000ffff2b7224 */ /* 0x000fe200010e060d */
[----:B------:R-:W-:Y:S07]  /*43e0*/  BRA `(.L_x_270) ;  /* 0xffffffcc00c87947 */ /* 0x000fee000383ffff */
.L_x_235:
[----:B------:R-:W-:Y:S01]  /*43f0*/  BSSY B1, `(.L_x_271) ;  /* 0x0000006000017945 */ /* 0x000fe20003800000 */
[----:B------:R-:W-:Y:S01]  /*4400*/  PLOP3.LUT P0, PT, P0, PT, PT, 0x8, 0x80 ;  /* 0x000000000080781c */ /* 0x000fe2000070e170 */
[----:B------:R-:W-:-:S12]  /*4410*/  IMAD.MOV.U32 R10, RZ, RZ, -0x1 ;  /* 0xffffffffff0a7424 */ /* 0x000fd800078e00ff */
[----:B------:R-:W-:Y:S05]  /*4420*/  WARPSYNC.COLLECTIVE R10, `(.L_x_272) ;  /* 0x000000000a087348 */ /* 0x000fea0003c00000 */
[----:B------:R-:W-:Y:S01]  /*4430*/  VOTE.ANY P0, P0 ;  /* 0x0000000000ff7806 */ /* 0x000fe20000000100 */
[----:B------:R-:W-:-:S12]  /*4440*/  ENDCOLLECTIVE ;  /* 0x000000000000791b */ /* 0x000fd80003800000 */
.L_x_272:
[----:B------:R-:W-:Y:S05]  /*4450*/  BSYNC B1 ;  /* 0x0000000000017941 */ /* 0x000fea0003800000 */
.L_x_271:
[----:B------:R-:W-:Y:S05]  /*4460*/  BRA `(.L_x_273) ;  /* 0xffffffcc00d07947 */ /* 0x000fea000383ffff */
.L_x_237:
[----:B------:R-:W-:Y:S01]  /*4470*/  BSSY B1, `(.L_x_274) ;  /* 0x0000006000017945 */ /* 0x000fe20003800000 */
[----:B------:R-:W-:Y:S01]  /*4480*/  PLOP3.LUT P0, PT, P0, PT, PT, 0x8, 0x80 ;  /* 0x000000000080781c */ /* 0x000fe2000070e170 */
[----:B------:R-:W-:-:S12]  /*4490*/  IMAD.MOV.U32 R10, RZ, RZ, -0x1 ;  /* 0xffffffffff0a7424 */ /* 0x000fd800078e00ff */
[----:B------:R-:W-:Y:S05]  /*44a0*/  WARPSYNC.COLLECTIVE R10, `(.L_x_275) ;  /* 0x000000000a087348 */ /* 0x000fea0003c00000 */
[----:B------:R-:W-:Y:S01]  /*44b0*/  VOTE.ANY P0, P0 ;  /* 0x0000000000ff7806 */ /* 0x000fe20000000100 */
[----:B------:R-:W-:-:S12]  /*44c0*/  ENDCOLLECTIVE ;  /* 0x000000000000791b */ /* 0x000fd80003800000 */
.L_x_275:
[----:B------:R-:W-:Y:S05]  /*44d0*/  BSYNC B1 ;  /* 0x0000000000017941 */ /* 0x000fea0003800000 */
.L_x_274:
[----:B------:R-:W-:Y:S05]  /*44e0*/  BRA `(.L_x_276) ;  /* 0xffffffcc00d47947 */ /* 0x000fea000383ffff */
.L_x_239:
[----:B------:R-:W-:Y:S01]  /*44f0*/  BSSY B1, `(.L_x_277) ;  /* 0x0000006000017945 */ /* 0x000fe20003800000 */
[----:B------:R-:W-:Y:S01]  /*4500*/  PLOP3.LUT P2, PT, P0, PT, PT, 0x8, 0x80 ;  /* 0x000000000080781c */ /* 0x000fe2000074e170 */
[----:B------:R-:W-:-:S12]  /*4510*/  IMAD.MOV.U32 R10, RZ, RZ, -0x1 ;  /* 0xffffffffff0a7424 */ /* 0x000fd800078e00ff */
[----:B------:R-:W-:Y:S05]  /*4520*/  WARPSYNC.COLLECTIVE R10, `(.L_x_278) ;  /* 0x000000000a087348 */ /* 0x000fea0003c00000 */
[----:B------:R-:W-:Y:S01]  /*4530*/  VOTE.ANY R10, PT, P2 ;  /* 0x00000000000a7806 */ /* 0x000fe200010e0100 */
[----:B------:R-:W-:Y:S06]  /*4540*/  ENDCOLLECTIVE ;  /* 0x000000000000791b */ /* 0x000fec0003800000 */
.L_x_278:
[----:B------:R-:W-:Y:S05]  /*4550*/  BSYNC B1 ;  /* 0x0000000000017941 */ /* 0x000fea0003800000 */
.L_x_277:
[----:B------:R-:W-:Y:S01]  /*4560*/  LOP3.LUT R10, R10, 0x80000000, R8, 0xec, !PT ;  /* 0x800000000a0a7812 */ /* 0x000fe200078eec08 */
[----:B------:R-:W-:Y:S02]  /*4570*/  IMAD.MOV.U32 R14, RZ, RZ, 0x1 ;  /* 0x00000001ff0e7424 */ /* 0x000fe400078e00ff */
[----:B------:R-:W-:Y:S02]  /*4580*/  VIADD R18, R18, 0xffffffe0 ;  /* 0xffffffe012127836 */ /* 0x000fe40000000000 */
[----:B------:R-:W-:-:S05]  /*4590*/  VIADD R15, R10, 0xffffffff ;  /* 0xffffffff0a0f7836 */ /* 0x000fca0000000000 */
[----:B------:R-:W-:Y:S01]  /*45a0*/  LOP3.LUT R15, R10, R15, RZ, 0xc, !PT ;  /* 0x0000000f0a0f7212 */ /* 0x000fe200078e0cff */
[----:B------:R-:W-:-:S05]  /*45b0*/  IMAD.MOV.U32 R10, RZ, RZ, -0x1 ;  /* 0xffffffffff0a7424 */ /* 0x000fca00078e00ff */
[----:B------:R-:W0:Y:S02]  /*45c0*/  POPC R15, R15 ;  /* 0x0000000f000f7309 */ /* 0x000e240000000000 */
[----:B0-----:R-:W-:Y:S05]  /*45d0*/  WARPSYNC.COLLECTIVE R10, `(.L_x_279) ;  /* 0x000000000a087348 */ /* 0x001fea0003c00000 */
[----:B0-----:R0:W1:Y:S02]  /*45e0*/  SHFL.DOWN P2, R16, R13, R14, R15 ;  /* 0x0800000e0d107389 */ /* 0x001064000004000f */
[----:B01----:R-:W-:Y:S05]  /*45f0*/  ENDCOLLECTIVE ;  /* 0x000000000000791b */ /* 0x003fea0003800000 */
.L_x_279:
[----:B------:R-:W-:Y:S01]  /*4600*/  ISETP.GE.AND P0, PT, R37, R15, PT ;  /* 0x0000000f2500720c */ /* 0x000fe20003f06270 */
[----:B------:R-:W-:-:S03]  /*4610*/  IMAD.MOV.U32 R14, RZ, RZ, 0x2 ;  /* 0x00000002ff0e7424 */ /* 0x000fc600078e00ff */
[----:B------:R-:W-:Y:S02]  /*4620*/  SEL R16, R16, RZ, !P0 ;  /* 0x000000ff10107207 */ /* 0x000fe40004000000 */
[----:B------:R-:W-:-:S03]  /*4630*/  ISETP.GT.AND P0, PT, R38, R15, PT ;  /* 0x0000000f2600720c */ /* 0x000fc60003f04270 */
[----:B------:R-:W-:-:S04]  /*4640*/  IMAD.IADD R41, R16, 0x1, R13 ;  /* 0x0000000110297824 */ /* 0x000fc800078e020d */
[----:B------:R-:W-:-:S07]  /*4650*/  IMAD.MOV.U32 R13, RZ, RZ, R41 ;  /* 0x000000ffff0d7224 */ /* 0x000fce00078e0029 */
[----:B------:R-:W-:Y:S05]  /*4660*/  WARPSYNC.COLLECTIVE R10, `(.L_x_280) ;  /* 0x000000000a087348 */ /* 0x000fea0003c00000 */
[----:B------:R0:W1:Y:S02]  /*4670*/  SHFL.DOWN P2, R16, R13, R14, R15 ;  /* 0x0800000e0d107389 */ /* 0x000064000004000f */
[----:B01----:R-:W-:Y:S05]  /*4680*/  ENDCOLLECTIVE ;  /* 0x000000000000791b */ /* 0x003fea0003800000 */
.L_x_280:
[----:B------:R-:W-:Y:S01]  /*4690*/  IMAD.MOV.U32 R14, RZ, RZ, 0x4 ;  /* 0x00000004ff0e7424 */ /* 0x000fe200078e00ff */
[----:B------:R-:W-:Y:S02]  /*46a0*/  SEL R16, R16, RZ, !P0 ;  /* 0x000000ff10107207 */ /* 0x000fe40004000000 */
[----:B------:R-:W-:-:S03]  /*46b0*/  ISETP.GT.AND P0, PT, R19, R15, PT ;  /* 0x0000000f1300720c */ /* 0x000fc60003f04270 */
[----:B------:R-:W-:-:S04]  /*46c0*/  IMAD.IADD R41, R41, 0x1, R16 ;  /* 0x0000000129297824 */ /* 0x000fc800078e0210 */
[----:B------:R-:W-:-:S07]  /*46d0*/  IMAD.MOV.U32 R13, RZ, RZ, R41 ;  /* 0x000000ffff0d7224 */ /* 0x000fce00078e0029 */
[----:B------:R-:W-:Y:S05]  /*46e0*/  WARPSYNC.COLLECTIVE R10, `(.L_x_281) ;  /* 0x000000000a087348 */ /* 0x000fea0003c00000 */
[----:B------:R0:W1:Y:S02]  /*46f0*/  SHFL.DOWN P2, R16, R13, R14, R15 ;  /* 0x0800000e0d107389 */ /* 0x000064000004000f */
[----:B01----:R-:W-:Y:S05]  /*4700*/  ENDCOLLECTIVE ;  /* 0x000000000000791b */ /* 0x003fea0003800000 */
.L_x_281:
[----:B------:R-:W-:Y:S01]  /*4710*/  IMAD.MOV.U32 R14, RZ, RZ, 0x8 ;  /* 0x00000008ff0e7424 */ /* 0x000fe200078e00ff */
[----:B------:R-:W-:Y:S02]  /*4720*/  SEL R16, R16, RZ, !P0 ;  /* 0x000000ff10107207 */ /* 0x000fe40004000000 */
[----:B------:R-:W-:-:S03]  /*4730*/  ISETP.GT.AND P0, PT, R36, R15, PT ;  /* 0x0000000f2400720c */ /* 0x000fc60003f04270 */
[----:B------:R-:W-:-:S10]  /*4740*/  IMAD.IADD R13, R41, 0x1, R16 ;  /* 0x00000001290d7824 */ /* 0x000fd400078e0210 */
[----:B------:R-:W-:Y:S05]  /*4750*/  WARPSYNC.COLLECTIVE R10, `(.L_x_282) ;  /* 0x000000000a087348 */ /* 0x000fea0003c00000 */
[----:B------:R0:W1:Y:S02]  /*4760*/  SHFL.DOWN P2, R16, R13, R14, R15 ;  /* 0x0800000e0d107389 */ /* 0x000064000004000f */
[----:B01----:R-:W-:Y:S05]  /*4770*/  ENDCOLLECTIVE ;  /* 0x000000000000791b */ /* 0x003fea0003800000 */
.L_x_282:
        /* <DEDUP_REMOVED lines=8> */
.L_x_283:
[----:B------:R-:W-:Y:S02]  /*4800*/  SEL R16, R16, RZ, !P0 ;  /* 0x000000ff10107207 */ /* 0x000fe40004000000 */
[----:B------:R-:W-:Y:S02]  /*4810*/  ISETP.NE.AND P0, PT, R12, 0x65, PT ;  /* 0x000000650c00780c */ /* 0x000fe40003f05270 */
[----:B------:R-:W-:-:S11]  /*4820*/  IADD3 R40, PT, PT, R41, R16, R40 ;  /* 0x0000001029287210 */ /* 0x000fd60007ffe028 */
[----:B------:R-:W-:Y:S05]  /*4830*/  WARPSYNC.COLLECTIVE R10, `(.L_x_284) ;  /* 0x000000000a087348 */ /* 0x000fea0003c00000 */
[----:B------:R-:W-:Y:S01]  /*4840*/  VOTE.ALL P0, P0 ;  /* 0x0000000000ff7806 */ /* 0x000fe20000000000 */
[----:B------:R-:W-:-:S12]  /*4850*/  ENDCOLLECTIVE ;  /* 0x000000000000791b */ /* 0x000fd80003800000 */
.L_x_284:
[----:B------:R-:W-:Y:S05]  /*4860*/  BRA `(.L_x_285) ;  /* 0xffffffcc00747947 */ /* 0x000fea000383ffff */
.L_x_244:
[----:B------:R-:W-:Y:S01]  /*4870*/  BSSY B0, `(.L_x_286) ;  /* 0x0000006000007945 */ /* 0x000fe20003800000 */
[----:B------:R-:W-:Y:S01]  /*4880*/  PLOP3.LUT P0, PT, P0, PT, PT, 0x8, 0x80 ;  /* 0x000000000080781c */ /* 0x000fe2000070e170 */
[----:B------:R-:W-:-:S12]  /*4890*/  IMAD.MOV.U32 R10, RZ, RZ, -0x1 ;  /* 0xffffffffff0a7424 */ /* 0x000fd800078e00ff */
[----:B------:R-:W-:Y:S05]  /*48a0*/  WARPSYNC.COLLECTIVE R10, `(.L_x_287) ;  /* 0x000000000a087348 */ /* 0x000fea0003c00000 */
[----:B------:R-:W-:Y:S01]  /*48b0*/  VOTE.ANY P0, P0 ;  /* 0x0000000000ff7806 */ /* 0x000fe20000000100 */
[----:B------:R-:W-:-:S12]  /*48c0*/  ENDCOLLECTIVE ;  /* 0x000000000000791b */ /* 0x000fd80003800000 */
.L_x_287:
[----:B------:R-:W-:Y:S05]  /*48d0*/  BSYNC B0 ;  /* 0x0000000000007941 */ /* 0x000fea0003800000 */
.L_x_286:
[----:B------:R-:W-:Y:S05]  /*48e0*/  BRA `(.L_x_288) ;  /* 0xffffffe400807947 */ /* 0x000fea000383ffff */
.L_x_246:
[----:B------:R-:W-:Y:S01]  /*48f0*/  BSSY B0, `(.L_x_289) ;  /* 0x0000006000007945 */ /* 0x000fe20003800000 */
[----:B------:R-:W-:Y:S01]  /*4900*/  PLOP3.LUT P0, PT, P0, PT, PT, 0x8, 0x80 ;  /* 0x000000000080781c */ /* 0x000fe2000070e170 */
[----:B------:R-:W-:-:S12]  /*4910*/  IMAD.MOV.U32 R10, RZ, RZ, -0x1 ;  /* 0xffffffffff0a7424 */ /* 0x000fd800078e00ff */
[----:B------:R-:W-:Y:S05]  /*4920*/  WARPSYNC.COLLECTIVE R10, `(.L_x_290) ;  /* 0x000000000a087348 */ /* 0x000fea0003c00000 */
[----:B------:R-:W-:Y:S01]  /*4930*/  VOTE.ANY P0, P0 ;  /* 0x0000000000ff7806 */ /* 0x000fe20000000100 */
[----:B------:R-:W-:-:S12]  /*4940*/  ENDCOLLECTIVE ;  /* 0x000000000000791b */ /* 0x000fd80003800000 */
.L_x_290:
[----:B------:R-:W-:Y:S05]  /*4950*/  BSYNC B0 ;  /* 0x0000000000007941 */ /* 0x000fea0003800000 */
.L_x_289:
[----:B------:R-:W-:Y:S05]  /*4960*/  BRA `(.L_x_291) ;  /* 0xffffffe400847947 */ /* 0x000fea000383ffff */
.L_x_248:
[----:B------:R-:W0:Y:S01]  /*4970*/  S2R R19, SR_GEMASK ;  /* 0x0000000000137919 */ /* 0x000e220000003c00 */
[----:B------:R-:W-:Y:S01]  /*4980*/  BSSY B0, `(.L_x_292) ;  /* 0x0000007000007945 */ /* 0x000fe20003800000 */
[----:B------:R-:W-:Y:S01]  /*4990*/  ISETP.NE.AND P0, PT, R8, 0x65, PT ;  /* 0x000000650800780c */ /* 0x000fe20003f05270 */
[----:B------:R-:W-:Y:S01]  /*49a0*/  IMAD.MOV.U32 R10, RZ, RZ, -0x1 ;  /* 0xffffffffff0a7424 */ /* 0x000fe200078e00ff */
[----:B------:R-:W-:-:S13]  /*49b0*/  PLOP3.LUT P2, PT, P2, PT, PT, 0x8, 0x80 ;  /* 0x000000000080781c */ /* 0x000fda000174e170 */
[----:B0-----:R-:W-:Y:S05]  /*49c0*/  WARPSYNC.COLLECTIVE R10, `(.L_x_293) ;  /* 0x000000000a087348 */ /* 0x001fea0003c00000 */
[----:B------:R-:W-:Y:S01]  /*49d0*/  VOTE.ANY R10, PT, P2 ;  /* 0x00000000000a7806 */ /* 0x000fe200010e0100 */
[----:B0-----:R-:W-:Y:S06]  /*49e0*/  ENDCOLLECTIVE ;  /* 0x000000000000791b */ /* 0x001fec0003800000 */
.L_x_293:
[----:B------:R-:W-:Y:S05]  /*49f0*/  BSYNC B0 ;  /* 0x0000000000007941 */ /* 0x000fea0003800000 */
.L_x_292:
[----:B------:R-:W-:Y:S01]  /*4a00*/  LOP3.LUT R10, R10, 0x80000000, R19, 0xec, !PT ;  /* 0x800000000a0a7812 */ /* 0x000fe200078eec13 */
[----:B------:R-:W-:-:S04]  /*4a10*/  IMAD.MOV.U32 R14, RZ, RZ, 0x1 ;  /* 0x00000001ff0e7424 */ /* 0x000fc800078e00ff */
[----:B------:R-:W-:-:S05]  /*4a20*/  VIADD R13, R10, 0xffffffff ;  /* 0xffffffff0a0d7836 */ /* 0x000fca0000000000 */
[----:B------:R-:W-:Y:S01]  /*4a30*/  LOP3.LUT R8, R10, R13, RZ, 0xc, !PT ;  /* 0x0000000d0a087212 */ /* 0x000fe200078e0cff */
[----:B------:R-:W-:Y:S02]  /*4a40*/  IMAD.MOV.U32 R13, RZ, RZ, R9 ;  /* 0x000000ffff0d7224 */ /* 0x000fe400078e0009 */
[----:B------:R-:W-:Y:S01]  /*4a50*/  IMAD.MOV.U32 R10, RZ, RZ, -0x1 ;  /* 0xffffffffff0a7424 */ /* 0x000fe200078e00ff */
[----:B------:R0:W1:Y:S02]  /*4a60*/  POPC R15, R8 ;  /* 0x00000008000f7309 */ /* 0x0000640000000000 */
[----:B0-----:R-:W-:-:S07]  /*4a70*/  VIADD R8, R38, 0x4 ;  /* 0x0000000426087836 */ /* 0x001fce0000000000 */
[----:B-1----:R-:W-:Y:S05]  /*4a80*/  WARPSYNC.COLLECTIVE R10, `(.L_x_294) ;  /* 0x000000000a087348 */ /* 0x002fea0003c00000 */
[----:B-1----:R0:W1:Y:S02]  /*4a90*/  SHFL.DOWN P2, R16, R13, R14, R15 ;  /* 0x0800000e0d107389 */ /* 0x002064000004000f */
[----:B01----:R-:W-:Y:S05]  /*4aa0*/  ENDCOLLECTIVE ;  /* 0x000000000000791b */ /* 0x003fea0003800000 */
.L_x_294:
[----:B------:R-:W-:Y:S01]  /*4ab0*/  IMAD.MOV.U32 R14, RZ, RZ, 0x2 ;  /* 0x00000002ff0e7424 */ /* 0x000fe200078e00ff */
[----:B------:R-:W-:-:S04]  /*4ac0*/  ISETP.GE.AND P2, PT, R38, R15, PT ;  /* 0x0000000f2600720c */ /* 0x000fc80003f46270 */
[----:B------:R-:W-:Y:S01]  /*4ad0*/  SEL R12, R16, RZ, !P2 ;  /* 0x000000ff100c7207 */ /* 0x000fe20005000000 */
[----:B------:R-:W-:-:S04]  /*4ae0*/  VIADD R16, R38, 0x2 ;  /* 0x0000000226107836 */ /* 0x000fc80000000000 */
[----:B------:R-:W-:Y:S01]  /*4af0*/  IMAD.IADD R12, R12, 0x1, R9 ;  /* 0x000000010c0c7824 */ /* 0x000fe200078e0209 */
[----:B------:R-:W-:-:S03]  /*4b00*/  ISETP.GT.AND P3, PT, R16, R15, PT ;  /* 0x0000000f1000720c */ /* 0x000fc60003f64270 */
[----:B------:R-:W-:-:S10]  /*4b10*/  IMAD.MOV.U32 R13, RZ, RZ, R12 ;  /* 0x000000ffff0d7224 */ /* 0x000fd400078e000c */
[----:B------:R-:W-:Y:S05]  /*4b20*/  WARPSYNC.COLLECTIVE R10, `(.L_x_295) ;  /* 0x000000000a087348 */ /* 0x000fea0003c00000 */
[----:B------:R0:W1:Y:S02]  /*4b30*/  SHFL.DOWN P2, R16, R13, R14, R15 ;  /* 0x0800000e0d107389 */ /* 0x000064000004000f */
[----:B01----:R-:W-:Y:S05]  /*4b40*/  ENDCOLLECTIVE ;  /* 0x000000000000791b */ /* 0x003fea0003800000 */
.L_x_295:
[----:B------:R-:W-:Y:S01]  /*4b50*/  IMAD.MOV.U32 R14, RZ, RZ, 0x4 ;  /* 0x00000004ff0e7424 */ /* 0x000fe200078e00ff */
[----:B------:R-:W-:Y:S02]  /*4b60*/  SEL R9, R16, RZ, !P3 ;  /* 0x000000ff10097207 */ /* 0x000fe40005800000 */
[----:B------:R-:W-:Y:S01]  /*4b70*/  ISETP.GT.AND P3, PT, R8, R15, PT ;  /* 0x0000000f0800720c */ /* 0x000fe20003f64270 */
[----:B------:R-:W-:Y:S02]  /*4b80*/  VIADD R8, R38, 0x8 ;  /* 0x0000000826087836 */ /* 0x000fe40000000000 */
[----:B------:R-:W-:-:S04]  /*4b90*/  IMAD.IADD R40, R12, 0x1, R9 ;  /* 0x000000010c287824 */ /* 0x000fc800078e0209 */
[----:B------:R-:W-:-:S07]  /*4ba0*/  IMAD.MOV.U32 R13, RZ, RZ, R40 ;  /* 0x000000ffff0d7224 */ /* 0x000fce00078e0028 */
[----:B------:R-:W-:Y:S05]  /*4bb0*/  WARPSYNC.COLLECTIVE R10, `(.L_x_296) ;  /* 0x000000000a087348 */ /* 0x000fea0003c00000 */
[----:B------:R0:W1:Y:S02]  /*4bc0*/  SHFL.DOWN P2, R16, R13, R14, R15 ;  /* 0x0800000e0d107389 */ /* 0x000064000004000f */
[----:B01----:R-:W-:Y:S05]  /*4bd0*/  ENDCOLLECTIVE ;  /* 0x000000000000791b */ /* 0x003fea0003800000 */
.L_x_296:
        /* <DEDUP_REMOVED lines=9> */
.L_x_297:
[----:B------:R-:W-:Y:S01]  /*4c70*/  IMAD.MOV.U32 R14, RZ, RZ, 0x10 ;  /* 0x00000010ff0e7424 */ /* 0x000fe200078e00ff */
[----:B------:R-:W-:-:S05]  /*4c80*/  SEL R16, R16, RZ, !P3 ;  /* 0x000000ff10107207 */ /* 0x000fca0005800000 */
[----:B------:R-:W-:-:S04]  /*4c90*/  IMAD.IADD R44, R9, 0x1, R16 ;  /* 0x00000001092c7824 */ /* 0x000fc800078e0210 */
[----:B------:R-:W-:-:S07]  /*4ca0*/  IMAD.MOV.U32 R13, RZ, RZ, R44 ;  /* 0x000000ffff0d7224 */ /* 0x000fce00078e002c */
[----:B------:R-:W-:Y:S05]  /*4cb0*/  WARPSYNC.COLLECTIVE R10, `(.L_x_298) ;  /* 0x000000000a087348 */ /* 0x000fea0003c00000 */
[----:B------:R0:W1:Y:S02]  /*4cc0*/  SHFL.DOWN P2, R16, R13, R14, R15 ;  /* 0x0800000e0d107389 */ /* 0x000064000004000f */
[----:B01----:R-:W-:Y:S05]  /*4cd0*/  ENDCOLLECTIVE ;  /* 0x000000000000791b */ /* 0x003fea0003800000 */
.L_x_298:
[----:B------:R-:W-:Y:S05]  /*4ce0*/  WARPSYNC.COLLECTIVE R10, `(.L_x_299) ;  /* 0x000000000a087348 */ /* 0x000fea0003c00000 */
[----:B------:R-:W-:Y:S01]  /*4cf0*/  VOTE.ALL P0, P0 ;  /* 0x0000000000ff7806 */ /* 0x000fe20000000000 */
[----:B------:R-:W-:-:S12]  /*4d00*/  ENDCOLLECTIVE ;  /* 0x000000000000791b */ /* 0x000fd80003800000 */
.L_x_299:
[----:B------:R-:W-:-:S04]  /*4d10*/  ISETP.GT.AND P2, PT, R8, R15, PT ;  /* 0x0000000f0800720c */ /* 0x000fc80003f44270 */
[----:B------:R-:W-:-:S05]  /*4d20*/  SEL R9, R16, RZ, !P2 ;  /* 0x000000ff10097207 */ /* 0x000fca0005000000 */
[----:B------:R-:W-:Y:S02]  /*4d30*/  IMAD.IADD R12, R44, 0x1, R9 ;  /* 0x000000012c0c7824 */ /* 0x000fe400078e0209 */
[----:B------:R-:W0:Y:S02]  /*4d40*/  LDC.64 R8, c[0x0][0x390] ;  /* 0x0000e400ff087b82 */ /* 0x000e240000000a00 */
[----:B0-----:R-:W-:-:S05]  /*4d50*/  IADD3 R40, P2, PT, R8, 0x100, RZ ;  /* 0x0000010008287810 */ /* 0x001fca0007f5e0ff */
[----:B------:R-:W-:Y:S01]  /*4d60*/  IMAD.X R41, RZ, RZ, R9, P2 ;  /* 0x000000ffff297224 */ /* 0x000fe200010e0609 */
[----:B------:R-:W-:Y:S07]  /*4d70*/  BRA `(.L_x_300) ;  /* 0xffffffe4001c7947 */ /* 0x000fee000383ffff */
.L_x_250:
[----:B------:R-:W-:Y:S01]  /*4d80*/  BSSY B0, `(.L_x_301) ;  /* 0x0000006000007945 */ /* 0x000fe20003800000 */
[----:B------:R-:W-:Y:S01]  /*4d90*/  PLOP3.LUT P0, PT, P0, PT, PT, 0x8, 0x80 ;  /* 0x000000000080781c */ /* 0x000fe2000070e170 */
[----:B------:R-:W-:-:S12]  /*4da0*/  IMAD.MOV.U32 R10, RZ, RZ, -0x1 ;  /* 0xffffffffff0a7424 */ /* 0x000fd800078e00ff */
[----:B------:R-:W-:Y:S05]  /*4db0*/  WARPSYNC.COLLECTIVE R10, `(.L_x_302) ;  /* 0x000000000a087348 */ /* 0x000fea0003c00000 */
[----:B------:R-:W-:Y:S01]  /*4dc0*/  VOTE.ANY P0, P0 ;  /* 0x0000000000ff7806 */ /* 0x000fe20000000100 */
[----:B------:R-:W-:-:S12]  /*4dd0*/  ENDCOLLECTIVE ;  /* 0x000000000000791b */ /* 0x000fd80003800000 */
.L_x_302:
[----:B------:R-:W-:Y:S05]  /*4de0*/  BSYNC B0 ;  /* 0x0000000000007941 */ /* 0x000fea0003800000 */
.L_x_301:
[----:B------:R-:W-:Y:S05]  /*4df0*/  BRA `(.L_x_303) ;  /* 0xffffffe400247947 */ /* 0x000fea000383ffff */
.L_x_252:
[----:B------:R-:W-:Y:S01]  /*4e00*/  BSSY B0, `(.L_x_304) ;  /* 0x0000006000007945 */ /* 0x000fe20003800000 */
[----:B------:R-:W-:Y:S01]  /*4e10*/  PLOP3.LUT P0, PT, P0, PT, PT, 0x8, 0x80 ;  /* 0x000000000080781c */ /* 0x000fe2000070e170 */
[----:B------:R-:W-:-:S12]  /*4e20*/  IMAD.MOV.U32 R10, RZ, RZ, -0x1 ;  /* 0xffffffffff0a7424 */ /* 0x000fd800078e00ff */
[----:B------:R-:W-:Y:S05]  /*4e30*/  WARPSYNC.COLLECTIVE R10, `(.L_x_305) ;  /* 0x000000000a087348 */ /* 0x000fea0003c00000 */
[----:B------:R-:W-:Y:S01]  /*4e40*/  VOTE.ANY P0, P0 ;  /* 0x0000000000ff7806 */ /* 0x000fe20000000100 */
[----:B------:R-:W-:-:S12]  /*4e50*/  ENDCOLLECTIVE ;  /* 0x000000000000791b */ /* 0x000fd80003800000 */
.L_x_305:
[----:B------:R-:W-:Y:S05]  /*4e60*/  BSYNC B0 ;  /* 0x0000000000007941 */ /* 0x000fea0003800000 */
.L_x_304:
[----:B------:R-:W-:Y:S05]  /*4e70*/  BRA `(.L_x_306) ;  /* 0xffffffe400287947 */ /* 0x000fea000383ffff */
.L_x_254:
[----:B------:R-:W-:Y:S01]  /*4e80*/  BSSY B0, `(.L_x_307) ;  /* 0x0000006000007945 */ /* 0x000fe20003800000 */
[----:B------:R-:W-:Y:S01]  /*4e90*/  PLOP3.LUT P2, PT, P0, PT, PT, 0x8, 0x80 ;  /* 0x000000000080781c */ /* 0x000fe2000074e170 */
[----:B------:R-:W-:-:S12]  /*4ea0*/  IMAD.MOV.U32 R10, RZ, RZ, -0x1 ;  /* 0xffffffffff0a7424 */ /* 0x000fd800078e00ff */
[----:B------:R-:W-:Y:S05]  /*4eb0*/  WARPSYNC.COLLECTIVE R10, `(.L_x_308) ;  /* 0x000000000a087348 */ /* 0x000fea0003c00000 */
[----:B------:R-:W-:Y:S01]  /*4ec0*/  VOTE.ANY R10, PT, P2 ;  /* 0x00000000000a7806 */ /* 0x000fe200010e0100 */
[----:B------:R-:W-:Y:S06]  /*4ed0*/  ENDCOLLECTIVE ;  /* 0x000000000000791b */ /* 0x000fec0003800000 */
.L_x_308:
[----:B------:R-:W-:Y:S05]  /*4ee0*/  BSYNC B0 ;  /* 0x0000000000007941 */ /* 0x000fea0003800000 */
.L_x_307:
[----:B------:R-:W-:Y:S01]  /*4ef0*/  LOP3.LUT R10, R10, 0x80000000, R19, 0xec, !PT ;  /* 0x800000000a0a7812 */ /* 0x000fe200078eec13 */
[----:B------:R-:W-:Y:S02]  /*4f00*/  IMAD.MOV.U32 R14, RZ, RZ, 0x1 ;  /* 0x00000001ff0e7424 */ /* 0x000fe400078e00ff */
[----:B------:R-:W-:Y:S02]  /*4f10*/  VIADD R18, R18, 0xffffffe0 ;  /* 0xffffffe012127836 */ /* 0x000fe40000000000 */
[----:B------:R-:W-:-:S05]  /*4f20*/  VIADD R13, R10, 0xffffffff ;  /* 0xffffffff0a0d7836 */ /* 0x000fca0000000000 */
[----:B------:R-:W-:Y:S01]  /*4f30*/  LOP3.LUT R45, R10, R13, RZ, 0xc, !PT ;  /* 0x0000000d0a2d7212 */ /* 0x000fe200078e0cff */
[----:B------:R-:W-:Y:S02]  /*4f40*/  IMAD.MOV.U32 R13, RZ, RZ, R9 ;  /* 0x000000ffff0d7224 */ /* 0x000fe400078e0009 */
[----:B------:R-:W-:Y:S01]  /*4f50*/  IMAD.MOV.U32 R10, RZ, RZ, -0x1 ;  /* 0xffffffffff0a7424 */ /* 0x000fe200078e00ff */
[----:B------:R0:W1:Y:S06]  /*4f60*/  POPC R15, R45 ;  /* 0x0000002d000f7309 */ /* 0x00006c0000000000 */
[----:B01----:R-:W-:Y:S05]  /*4f70*/  WARPSYNC.COLLECTIVE R10, `(.L_x_309) ;  /* 0x000000000a087348 */ /* 0x003fea0003c00000 */
[----:B-1----:R1:W2:Y:S02]  /*4f80*/  SHFL.DOWN P2, R16, R13, R14, R15 ;  /* 0x0800000e0d107389 */ /* 0x0022a4000004000f */
[----:B012---:R-:W-:Y:S05]  /*4f90*/  ENDCOLLECTIVE ;  /* 0x000000000000791b */ /* 0x007fea0003800000 */
.L_x_309:
[----:B------:R-:W-:Y:S01]  /*4fa0*/  ISETP.GE.AND P0, PT, R38, R15, PT ;  /* 0x0000000f2600720c */ /* 0x000fe20003f06270 */
[----:B------:R-:W-:-:S03]  /*4fb0*/  IMAD.MOV.U32 R14, RZ, RZ, 0x2 ;  /* 0x00000002ff0e7424 */ /* 0x000fc600078e00ff */
[----:B------:R-:W-:-:S05]  /*4fc0*/  SEL R16, R16, RZ, !P0 ;  /* 0x000000ff10107207 */ /* 0x000fca0004000000 */
[----:B------:R-:W-:Y:S02]  /*4fd0*/  IMAD.IADD R44, R16, 0x1, R9 ;  /* 0x00000001102c7824 */ /* 0x000fe400078e0209 */
[----:B------:R-:W-:Y:S02]  /*4fe0*/  VIADD R16, R38, 0x2 ;  /* 0x0000000226107836 */ /* 0x000fe40000000000 */
[----:B------:R-:W-:-:S03]  /*4ff0*/  IMAD.MOV.U32 R13, RZ, RZ, R44 ;  /* 0x000000ffff0d7224 */ /* 0x000fc600078e002c */
[----:B------:R-:W-:-:S13]  /*5000*/  ISETP.GT.AND P0, PT, R16, R15, PT ;  /* 0x0000000f1000720c */ /* 0x000fda0003f04270 */
[----:B------:R-:W-:Y:S05]  /*5010*/  WARPSYNC.COLLECTIVE R10, `(.L_x_310) ;  /* 0x000000000a087348 */ /* 0x000fea0003c00000 */
[----:B------:R0:W1:Y:S02]  /*5020*/  SHFL.DOWN P2, R16, R13, R14, R15 ;  /* 0x0800000e0d107389 */ /* 0x000064000004000f */
[----:B01----:R-:W-:Y:S05]  /*5030*/  ENDCOLLECTIVE ;  /* 0x000000000000791b */ /* 0x003fea0003800000 */
.L_x_310:
[----:B------:R-:W-:Y:S01]  /*5040*/  IMAD.MOV.U32 R14, RZ, RZ, 0x4 ;  /* 0x00000004ff0e7424 */ /* 0x000fe200078e00ff */
        /* <DEDUP_REMOVED lines=8> */
.L_x_311:
[----:B------:R-:W-:Y:S01]  /*50d0*/  IMAD.MOV.U32 R14, RZ, RZ, 0x8 ;  /* 0x00000008ff0e7424 */ /* 0x000fe200078e00ff */
        /* <DEDUP_REMOVED lines=8> */
.L_x_312:
        /* <DEDUP_REMOVED lines=9> */
.L_x_313:
[----:B------:R-:W-:Y:S02]  /*51f0*/  SEL R9, R16, RZ, !P0 ;  /* 0x000000ff10097207 */ /* 0x000fe40004000000 */
[----:B------:R-:W-:Y:S02]  /*5200*/  ISETP.NE.AND P0, PT, R8, 0x65, PT ;  /* 0x000000650800780c */ /* 0x000fe40003f05270 */
[----:B------:R-:W-:-:S11]  /*5210*/  IADD3 R12, PT, PT, R44, R9, R12 ;  /* 0x000000092c0c7210 */ /* 0x000fd60007ffe00c */
[----:B------:R-:W-:Y:S05]  /*5220*/  WARPSYNC.COLLECTIVE R10, `(.L_x_314) ;  /* 0x000000000a087348 */ /* 0x000fea0003c00000 */
[----:B------:R-:W-:Y:S01]  /*5230*/  VOTE.ALL P0, P0 ;  /* 0x0000000000ff7806 */ /* 0x000fe20000000000 */
[----:B------:R-:W-:-:S12]  /*5240*/  ENDCOLLECTIVE ;  /* 0x000000000000791b */ /* 0x000fd80003800000 */
.L_x_314:
[----:B------:R-:W-:Y:S05]  /*5250*/  BRA `(.L_x_315) ;  /* 0xffffffe000c07947 */ /* 0x000fea000383ffff */
.L_x_316:
        /* <DEDUP_REMOVED lines=10> */
.L_x_1310:


//--------------------- .text._ZN3cub18CUB_300001_SM_10006detail4scan16DeviceScanKernelINS2_10policy_hubIiiijN4cuda3std3__44plusIvEEE10Policy1000EN6thrust24THRUST_300001_SM_1000_NS10device_ptrIiEESF_NS0_13ScanTileStateIiLb1EEES9_NS1_10InputValueIiPiEEjiLb0EiEEvT0_T1_T2_iT3_T4_T5_ --------------------------
	.section	.text._ZN3cub18CUB_300001_SM_10006detail4scan16DeviceScanKernelINS2_10policy_hubIiiijN4cuda3std3__44plusIvEEE10Policy1000EN6thrust24THRUST_300001_SM_1000_NS10device_ptrIiEESF_NS0_13ScanTileStateIiLb1EEES9_NS1_10InputValueIiPiEEjiLb0EiEEvT0_T1_T2_iT3_T4_T5_,"ax",@progbits
	.align	128
        .global         _ZN3cub18CUB_300001_SM_10006detail4scan16DeviceScanKernelINS2_10policy_hubIiiijN4cuda3std3__44plusIvEEE10Policy1000EN6thrust24THRUST_300001_SM_1000_NS10device_ptrIiEESF_NS0_13ScanTileStateIiLb1EEES9_NS1_10InputValueIiPiEEjiLb0EiEEvT0_T1_T2_iT3_T4_T5_
        .type           _ZN3cub18CUB_300001_SM_10006detail4scan16DeviceScanKernelINS2_10policy_hubIiiijN4cuda3std3__44plusIvEEE10Policy1000EN6thrust24THRUST_300001_SM_1000_NS10device_ptrIiEESF_NS0_13ScanTileStateIiLb1EEES9_NS1_10InputValueIiPiEEjiLb0EiEEvT0_T1_T2_iT3_T4_T5_,@function
        .size           _ZN3cub18CUB_300001_SM_10006detail4scan16DeviceScanKernelINS2_10policy_hubIiiijN4cuda3std3__44plusIvEEE10Policy1000EN6thrust24THRUST_300001_SM_1000_NS10device_ptrIiEESF_NS0_13ScanTileStateIiLb1EEES9_NS1_10InputValueIiPiEEjiLb0EiEEvT0_T1_T2_iT3_T4_T5_,(.L_x_1311 - _ZN3cub18CUB_300001_SM_10006detail4scan16DeviceScanKernelINS2_10policy_hubIiiijN4cuda3std3__44plusIvEEE10Policy1000EN6thrust24THRUST_300001_SM_1000_NS10device_ptrIiEESF_NS0_13ScanTileStateIiLb1EEES9_NS1_10InputValueIiPiEEjiLb0EiEEvT0_T1_T2_iT3_T4_T5_)
        .other          _ZN3cub18CUB_300001_SM_10006detail4scan16DeviceScanKernelINS2_10policy_hubIiiijN4cuda3std3__44plusIvEEE10Policy1000EN6thrust24THRUST_300001_SM_1000_NS10device_ptrIiEESF_NS0_13ScanTileStateIiLb1EEES9_NS1_10InputValueIiPiEEjiLb0EiEEvT0_T1_T2_iT3_T4_T5_,@"STO_CUDA_ENTRY STV_DEFAULT"
_ZN3cub18CUB_300001_SM_10006detail4scan16DeviceScanKernelINS2_10policy_hubIiiijN4cuda3std3__44plusIvEEE10Policy1000EN6thrust24THRUST_300001_SM_1000_NS10device_ptrIiEESF_NS0_13ScanTileStateIiLb1EEES9_NS1_10InputValueIiPiEEjiLb0EiEEvT0_T1_T2_iT3_T4_T5_:
.text._ZN3cub18CUB_300001_SM_10006detail4scan16DeviceScanKernelINS2_10policy_hubIiiijN4cuda3std3__44plusIvEEE10Policy1000EN6thrust24THRUST_300001_SM_1000_NS10device_ptrIiEESF_NS0_13ScanTileStateIiLb1EEES9_NS1_10InputValueIiPiEEjiLb0EiEEvT0_T1_T2_iT3_T4_T5_:
[----:B------:R-:W-:Y:S01]  /*0000*/  LDC R1, c[0x0][0x37c] ;  /* 0x0000df00ff017b82 */ /* 0x000fe20000000800 */
[----:B------:R-:W0:Y:S07]  /*0010*/  LDCU UR4, c[0x0][0x3a0] ;  /* 0x00007400ff0477ac */ /* 0x000e2e0008000800 */
[----:B------:R-:W1:Y:S01]  /*0020*/  LDC R42, c[0x0][0x398] ;  /* 0x0000e600ff2a7b82 */ /* 0x000e620000000800 */
[----:B------:R-:W2:Y:S01]  /*0030*/  LDCU.64 UR8, c[0x0][0x358] ;  /* 0x00006b00ff0877ac */ /* 0x000ea20008000a00 */
[----:B------:R-:W3:Y:S01]  /*0040*/  LDCU UR5, c[0x0][0x3b0] ;  /* 0x00007600ff0577ac */ /* 0x000ee20008000800 */
[----:B0-----:R-:W-:-:S06]  /*0050*/  UPRMT UR4, UR4, 0x7770, URZ ;  /* 0x0000777004047896 */ /* 0x001fcc00080000ff */
[----:B------:R-:W-:-:S13]  /*0060*/  ISETP.NE.AND P0, PT, RZ, UR4, PT ;  /* 0x00000004ff007c0c */ /* 0x000fda000bf05270 */
[----:B------:R-:W2:Y:S02]  /*0070*/  @P0 LDC.64 R2, c[0x0][0x3a8] ;  /* 0x0000ea00ff020b82 */ /* 0x000ea40000000a00 */
[----:B--2---:R0:W5:Y:S06]  /*0080*/  @P0 LDG.E R44, desc[UR8][R2.64] ;  /* 0x00000008022c0981 */ /* 0x00416c000c1e1900 */
[----:B------:R-:W1:Y:S02]  /*0090*/  S2UR UR4, SR_CTAID.X ;  /* 0x00000000000479c3 */ /* 0x000e640000002500 */
[----:B-1----:R-:W-:-:S04]  /*00a0*/  VIADD R42, R42, UR4 ;  /* 0x000000042a2a7c36 */ /* 0x002fc80008000000 */
[----:B------:R-:W-:-:S05]  /*00b0*/  IMAD R7, R42, 0x2100, RZ ;  /* 0x000021002a077824 */ /* 0x000fca00078e02ff */
[----:B---3--:R-:W-:Y:S01]  /*00c0*/  IADD3 R0, PT, PT, -R7, UR5, RZ ;  /* 0x0000000507007c10 */ /* 0x008fe2000fffe1ff */
[----:B------:R-:W1:Y:S03]  /*00d0*/  @!P0 LDC R44, c[0x0][0x3a8] ;  /* 0x0000ea00ff2c8b82 */ /* 0x000e660000000800 */
[----:B------:R-:W-:-:S13]  /*00e0*/  ISETP.GE.U32.AND P0, PT, R0, 0x2101, PT ;  /* 0x000021010000780c */ /* 0x000fda0003f06070 */
[----:B0-----:R-:W-:Y:S05]  /*00f0*/  @!P0 BRA `(.L_x_317) ;  /* 0x0000001c00ac8947 */ /* 0x001fea0003800000 */
[----:B------:R-:W0:Y:S01]  /*0100*/  S2R R16, SR_TID.X ;  /* 0x0000000000107919 */ /* 0x000e220000002100 */
[----:B------:R-:W2:Y:S01]  /*0110*/  LDCU.64 UR4, c[0x0][0x380] ;  /* 0x00007000ff0477ac */ /* 0x000ea20008000a00 */
[C---:B0-----:R-:W-:Y:S02]  /*0120*/  LOP3.LUT R0, R16.reuse, 0x1f, RZ, 0xc0, !PT ;  /* 0x0000001f10007812 */ /* 0x041fe400078ec0ff */
[----:B------:R-:W-:-:S05]  /*0130*/  LOP3.LUT R3, R16, 0x3e0, RZ, 0xc0, !PT ;  /* 0x000003e010037812 */ /* 0x000fca00078ec0ff */
[----:B------:R-:W-:-:S05]  /*0140*/  IMAD R0, R3, 0x16, R0 ;  /* 0x0000001603007824 */ /* 0x000fca00078e0200 */
[----:B------:R-:W-:-:S05]  /*0150*/  IADD3 R0, P0, PT, R7, R0, RZ ;  /* 0x0000000007007210 */ /* 0x000fca0007f1e0ff */
[----:B------:R-:W-:Y:S02]  /*0160*/  IMAD.X R3, RZ, RZ, RZ, P0 ;  /* 0x000000ffff037224 */ /* 0x000fe400000e06ff */
        /* <DEDUP_REMOVED lines=30> */
[----:B------:R-:W-:Y:S01]  /*0350*/  ISETP.NE.AND P0, PT, R42, RZ, PT ;  /* 0x000000ff2a00720c */ /* 0x000fe20003f05270 */
        /* <DEDUP_REMOVED lines=28> */
[----:B------:R0:W1:Y:S04]  /*0520*/  LDS.64 R36, [R27] ;  /* 0x000000001b247984 */ /* 0x0000680000000a00 */
[----:B------:R0:W2:Y:S04]  /*0530*/  LDS.64 R34, [R27+0x8] ;  /* 0x000008001b227984 */ /* 0x0000a80000000a00 */
[----:B------:R0:W3:Y:S04]  /*0540*/  LDS.64 R32, [R27+0x10] ;  /* 0x000010001b207984 */ /* 0x0000e80000000a00 */
[----:B------:R0:W4:Y:S04]  /*0550*/  LDS.64 R18, [R27+0x18] ;  /* 0x000018001b127984 */ /* 0x0001280000000a00 */
[----:B------:R0:W0:Y:S04]  /*0560*/  LDS.64 R14, [R27+0x20] ;  /* 0x000020001b0e7984 */ /* 0x0000280000000a00 */
[----:B------:R0:W0:Y:S04]  /*0570*/  LDS.64 R12, [R27+0x28] ;  /* 0x000028001b0c7984 */ /* 0x0000280000000a00 */
[----:B------:R0:W0:Y:S04]  /*0580*/  LDS.64 R10, [R27+0x30] ;  /* 0x000030001b0a7984 */ /* 0x0000280000000a00 */
[----:B------:R0:W0:Y:S04]  /*0590*/  LDS.64 R8, [R27+0x38] ;  /* 0x000038001b087984 */ /* 0x0000280000000a00 */
[----:B------:R0:W0:Y:S04]  /*05a0*/  LDS.64 R6, [R27+0x40] ;  /* 0x000040001b067984 */ /* 0x0000280000000a00 */
[----:B------:R0:W0:Y:S04]  /*05b0*/  LDS.64 R4, [R27+0x48] ;  /* 0x000048001b047984 */ /* 0x0000280000000a00 */
[----:B------:R0:W0:Y:S01]  /*05c0*/  LDS.64 R2, [R27+0x50] ;  /* 0x000050001b027984 */ /* 0x0000220000000a00 */
[----:B------:R-:W-:Y:S06]  /*05d0*/  BAR.SYNC.DEFER_BLOCKING 0x0 ;  /* 0x0000000000007b1d */ /* 0x000fec0000010000 */
[----:B-1----:R-:W-:Y:S05]  /*05e0*/  @P0 BRA `(.L_x_319) ;  /* 0x00000004001c0947 */ /* 0x002fea0003800000 */
[----:B0-2---:R-:W-:Y:S02]  /*05f0*/  IADD3 R17, PT, PT, R34, R37, R36 ;  /* 0x0000002522117210 */ /* 0x005fe40007ffe024 */
[C---:B------:R-:W-:Y:S02]  /*0600*/  ISETP.NE.AND P1, PT, R39.reuse, 0x1f, PT ;  /* 0x0000001f2700780c */ /* 0x040fe40003f25270 */
[----:B---3--:R-:W-:Y:S02]  /*0610*/  IADD3 R17, PT, PT, R32, R35, R17 ;  /* 0x0000002320117210 */ /* 0x008fe40007ffe011 */
[----:B------:R-:W-:Y:S02]  /*0620*/  ISETP.NE.AND P2, PT, R39, RZ, PT ;  /* 0x000000ff2700720c */ /* 0x000fe40003f45270 */
[----:B----4-:R-:W-:-:S04]  /*0630*/  IADD3 R17, PT, PT, R18, R33, R17 ;  /* 0x0000002112117210 */ /* 0x010fc80007ffe011 */
[----:B------:R-:W-:-:S03]  /*0640*/  IADD3 R17, PT, PT, R14, R19, R17 ;  /* 0x000000130e117210 */ /* 0x000fc60007ffe011 */
[----:B------:R-:W-:Y:S02]  /*0650*/  @!P1 LEA R43, R40, UR4, 0x2 ;  /* 0x00000004282b9c11 */ /* 0x000fe4000f8e10ff */
[----:B------:R-:W-:-:S04]  /*0660*/  IADD3 R17, PT, PT, R12, R15, R17 ;  /* 0x0000000f0c117210 */ /* 0x000fc80007ffe011 */
[----:B------:R-:W-:-:S04]  /*0670*/  IADD3 R17, PT, PT, R10, R13, R17 ;  /* 0x0000000d0a117210 */ /* 0x000fc80007ffe011 */
[----:B------:R-:W-:-:S04]  /*0680*/  IADD3 R17, PT, PT, R8, R11, R17 ;  /* 0x0000000b08117210 */ /* 0x000fc80007ffe011 */
[----:B------:R-:W-:-:S04]  /*0690*/  IADD3 R17, PT, PT, R6, R9, R17 ;  /* 0x0000000906117210 */ /* 0x000fc80007ffe011 */
[----:B------:R-:W-:-:S04]  /*06a0*/  IADD3 R17, PT, PT, R4, R7, R17 ;  /* 0x0000000704117210 */ /* 0x000fc80007ffe011 */
[----:B------:R-:W-:-:S05]  /*06b0*/  IADD3 R20, PT, PT, R2, R5, R17 ;  /* 0x0000000502147210 */ /* 0x000fca0007ffe011 */
        /* <DEDUP_REMOVED lines=38> */
[----:B------:R-:W-:Y:S02]  /*0920*/  SEL R20, R26, R20, !P0 ;  /* 0x000000141a147207 */ /* 0x000fe40004000000 */
[----:B------:R-:W-:-:S04]  /*0930*/  ISETP.NE.AND P0, PT, R40, 0x8, PT ;  /* 0x000000082800780c */ /* 0x000fc80003f05270 */
[----:B------:R-:W-:Y:S02]  /*0940*/  SEL R20, R27, R20, !P0 ;  /* 0x000000141b147207 */ /* 0x000fe40004000000 */
[----:B------:R-:W-:Y:S02]  /*0950*/  ISETP.NE.AND P0, PT, R40, 0xa, PT ;  /* 0x0000000a2800780c */ /* 0x000fe40003f05270 */
[----:B------:R-:W-:Y:S02]  /*0960*/  SEL R20, R28, R20, !P1 ;  /* 0x000000141c147207 */ /* 0x000fe40004800000 */
[----:B------:R-:W-:Y:S02]  /*0970*/  ISETP.NE.AND P1, PT, R40, 0xb, PT ;  /* 0x0000000b2800780c */ /* 0x000fe40003f25270 */
[----:B------:R-:W-:Y:S01]  /*0980*/  SEL R20, R29, R20, !P0 ;  /* 0x000000141d147207 */ /* 0x000fe20004000000 */
[----:B------:R-:W-:Y:S01]  /*0990*/  IMAD.IADD R29, R30, 0x1, R29 ;  /* 0x000000011e1d7824 */ /* 0x000fe200078e021d */
[----:B------:R-:W-:-:S04]  /*09a0*/  ISETP.GE.U32.AND P0, PT, R16, 0x20, PT ;  /* 0x000000201000780c */ /* 0x000fc80003f06070 */
[----:B------:R-:W-:Y:S02]  /*09b0*/  SEL R20, R29, R20, !P1 ;  /* 0x000000141d147207 */ /* 0x000fe40004800000 */
[----:B------:R-:W-:Y:S02]  /*09c0*/  ISETP.NE.AND P1, PT, R16, RZ, PT ;  /* 0x000000ff1000720c */ /* 0x000fe40003f25270 */
[----:B------:R-:W-:Y:S02]  /*09d0*/  SEL R16, R3, RZ, P2 ;  /* 0x000000ff03107207 */ /* 0x000fe40001000000 */
[----:B------:R-:W-:Y:S02]  /*09e0*/  SEL R3, R20, RZ, P0 ;  /* 0x000000ff14037207 */ /* 0x000fe40000000000 */
[--C-:B-----5:R-:W-:Y:S02]  /*09f0*/  IADD3 R31, PT, PT, R29, R31, R44.reuse ;  /* 0x0000001f1d1f7210 */ /* 0x120fe40007ffe02c */
[----:B------:R-:W-:-:S05]  /*0a00*/  IADD3 R44, PT, PT, R3, R16, R44 ;  /* 0x00000010032c7210 */ /* 0x000fca0007ffe02c */
[----:B------:R-:W-:Y:S05]  /*0a10*/  @P1 BRA `(.L_x_320) ;  /* 0x0000000c00f41947 */ /* 0x000fea0003800000 */
[----:B------:R-:W0:Y:S01]  /*0a20*/  LDC.64 R16, c[0x0][0x390] ;  /* 0x0000e400ff107b82 */ /* 0x000e220000000a00 */
[----:B------:R-:W-:-:S05]  /*0a30*/  IMAD.MOV.U32 R30, RZ, RZ, 0x65 ;  /* 0x00000065ff1e7424 */ /* 0x000fca00078e00ff */
[----:B0-----:R0:W-:Y:S01]  /*0a40*/  ST.E.64.STRONG.GPU desc[UR8][R16.64+0x100], R30 ;  /* 0x0001001e10007985 */ /* 0x0011e2000c10fb08 */
[----:B------:R-:W-:Y:S05]  /*0a50*/  BRA `(.L_x_320) ;  /* 0x0000000c00e47947 */ /* 0x000fea0003800000 */
.L_x_319:
        /* <DEDUP_REMOVED lines=57> */
[----:B------:R-:W-:Y:S02]  /*0df0*/  ISETP.NE.AND P0, PT, R40, 0xa, PT ;  /* 0x0000000a2800780c */ /* 0x000fe40003f05270 */
[----:B------:R-:W-:Y:S02]  /*0e00*/  SEL R20, R28, R20, !P1 ;  /* 0x000000141c147207 */ /* 0x000fe40004800000 */
[----:B------:R-:W-:Y:S02]  /*0e10*/  ISETP.NE.AND P1, PT, R40, 0xb, PT ;  /* 0x0000000b2800780c */ /* 0x000fe40003f25270 */
[----:B------:R-:W-:Y:S02]  /*0e20*/  SEL R20, R29, R20, !P0 ;  /* 0x000000141d147207 */ /* 0x000fe40004000000 */
[----:B------:R-:W-:-:S02]  /*0e30*/  ISETP.GT.U32.AND P0, PT, R16, 0x1f, PT ;  /* 0x0000001f1000780c */ /* 0x000fc40003f04070 */
[----:B------:R-:W-:Y:S02]  /*0e40*/  SEL R20, R30, R20, !P1 ;  /* 0x000000141e147207 */ /* 0x000fe40004800000 */
[----:B------:R-:W-:-:S03]  /*0e50*/  ISETP.GE.U32.AND P1, PT, R16, 0x20, PT ;  /* 0x000000201000780c */ /* 0x000fc60003f26070 */
[----:B------:R-:W-:-:S05]  /*0e60*/  IMAD.IADD R20, R20, 0x1, R17 ;  /* 0x0000000114147824 */ /* 0x000fca00078e0211 */
[----:B------:R-:W-:Y:S01]  /*0e70*/  SEL R23, R3, R20, !P1 ;  /* 0x0000001403177207 */ /* 0x000fe20004800000 */
[----:B------:R-:W-:Y:S06]  /*0e80*/  @P0 BRA `(.L_x_321) ;  /* 0x0000000800b00947 */ /* 0x000fec0003800000 */
[----:B------:R-:W0:Y:S01]  /*0e90*/  LDC.64 R20, c[0x0][0x390] ;  /* 0x0000e400ff147b82 */ /* 0x000e220000000a00 */
[----:B------:R-:W-:Y:S02]  /*0ea0*/  ISETP.NE.AND P1, PT, R16, RZ, PT ;  /* 0x000000ff1000720c */ /* 0x000fe40003f25270 */
[----:B------:R-:W-:-:S05]  /*0eb0*/  LOP3.LUT R3, RZ, R16, RZ, 0x33, !PT ;  /* 0x00000010ff037212 */ /* 0x000fca00078e33ff */
[----:B------:R-:W-:-:S06]  /*0ec0*/  IMAD.IADD R40, R42, 0x1, R3 ;  /* 0x000000012a287824 */ /* 0x000fcc00078e0203 */
        /* <DEDUP_REMOVED lines=11> */
.L_x_351:
[----:B------:R-:W-:Y:S05]  /*0f80*/  @!P0 BRA `(.L_x_323) ;  /* 0x0000000000748947 */ /* 0x000fea0003800000 */
[----:B------:R-:W-:-:S07]  /*0f90*/  IMAD.MOV.U32 R3, RZ, RZ, 0x3b8 ;  /* 0x000003b8ff037424 */ /* 0x000fce00078e00ff */
.L_x_325:
[----:B------:R-:W-:Y:S02]  /*0fa0*/  VIADD R27, R3, 0x1 ;  /* 0x00000001031b7836 */ /* 0x000fe40000000000 */
[----:B------:R-:W-:Y:S02]  /*0fb0*/  IMAD R42, R42, 0x41a7, RZ ;  /* 0x000041a72a2a7824 */ /* 0x000fe400078e02ff */
[----:B------:R-:W0:Y:S01]  /*0fc0*/  I2F.U32.RP R22, R27 ;  /* 0x0000001b00167306 */ /* 0x000e220000209000 */
[----:B------:R-:W-:Y:S01]  /*0fd0*/  IMAD.MOV R29, RZ, RZ, -R27 ;  /* 0x000000ffff1d7224 */ /* 0x000fe200078e0a1b */
[----:B------:R-:W-:Y:S02]  /*0fe0*/  ISETP.NE.U32.AND P2, PT, R27, RZ, PT ;  /* 0x000000ff1b00720c */ /* 0x000fe40003f45070 */
[----:B------:R-:W-:-:S04]  /*0ff0*/  LOP3.LUT R42, R42, 0x7fffffff, RZ, 0xc0, !PT ;  /* 0x7fffffff2a2a7812 */ /* 0x000fc800078ec0ff */
[----:B0-----:R-:W0:Y:S02]  /*1000*/  MUFU.RCP R22, R22 ;  /* 0x0000001600167308 */ /* 0x001e240000001000 */
[----:B0-----:R-:W-:-:S06]  /*1010*/  VIADD R20, R22, 0xffffffe ;  /* 0x0ffffffe16147836 */ /* 0x001fcc0000000000 */
[----:B------:R0:W1:Y:S02]  /*1020*/  F2I.FTZ.U32.TRUNC.NTZ R21, R20 ;  /* 0x0000001400157305 */ /* 0x000064000021f000 */
[----:B0-----:R-:W-:Y:S02]  /*1030*/  IMAD.MOV.U32 R20, RZ, RZ, RZ ;  /* 0x000000ffff147224 */ /* 0x001fe400078e00ff */
[----:B-1----:R-:W-:-:S04]  /*1040*/  IMAD R29, R29, R21, RZ ;  /* 0x000000151d1d7224 */ /* 0x002fc800078e02ff */
[----:B------:R-:W-:-:S06]  /*1050*/  IMAD.HI.U32 R21, R21, R29, R20 ;  /* 0x0000001d15157227 */ /* 0x000fcc00078e0014 */
[----:B------:R-:W-:-:S04]  /*1060*/  IMAD.HI.U32 R21, R21, R42, RZ ;  /* 0x0000002a15157227 */ /* 0x000fc800078e00ff */
[----:B------:R-:W-:-:S04]  /*1070*/  IMAD.MOV R21, RZ, RZ, -R21 ;  /* 0x000000ffff157224 */ /* 0x000fc800078e0a15 */
[----:B------:R-:W-:-:S05]  /*1080*/  IMAD R22, R27, R21, R42 ;  /* 0x000000151b167224 */ /* 0x000fca00078e022a */
[----:B------:R-:W-:-:S13]  /*1090*/  ISETP.GE.U32.AND P0, PT, R22, R27, PT ;  /* 0x0000001b1600720c */ /* 0x000fda0003f06070 */
[----:B------:R-:W-:-:S05]  /*10a0*/  @P0 IMAD.IADD R22, R22, 0x1, -R27 ;  /* 0x0000000116160824 */ /* 0x000fca00078e0a1b */
[----:B------:R-:W-:-:S13]  /*10b0*/  ISETP.GE.U32.AND P0, PT, R22, R27, PT ;  /* 0x0000001b1600720c */ /* 0x000fda0003f06070 */
[----:B------:R-:W-:Y:S01]  /*10c0*/  @P0 IMAD.IADD R22, R22, 0x1, -R27 ;  /* 0x0000000116160824 */ /* 0x000fe200078e0a1b */
[----:B------:R-:W-:-:S04]  /*10d0*/  @!P2 LOP3.LUT R22, RZ, R27, RZ, 0x33, !PT ;  /* 0x0000001bff16a212 */ /* 0x000fc800078e33ff */
[----:B------:R-:W-:Y:S05]  /*10e0*/  NANOSLEEP R22 ;  /* 0x000000160000735d */ /* 0x000fea0003800000 */
[----:B------:R-:W2:Y:S01]  /*10f0*/  LD.E.64.STRONG.GPU R26, desc[UR8][R16.64+0x100] ;  /* 0x00010008101a7980 */ /* 0x000ea2000c10fb00 */
[----:B------:R-:W-:Y:S01]  /*1100*/  UMOV UR5, 0xffffffff ;  /* 0xffffffff00057882 */ /* 0x000fe20000000000 */
[----:B------:R-:W-:Y:S02]  /*1110*/  SHF.R.U32.HI R3, RZ, 0x1, R3 ;  /* 0x00000001ff037819 */ /* 0x000fe40000011603 */
[----:B--2---:R-:W-:Y:S01]  /*1120*/  ISETP.NE.AND P0, PT, R26, 0x63, PT ;  /* 0x000000631a00780c */ /* 0x004fe20003f05270 */
[----:B------:R-:W-:-:S12]  /*1130*/  BRA.DIV UR5, `(.L_x_324) ;  /* 0x0000003605187947 */ /* 0x000fd8000b800000 */
[----:B------:R-:W-:-:S13]  /*1140*/  VOTE.ANY P0, !P0 ;  /* 0x0000000000ff7806 */ /* 0x000fda0004000100 */
.L_x_354:
[----:B------:R-:W-:Y:S05]  /*1150*/  @P0 BRA `(.L_x_325) ;  /* 0xfffffffc00900947 */ /* 0x000fea000383ffff */
.L_x_323:
[----:B------:R-:W-:Y:S01]  /*1160*/  UMOV UR5, 0xffffffff ;  /* 0xffffffff00057882 */ /* 0x000fe20000000000 */
[----:B------:R-:W-:Y:S02]  /*1170*/  ISETP.NE.AND P0, PT, R26, 0x65, PT ;  /* 0x000000651a00780c */ /* 0x000fe40003f05270 */
[----:B------:R-:W-:Y:S11]  /*1180*/  BRA.DIV UR5, `(.L_x_326) ;  /* 0x0000003605247947 */ /* 0x000ff6000b800000 */
[----:B------:R-:W0:Y:S01]  /*1190*/  S2R R30, SR_GEMASK ;  /* 0x00000000001e7919 */ /* 0x000e220000003c00 */
[----:B------:R-:W-:Y:S01]  /*11a0*/  VOTE.ANY R21, PT, !P0 ;  /* 0x0000000000157806 */ /* 0x000fe200040e0100 */
[C---:B------:R-:W-:Y:S02]  /*11b0*/  VIADD R41, R39.reuse, 0x2 ;  /* 0x0000000227297836 */ /* 0x040fe40000000000 */
[C---:B------:R-:W-:Y:S02]  /*11c0*/  VIADD R43, R39.reuse, 0x4 ;  /* 0x00000004272b7836 */ /* 0x040fe40000000000 */
[C---:B------:R-:W-:Y:S02]  /*11d0*/  VIADD R44, R39.reuse, 0x8 ;  /* 0x00000008272c7836 */ /* 0x040fe40000000000 */
[----:B------:R-:W-:Y:S01]  /*11e0*/  VIADD R45, R39, 0x10 ;  /* 0x00000010272d7836 */ /* 0x000fe20000000000 */
[----:B0-----:R-:W-:-:S05]  /*11f0*/  LOP3.LUT R21, R21, 0x80000000, R30, 0xec, !PT ;  /* 0x8000000015157812 */ /* 0x001fca00078eec1e */
[----:B------:R-:W-:-:S05]  /*1200*/  VIADD R16, R21, 0xffffffff ;  /* 0xffffffff15107836 */ /* 0x000fca0000000000 */
[----:B------:R-:W-:-:S04]  /*1210*/  LOP3.LUT R16, R21, R16, RZ, 0xc, !PT ;  /* 0x0000001015107212 */ /* 0x000fc800078e0cff */
[----:B------:R0:W1:Y:S02]  /*1220*/  POPC R20, R16 ;  /* 0x0000001000147309 */ /* 0x0000640000000000 */
[----:B0-----:R-:W0:Y:S01]  /*1230*/  LDC.64 R16, c[0x0][0x390] ;  /* 0x0000e400ff107b82 */ /* 0x001e220000000a00 */
[----:B-1----:R-:W1:Y:S01]  /*1240*/  SHFL.DOWN PT, R22, R27, 0x1, R20 ;  /* 0x082000001b167989 */ /* 0x002e6200000e0014 */
[-C--:B------:R-:W-:Y:S02]  /*1250*/  ISETP.GE.AND P0, PT, R39, R20.reuse, PT ;  /* 0x000000142700720c */ /* 0x080fe40003f06270 */
[----:B------:R-:W-:Y:S02]  /*1260*/  ISETP.GT.AND P2, PT, R45, R20, PT ;  /* 0x000000142d00720c */ /* 0x000fe40003f44270 */
[----:B0-----:R-:W-:Y:S02]  /*1270*/  IADD3 R28, P3, PT, R16, 0x100, RZ ;  /* 0x00000100101c7810 */ /* 0x001fe40007f7e0ff */
[----:B-1----:R-:W-:-:S02]  /*1280*/  SEL R22, R22, RZ, !P0 ;  /* 0x000000ff16167207 */ /* 0x002fc40004000000 */
[----:B------:R-:W-:-:S03]  /*1290*/  ISETP.GT.AND P0, PT, R41, R20, PT ;  /* 0x000000142900720c */ /* 0x000fc60003f04270 */
[----:B------:R-:W-:-:S05]  /*12a0*/  IMAD.IADD R3, R22, 0x1, R27 ;  /* 0x0000000116037824 */ /* 0x000fca00078e021b */
[----:B------:R-:W0:Y:S02]  /*12b0*/  SHFL.DOWN PT, R22, R3, 0x2, R20 ;  /* 0x0840000003167989 */ /* 0x000e2400000e0014 */
[----:B0-----:R-:W-:Y:S02]  /*12c0*/  SEL R22, R22, RZ, !P0 ;  /* 0x000000ff16167207 */ /* 0x001fe40004000000 */
[----:B------:R-:W-:-:S03]  /*12d0*/  ISETP.GT.AND P0, PT, R43, R20, PT ;  /* 0x000000142b00720c */ /* 0x000fc60003f04270 */
[----:B------:R-:W-:Y:S02]  /*12e0*/  IMAD.IADD R29, R3, 0x1, R22 ;  /* 0x00000001031d7824 */ /* 0x000fe400078e0216 */
[----:B------:R-:W-:-:S03]  /*12f0*/  IMAD.X R3, RZ, RZ, R17, P3 ;  /* 0x000000ffff037224 */ /* 0x000fc600018e0611 */
        /* <DEDUP_REMOVED lines=10> */
[----:B0-----:R-:W-:-:S05]  /*13a0*/  SEL R22, R22, RZ, !P2 ;  /* 0x000000ff16167207 */ /* 0x001fca0005000000 */
[----:B------:R-:W-:-:S07]  /*13b0*/  IMAD.IADD R46, R47, 0x1, R22 ;  /* 0x000000012f2e7824 */ /* 0x000fce00078e0216 */
.L_x_363:
[----:B------:R-:W-:Y:S05]  /*13c0*/  @!P0 BRA `(.L_x_327) ;  /* 0x0000000400248947 */ /* 0x000fea0003800000 */
[----:B------:R-:W-:-:S07]  /*13d0*/  IMAD.MOV.U32 R29, RZ, RZ, 0x3b8 ;  /* 0x000003b8ff1d7424 */ /* 0x000fce00078e00ff */
.L_x_333:
[----:B------:R-:W-:Y:S02]  /*13e0*/  IMAD.MOV.U32 R16, RZ, RZ, R28 ;  /* 0x000000ffff107224 */ /* 0x000fe400078e001c */
[----:B------:R-:W-:Y:S02]  /*13f0*/  IMAD.MOV.U32 R17, RZ, RZ, R3 ;  /* 0x000000ffff117224 */ /* 0x000fe400078e0003 */
        /* <DEDUP_REMOVED lines=8> */
.L_x_366:
[----:B------:R-:W-:Y:S05]  /*1480*/  @!P0 BRA `(.L_x_329) ;  /* 0x0000000000748947 */ /* 0x000fea0003800000 */
[----:B------:R-:W-:-:S07]  /*1490*/  IMAD.MOV.U32 R22, RZ, RZ, R29 ;  /* 0x000000ffff167224 */ /* 0x000fce00078e001d */
.L_x_331:
        /* <DEDUP_REMOVED lines=27> */
.L_x_369:
[----:B------:R-:W-:Y:S05]  /*1650*/  @P0 BRA `(.L_x_331) ;  /* 0xfffffffc00900947 */ /* 0x000fea000383ffff */
.L_x_329:
[----:B------:R-:W-:Y:S01]  /*1660*/  UMOV UR5, 0xffffffff ;  /* 0xffffffff00057882 */ /* 0x000fe20000000000 */
[----:B------:R-:W-:Y:S02]  /*1670*/  ISETP.NE.AND P0, PT, R26, 0x65, PT ;  /* 0x000000651a00780c */ /* 0x000fe40003f05270 */
[----:B------:R-:W-:Y:S11]  /*1680*/  BRA.DIV UR5, `(.L_x_332) ;  /* 0x0000003605287947 */ /* 0x000ff6000b800000 */
[----:B------:R-:W-:Y:S01]  /*1690*/  VOTE.ANY R21, PT, !P0 ;  /* 0x0000000000157806 */ /* 0x000fe200040e0100 */
[----:B------:R-:W-:-:S03]  /*16a0*/  VIADD R40, R40, 0xffffffe0 ;  /* 0xffffffe028287836 */ /* 0x000fc60000000000 */
[----:B------:R-:W-:-:S05]  /*16b0*/  LOP3.LUT R21, R21, 0x80000000, R30, 0xec, !PT ;  /* 0x8000000015157812 */ /* 0x000fca00078eec1e */
        /* <DEDUP_REMOVED lines=25> */
.L_x_378:
[----:B------:R-:W-:Y:S05]  /*1850*/  @P0 BRA `(.L_x_333) ;  /* 0xfffffff800e00947 */ /* 0x000fea000383ffff */
.L_x_327:
        /* <DEDUP_REMOVED lines=8> */
[----:B0-----:R-:W-:-:S05]  /*18e0*/  @!P1 LEA R3, R16, R3, 0x18 ;  /* 0x0000000310039211 */ /* 0x001fca00078ec0ff */
[----:B------:R1:W-:Y:S04]  /*18f0*/  @!P1 STS [R3+0x8], R31 ;  /* 0x0000081f03009388 */ /* 0x0003e80000000800 */
[----:B------:R1:W-:Y:S01]  /*1900*/  @!P1 STS [R3+0x4], R46 ;  /* 0x0000042e03009388 */ /* 0x0003e20000000800 */
[----:B--2---:R-:W-:Y:S01]  /*1910*/  @!P0 LEA R17, R20, R17, 0x18 ;  /* 0x0000001114118211 */ /* 0x004fe200078ec0ff */
[----:B------:R-:W-:Y:S02]  /*1920*/  IMAD.MOV.U32 R20, RZ, RZ, R23 ;  /* 0x000000ffff147224 */ /* 0x000fe400078e0017 */
[----:B------:R-:W-:Y:S02]  /*1930*/  @!P0 IMAD.MOV.U32 R20, RZ, RZ, R46 ;  /* 0x000000ffff148224 */ /* 0x000fe400078e002e */
[----:B------:R1:W-:Y:S05]  /*1940*/  @!P0 STS [R17+0x4c], R46 ;  /* 0x00004c2e11008388 */ /* 0x0003ea0000000800 */
.L_x_321:
[----:B------:R-:W-:Y:S05]  /*1950*/  WARPSYNC.ALL ;  /* 0x0000000000007948 */ /* 0x000fea0003800000 */
[----:B------:R-:W0:Y:S08]  /*1960*/  S2UR UR6, SR_CgaCtaId ;  /* 0x00000000000679c3 */ /* 0x000e300000008800 */
[----:B------:R-:W-:Y:S06]  /*1970*/  BAR.SYNC.DEFER_BLOCKING 0x0 ;  /* 0x0000000000007b1d */ /* 0x000fec0000010000 */
[----:B------:R-:W-:Y:S01]  /*1980*/  UMOV UR5, 0x400 ;  /* 0x0000040000057882 */ /* 0x000fe20000000000 */
[----:B------:R-:W2:Y:S01]  /*1990*/  S2R R16, SR_TID.X ;  /* 0x0000000000107919 */ /* 0x000ea20000002100 */
[----:B0-----:R-:W-:-:S09]  /*19a0*/  ULEA UR5, UR6, UR5, 0x18 ;  /* 0x0000000506057291 */ /* 0x001fd2000f8ec0ff */
[----:B-1----:R-:W0:Y:S01]  /*19b0*/  LDS R3, [UR5+0x4c] ;  /* 0x00004c05ff037984 */ /* 0x002e220008000800 */
[----:B--2---:R-:W-:-:S04]  /*19c0*/  ISETP.NE.AND P0, PT, R16, RZ, PT ;  /* 0x000000ff1000720c */ /* 0x004fc80003f05270 */
[----:B0-----:R-:W-:-:S05]  /*19d0*/  SEL R3, R3, RZ, P0 ;  /* 0x000000ff03037207 */ /* 0x001fca0000000000 */
[----:B------:R-:W-:-:S07]  /*19e0*/  IMAD.IADD R44, R3, 0x1, R20 ;  /* 0x00000001032c7824 */ /* 0x000fce00078e0214 */
.L_x_320:
[----:B------:R-:W-:Y:S05]  /*19f0*/  BSYNC.RECONVERGENT B0 ;  /* 0x0000000000007941 */ /* 0x000fea0003800200 */
.L_x_318:
[----:B------:R-:W-:Y:S01]  /*1a00*/  IMAD.IADD R45, R36, 0x1, R44 ;  /* 0x00000001242d7824 */ /* 0x000fe200078e022c */
[----:B------:R-:W1:Y:S01]  /*1a10*/  S2R R3, SR_TID.X ;  /* 0x0000000000037919 */ /* 0x000e620000002100 */
[----:B------:R-:W2:Y:S01]  /*1a20*/  S2UR UR6, SR_CgaCtaId ;  /* 0x00000000000679c3 */ /* 0x000ea20000008800 */
[----:B------:R-:W-:Y:S01]  /*1a30*/  UMOV UR5, 0x400 ;  /* 0x0000040000057882 */ /* 0x000fe20000000000 */
[----:B0-----:R-:W-:Y:S01]  /*1a40*/  IMAD.IADD R16, R37, 0x1, R45 ;  /* 0x0000000125107824 */ /* 0x001fe200078e022d */
[----:B------:R-:W0:Y:S03]  /*1a50*/  S2R R24, SR_LANEID ;  /* 0x0000000000187919 */ /* 0x000e260000000000 */
[----:B------:R-:W-:Y:S02]  /*1a60*/  IMAD.IADD R17, R34, 0x1, R16 ;  /* 0x0000000122117824 */ /* 0x000fe400078e0210 */
[----:B------:R-:W-:Y:S02]  /*1a70*/  BAR.SYNC.DEFER_BLOCKING 0x0 ;  /* 0x0000000000007b1d */ /* 0x000fe40000010000 */
[----:B------:R-:W-:-:S04]  /*1a80*/  IMAD.IADD R22, R35, 0x1, R17 ;  /* 0x0000000123167824 */ /* 0x000fc800078e0211 */
[----:B------:R-:W-:-:S04]  /*1a90*/  IMAD.IADD R23, R32, 0x1, R22 ;  /* 0x0000000120177824 */ /* 0x000fc800078e0216 */
[----:B------:R-:W-:-:S04]  /*1aa0*/  IMAD.IADD R20, R33, 0x1, R23 ;  /* 0x0000000121147824 */ /* 0x000fc800078e0217 */
[----:B------:R-:W-:Y:S01]  /*1ab0*/  IMAD.IADD R21, R18, 0x1, R20 ;  /* 0x0000000112157824 */ /* 0x000fe200078e0214 */
[----:B--2---:R-:W-:-:S03]  /*1ac0*/  ULEA UR5, UR6, UR5, 0x18 ;  /* 0x0000000506057291 */ /* 0x004fc6000f8ec0ff */
[----:B------:R-:W-:Y:S01]  /*1ad0*/  IMAD.IADD R18, R19, 0x1, R21 ;  /* 0x0000000113127824 */ /* 0x000fe200078e0215 */
[----:B------:R-:W2:Y:S03]  /*1ae0*/  LDCU.64 UR6, c[0x0][0x388] ;  /* 0x00007100ff0677ac */ /* 0x000ea60008000a00 */
[----:B------:R-:W-:Y:S01]  /*1af0*/  IMAD.IADD R19, R14, 0x1, R18 ;  /* 0x000000010e137824 */ /* 0x000fe200078e0212 */
[----:B-1----:R-:W-:-:S03]  /*1b00*/  SHF.R.U32.HI R3, RZ, 0x5, R3 ;  /* 0x00000005ff037819 */ /* 0x002fc60000011603 */
[----:B------:R-:W-:Y:S02]  /*1b10*/  IMAD.IADD R14, R15, 0x1, R19 ;  /* 0x000000010f0e7824 */ /* 0x000fe400078e0213 */
[----:B0-----:R-:W-:Y:S02]  /*1b20*/  IMAD R3, R3, 0x2c0, R24 ;  /* 0x000002c003037824 */ /* 0x001fe400078e0218 */
[----:B------:R-:W-:-:S03]  /*1b30*/  IMAD.IADD R15, R12, 0x1, R14 ;  /* 0x000000010c0f7824 */ /* 0x000fc600078e020e */
[----:B------:R-:W-:Y:S01]  /*1b40*/  LEA R49, R3, UR5, 0x2 ;  /* 0x0000000503317c11 */ /* 0x000fe2000f8e10ff */
[----:B------:R-:W-:Y:S01]  /*1b50*/  IMAD.IADD R12, R13, 0x1, R15 ;  /* 0x000000010d0c7824 */ /* 0x000fe200078e020f */
[----:B--2---:R-:W-:-:S03]  /*1b60*/  IADD3 R38, P0, PT, R38, UR6, RZ ;  /* 0x0000000626267c10 */ /* 0x004fc6000ff1e0ff */
[----:B------:R-:W-:Y:S02]  /*1b70*/  IMAD.IADD R13, R10, 0x1, R12 ;  /* 0x000000010a0d7824 */ /* 0x000fe400078e020c */
[----:B------:R-:W-:Y:S01]  /*1b80*/  IMAD R24, R24, 0x54, R49 ;  /* 0x0000005418187824 */ /* 0x000fe200078e0231 */
[----:B------:R-:W-:Y:S01]  /*1b90*/  IADD3.X R39, PT, PT, R0, UR7, RZ, P0, !PT ;  /* 0x0000000700277c10 */ /* 0x000fe200087fe4ff */
[----:B------:R-:W-:-:S03]  /*1ba0*/  IMAD.IADD R10, R11, 0x1, R13 ;  /* 0x000000010b0a7824 */ /* 0x000fc600078e020d */
[----:B------:R-:W-:Y:S01]  /*1bb0*/  STS.64 [R24], R44 ;  /* 0x0000002c18007388 */ /* 0x000fe20000000a00 */
[----:B------:R-:W-:-:S03]  /*1bc0*/  IMAD.IADD R11, R8, 0x1, R10 ;  /* 0x00000001080b7824 */ /* 0x000fc600078e020a */
[----:B------:R-:W-:Y:S01]  /*1bd0*/  STS.64 [R24+0x8], R16 ;  /* 0x0000081018007388 */ /* 0x000fe20000000a00 */
        /* <DEDUP_REMOVED lines=11> */
[----:B------:R-:W-:Y:S04]  /*1c90*/  STS.64 [R24+0x38], R10 ;  /* 0x0000380a18007388 */ /* 0x000fe80000000a00 */
[----:B------:R-:W-:Y:S04]  /*1ca0*/  STS.64 [R24+0x40], R8 ;  /* 0x0000400818007388 */ /* 0x000fe80000000a00 */
[----:B------:R-:W-:Y:S04]  /*1cb0*/  STS.64 [R24+0x48], R6 ;  /* 0x0000480618007388 */ /* 0x000fe80000000a00 */
[----:B------:R-:W-:Y:S01]  /*1cc0*/  STS.64 [R24+0x50], R4 ;  /* 0x0000500418007388 */ /* 0x000fe20000000a00 */
[----:B------:R-:W-:-:S03]  /*1cd0*/  NOP ;  /* 0x0000000000007918 */ /* 0x000fc60000000000 */
        /* <DEDUP_REMOVED lines=45> */
.L_x_317:
[----:B------:R-:W-:-:S13]  /*1fb0*/  ISETP.NE.AND P0, PT, R0, RZ, PT ;  /* 0x000000ff0000720c */ /* 0x000fda0003f05270 */
[----:B------:R-:W-:Y:S05]  /*1fc0*/  @!P0 EXIT ;  /* 0x000000000000894d */ /* 0x000fea0003800000 */
[----:B------:R-:W0:Y:S02]  /*1fd0*/  LDC.64 R4, c[0x0][0x380] ;  /* 0x0000e000ff047b82 */ /* 0x000e240000000a00 */
[----:B0-----:R-:W-:-:S05]  /*1fe0*/  IMAD.WIDE.U32 R4, R7, 0x4, R4 ;  /* 0x0000000407047825 */ /* 0x001fca00078e0004 */
[----:B------:R0:W2:Y:S01]  /*1ff0*/  LDG.E R6, desc[UR8][R4.64] ;  /* 0x0000000804067981 */ /* 0x0000a2000c1e1900 */
[----:B------:R-:W3:Y:S02]  /*2000*/  S2R R2, SR_TID.X ;  /* 0x0000000000027919 */ /* 0x000ee40000002100 */
[C---:B---3--:R-:W-:Y:S02]  /*2010*/  LOP3.LUT R3, R2.reuse, 0x1f, RZ, 0xc0, !PT ;  /* 0x0000001f02037812 */ /* 0x048fe400078ec0ff */
[----:B------:R-:W-:-:S05]  /*2020*/  LOP3.LUT R8, R2, 0x3e0, RZ, 0xc0, !PT ;  /* 0x000003e002087812 */ /* 0x000fca00078ec0ff */
[----:B------:R-:W-:-:S04]  /*2030*/  IMAD R3, R8, 0x16, R3 ;  /* 0x0000001608037824 */ /* 0x000fc800078e0203 */
[C---:B------:R-:W-:Y:S01]  /*2040*/  VIADD R7, R3.reuse, 0x20 ;  /* 0x0000002003077836 */ /* 0x040fe20000000000 */
[C---:B------:R-:W-:Y:S01]  /*2050*/  ISETP.GE.U32.AND P6, PT, R3.reuse, R0, PT ;  /* 0x000000000300720c */ /* 0x040fe20003fc6070 */
[C---:B------:R-:W-:Y:S01]  /*2060*/  VIADD R9, R3.reuse, 0x40 ;  /* 0x0000004003097836 */ /* 0x040fe20000000000 */
[C---:B0-----:R-:W-:Y:S01]  /*2070*/  LEA R4, P1, R3.reuse, R4, 0x2 ;  /* 0x0000000403047211 */ /* 0x041fe200078210ff */
[----:B------:R-:W-:Y:S01]  /*2080*/  VIADD R11, R3, 0x60 ;  /* 0x00000060030b7836 */ /* 0x000fe20000000000 */
[-C--:B------:R-:W-:Y:S01]  /*2090*/  ISETP.GE.U32.AND P5, PT, R7, R0.reuse, PT ;  /* 0x000000000700720c */ /* 0x080fe20003fa6070 */
[----:B------:R-:W-:Y:S01]  /*20a0*/  VIADD R7, R3, 0x80 ;  /* 0x0000008003077836 */ /* 0x000fe20000000000 */
[-C--:B------:R-:W-:Y:S01]  /*20b0*/  ISETP.GE.U32.AND P0, PT, R9, R0.reuse, PT ;  /* 0x000000000900720c */ /* 0x080fe20003f06070 */
[----:B------:R-:W-:Y:S01]  /*20c0*/  IMAD.X R5, RZ, RZ, R5, P1 ;  /* 0x000000ffff057224 */ /* 0x000fe200008e0605 */
[-C--:B------:R-:W-:Y:S01]  /*20d0*/  ISETP.GE.U32.AND P4, PT, R11, R0.reuse, PT ;  /* 0x000000000b00720c */ /* 0x080fe20003f86070 */
[----:B------:R-:W-:Y:S01]  /*20e0*/  VIADD R9, R3, 0xa0 ;  /* 0x000000a003097836 */ /* 0x000fe20000000000 */
[----:B------:R-:W-:Y:S01]  /*20f0*/  ISETP.GE.U32.AND P3, PT, R7, R0, PT ;  /* 0x000000000700720c */ /* 0x000fe20003f66070 */
[----:B------:R-:W-:-:S03]  /*2100*/  VIADD R7, R3, 0xc0 ;  /* 0x000000c003077836 */ /* 0x000fc60000000000 */
[-C--:B------:R-:W-:Y:S01]  /*2110*/  ISETP.GE.U32.AND P2, PT, R9, R0.reuse, PT ;  /* 0x000000000900720c */ /* 0x080fe20003f46070 */
[----:B------:R-:W-:Y:S01]  /*2120*/  VIADD R9, R3, 0x100 ;  /* 0x0000010003097836 */ /* 0x000fe20000000000 */
[-C--:B------:R-:W-:Y:S01]  /*2130*/  ISETP.GE.U32.AND P1, PT, R7, R0.reuse, PT ;  /* 0x000000000700720c */ /* 0x080fe20003f26070 */
[C---:B------:R-:W-:Y:S02]  /*2140*/  VIADD R7, R3.reuse, 0xe0 ;  /* 0x000000e003077836 */ /* 0x040fe40000000000 */
[----:B------:R-:W-:Y:S02]  /*2150*/  VIADD R39, R3, 0x2a0 ;  /* 0x000002a003277836 */ /* 0x000fe40000000000 */
[----:B--2---:R-:W-:Y:S02]  /*2160*/  IMAD.MOV.U32 R16, RZ, RZ, R6 ;  /* 0x000000ffff107224 */ /* 0x004fe400078e0006 */
[----:B------:R-:W2:Y:S01]  /*2170*/  @!P6 LDG.E R6, desc[UR8][R4.64] ;  /* 0x000000080406e981 */ /* 0x000ea2000c1e1900 */
[----:B------:R-:W-:Y:S01]  /*2180*/  ISETP.GE.U32.AND P6, PT, R7, R0, PT ;  /* 0x000000000700720c */ /* 0x000fe20003fc6070 */
[----:B------:R-:W-:-:S02]  /*2190*/  IMAD.MOV.U32 R10, RZ, RZ, R16 ;  /* 0x000000ffff0a7224 */ /* 0x000fc400078e0010 */
[----:B------:R-:W-:Y:S02]  /*21a0*/  VIADD R7, R3, 0x120 ;  /* 0x0000012003077836 */ /* 0x000fe40000000000 */
[--C-:B------:R-:W-:Y:S02]  /*21b0*/  IMAD.MOV.U32 R12, RZ, RZ, R16.reuse ;  /* 0x000000ffff0c7224 */ /* 0x100fe400078e0010 */
[----:B------:R-:W3:Y:S01]  /*21c0*/  @!P0 LDG.E R10, desc[UR8][R4.64+0x100] ;  /* 0x00010008040a8981 */ /* 0x000ee2000c1e1900 */
[-C--:B------:R-:W-:Y:S01]  /*21d0*/  ISETP.GE.U32.AND P0, PT, R7, R0.reuse, PT ;  /* 0x000000000700720c */ /* 0x080fe20003f06070 */
[----:B------:R-:W-:Y:S02]  /*21e0*/  VIADD R7, R3, 0x140 ;  /* 0x0000014003077836 */ /* 0x000fe40000000000 */
[--C-:B------:R-:W-:Y:S01]  /*21f0*/  IMAD.MOV.U32 R8, RZ, RZ, R16.reuse ;  /* 0x000000ffff087224 */ /* 0x100fe200078e0010 */
[----:B------:R-:W4:Y:S01]  /*2200*/  @!P4 LDG.E R12, desc[UR8][R4.64+0x180] ;  /* 0x00018008040cc981 */ /* 0x000f22000c1e1900 */
[----:B------:R-:W-:Y:S01]  /*2210*/  IMAD.MOV.U32 R18, RZ, RZ, R16 ;  /* 0x000000ffff127224 */ /* 0x000fe200078e0010 */
[----:B------:R-:W-:Y:S01]  /*2220*/  ISETP.GE.U32.AND P4, PT, R7, R0, PT ;  /* 0x000000000700720c */ /* 0x000fe20003f86070 */
[----:B------:R-:W-:-:S02]  /*2230*/  VIADD R7, R3, 0x180 ;  /* 0x0000018003077836 */ /* 0x000fc40000000000 */
[----:B------:R-:W4:Y:S01]  /*2240*/  @!P5 LDG.E R8, desc[UR8][R4.64+0x80] ;  /* 0x000080080408d981 */ /* 0x000f22000c1e1900 */
[-C--:B------:R-:W-:Y:S01]  /*2250*/  ISETP.GE.U32.AND P5, PT, R9, R0.reuse, PT ;  /* 0x000000000900720c */ /* 0x080fe20003fa6070 */
[--C-:B------:R-:W-:Y:S02]  /*2260*/  IMAD.MOV.U32 R20, RZ, RZ, R16.reuse ;  /* 0x000000ffff147224 */ /* 0x100fe400078e0010 */
[----:B------:R-:W4:Y:S01]  /*2270*/  @!P2 LDG.E R18, desc[UR8][R4.64+0x280] ;  /* 0x000280080412a981 */ /* 0x000f22000c1e1900 */
[-C--:B------:R-:W-:Y:S01]  /*2280*/  ISETP.GE.U32.AND P2, PT, R7, R0.reuse, PT ;  /* 0x000000000700720c */ /* 0x080fe20003f46070 */
[C---:B------:R-:W-:Y:S02]  /*2290*/  VIADD R7, R3.reuse, 0x1a0 ;  /* 0x000001a003077836 */ /* 0x040fe40000000000 */
[--C-:B------:R-:W-:Y:S01]  /*22a0*/  IMAD.MOV.U32 R14, RZ, RZ, R16.reuse ;  /* 0x000000ffff0e7224 */ /* 0x100fe200078e0010 */
[----:B------:R-:W4:Y:S01]  /*22b0*/  @!P1 LDG.E R20, desc[UR8][R4.64+0x300] ;  /* 0x0003000804149981 */ /* 0x000f22000c1e1900 */
[----:B------:R-:W-:Y:S01]  /*22c0*/  VIADD R9, R3, 0x160 ;  /* 0x0000016003097836 */ /* 0x000fe20000000000 */
[----:B------:R-:W-:Y:S01]  /*22d0*/  ISETP.GE.U32.AND P1, PT, R7, R0, PT ;  /* 0x000000000700720c */ /* 0x000fe20003f26070 */
[----:B------:R-:W-:-:S02]  /*22e0*/  IMAD.MOV.U32 R24, RZ, RZ, R16 ;  /* 0x000000ffff187224 */ /* 0x000fc400078e0010 */
[----:B------:R-:W-:Y:S01]  /*22f0*/  VIADD R7, R3, 0x1e0 ;  /* 0x000001e003077836 */ /* 0x000fe20000000000 */
[----:B------:R-:W4:Y:S01]  /*2300*/  @!P3 LDG.E R14, desc[UR8][R4.64+0x200] ;  /* 0x00020008040eb981 */ /* 0x000f22000c1e1900 */
[--C-:B------:R-:W-:Y:S01]  /*2310*/  IMAD.MOV.U32 R22, RZ, RZ, R16.reuse ;  /* 0x000000ffff167224 */ /* 0x100fe200078e0010 */
[-C--:B------:R-:W-:Y:S01]  /*2320*/  ISETP.GE.U32.AND P3, PT, R9, R0.reuse, PT ;  /* 0x000000000900720c */ /* 0x080fe20003f66070 */
[----:B------:R-:W-:Y:S01]  /*2330*/  VIADD R9, R3, 0x1c0 ;  /* 0x000001c003097836 */ /* 0x000fe20000000000 */
[----:B------:R-:W4:Y:S01]  /*2340*/  @!P5 LDG.E R24, desc[UR8][R4.64+0x400] ;  /* 0x000400080418d981 */ /* 0x000f22000c1e1900 */
[--C-:B------:R-:W-:Y:S01]  /*2350*/  IMAD.MOV.U32 R26, RZ, RZ, R16.reuse ;  /* 0x000000ffff1a7224 */ /* 0x100fe200078e0010 */
[-C--:B------:R-:W-:Y:S01]  /*2360*/  ISETP.GE.U32.AND P5, PT, R7, R0.reuse, PT ;  /* 0x000000000700720c */ /* 0x080fe20003fa6070 */
[----:B------:R-:W-:Y:S01]  /*2370*/  VIADD R7, R3, 0x200 ;  /* 0x0000020003077836 */ /* 0x000fe20000000000 */
[----:B------:R-:W4:Y:S01]  /*2380*/  @!P6 LDG.E R22, desc[UR8][R4.64+0x380] ;  /* 0x000380080416e981 */ /* 0x000f22000c1e1900 */
[----:B------:R-:W-:Y:S01]  /*2390*/  ISETP.GE.U32.AND P6, PT, R9, R0, PT ;  /* 0x000000000900720c */ /* 0x000fe20003fc6070 */
[----:B------:R-:W-:-:S02]  /*23a0*/  IMAD.MOV.U32 R28, RZ, RZ, R16 ;  /* 0x000000ffff1c7224 */ /* 0x000fc400078e0010 */
[--C-:B------:R-:W-:Y:S01]  /*23b0*/  IMAD.MOV.U32 R30, RZ, RZ, R16.reuse ;  /* 0x000000ffff1e7224 */ /* 0x100fe200078e0010 */
[----:B------:R-:W4:Y:S01]  /*23c0*/  @!P0 LDG.E R26, desc[UR8][R4.64+0x480] ;  /* 0x00048008041a8981 */ /* 0x000f22000c1e1900 */
[-C--:B------:R-:W-:Y:S01]  /*23d0*/  ISETP.GE.U32.AND P0, PT, R7, R0.reuse, PT ;  /* 0x000000000700720c */ /* 0x080fe20003f06070 */
[C---:B------:R-:W-:Y:S02]  /*23e0*/  VIADD R9, R3.reuse, 0x220 ;  /* 0x0000022003097836 */ /* 0x040fe40000000000 */
[----:B------:R-:W-:Y:S01]  /*23f0*/  VIADD R7, R3, 0x240 ;  /* 0x0000024003077836 */ /* 0x000fe20000000000 */
[----:B------:R-:W4:Y:S01]  /*2400*/  @!P4 LDG.E R28, desc[UR8][R4.64+0x500] ;  /* 0x00050008041cc981 */ /* 0x000f22000c1e1900 */
[--C-:B------:R-:W-:Y:S01]  /*2410*/  IMAD.MOV.U32 R32, RZ, RZ, R16.reuse ;  /* 0x000000ffff207224 */ /* 0x100fe200078e0010 */
[-C--:B------:R-:W-:Y:S01]  /*2420*/  ISETP.GE.U32.AND P4, PT, R9, R0.reuse, PT ;  /* 0x000000000900720c */ /* 0x080fe20003f86070 */
[--C-:B------:R-:W-:Y:S01]  /*2430*/  IMAD.MOV.U32 R34, RZ, RZ, R16.reuse ;  /* 0x000000ffff227224 */ /* 0x100fe200078e0010 */
[----:B------:R-:W4:Y:S01]  /*2440*/  @!P3 LDG.E R30, desc[UR8][R4.64+0x580] ;  /* 0x00058008041eb981 */ /* 0x000f22000c1e1900 */
[----:B------:R-:W-:Y:S01]  /*2450*/  IMAD.MOV.U32 R36, RZ, RZ, R16 ;  /* 0x000000ffff247224 */ /* 0x000fe200078e0010 */
[----:B------:R-:W-:Y:S01]  /*2460*/  ISETP.GE.U32.AND P3, PT, R7, R0, PT ;  /* 0x000000000700720c */ /* 0x000fe20003f66070 */
[C---:B------:R-:W-:Y:S01]  /*2470*/  VIADD R7, R3.reuse, 0x260 ;  /* 0x0000026003077836 */ /* 0x040fe20000000000 */
[----:B------:R-:W4:Y:S01]  /*2480*/  @!P2 LDG.E R32, desc[UR8][R4.64+0x600] ;  /* 0x000600080420a981 */ /* 0x000f22000c1e1900 */
[----:B------:R-:W-:-:S03]  /*2490*/  VIADD R9, R3, 0x280 ;  /* 0x0000028003097836 */ /* 0x000fc60000000000 */
[----:B------:R-:W4:Y:S01]  /*24a0*/  @!P1 LDG.E R34, desc[UR8][R4.64+0x680] ;  /* 0x0006800804229981 */ /* 0x000f22000c1e1900 */
[-C--:B------:R-:W-:Y:S02]  /*24b0*/  ISETP.GE.U32.AND P2, PT, R7, R0.reuse, PT ;  /* 0x000000000700720c */ /* 0x080fe40003f46070 */
[-C--:B------:R-:W-:Y:S01]  /*24c0*/  ISETP.GE.U32.AND P1, PT, R9, R0.reuse, PT ;  /* 0x000000000900720c */ /* 0x080fe20003f26070 */
[----:B------:R-:W4:Y:S01]  /*24d0*/  @!P6 LDG.E R36, desc[UR8][R4.64+0x700] ;  /* 0x000700080424e981 */ /* 0x000f22000c1e1900 */
[----:B------:R-:W-:Y:S01]  /*24e0*/  ISETP.GE.U32.AND P6, PT, R39, R0, PT ;  /* 0x000000002700720c */ /* 0x000fe20003fc6070 */
[--C-:B------:R-:W-:Y:S02]  /*24f0*/  IMAD.MOV.U32 R46, RZ, RZ, R16.reuse ;  /* 0x000000ffff2e7224 */ /* 0x100fe400078e0010 */
[--C-:B------:R-:W-:Y:S02]  /*2500*/  IMAD.MOV.U32 R48, RZ, RZ, R16.reuse ;  /* 0x000000ffff307224 */ /* 0x100fe400078e0010 */
[----:B------:R-:W-:-:S02]  /*2510*/  IMAD.MOV.U32 R50, RZ, RZ, R16 ;  /* 0x000000ffff327224 */ /* 0x000fc400078e0010 */
        /* <DEDUP_REMOVED lines=13> */
[----:B------:R-:W-:Y:S01]  /*25f0*/  UMOV UR4, 0x400 ;  /* 0x0000040000047882 */ /* 0x000fe20000000000 */
[----:B------:R-:W-:Y:S01]  /*2600*/  ISETP.NE.AND P0, PT, R42, RZ, PT ;  /* 0x000000ff2a00720c */ /* 0x000fe20003f05270 */
[----:B-1----:R-:W-:-:S02]  /*2610*/  ULEA UR4, UR5, UR4, 0x18 ;  /* 0x0000000405047291 */ /* 0x002fc4000f8ec0ff */
[----:B0-----:R-:W-:-:S05]  /*2620*/  IMAD R41, R43, 0x2c0, R38 ;  /* 0x000002c02b297824 */ /* 0x001fca00078e0226 */
        /* <DEDUP_REMOVED lines=39> */
[----:B------:R-:W-:Y:S02]  /*28a0*/  ISETP.NE.AND P1, PT, R38, 0x1f, PT ;  /* 0x0000001f2600780c */ /* 0x000fe40003f25270 */
[----:B---3--:R-:W-:Y:S02]  /*28b0*/  IADD3 R16, PT, PT, R8, R7, R16 ;  /* 0x0000000708107210 */ /* 0x008fe40007ffe010 */
[----:B------:R-:W-:Y:S02]  /*28c0*/  ISETP.NE.AND P2, PT, R43, 0xb, PT ;  /* 0x0000000b2b00780c */ /* 0x000fe40003f45270 */
        /* <DEDUP_REMOVED lines=52> */
[----:B------:R-:W-:Y:S02]  /*2c10*/  ISETP.NE.AND P1, PT, R38, RZ, PT ;  /* 0x000000ff2600720c */ /* 0x000fe40003f25270 */
[----:B------:R-:W-:Y:S01]  /*2c20*/  SEL R16, R25, R16, !P0 ;  /* 0x0000001019107207 */ /* 0x000fe20004000000 */
[----:B------:R-:W-:Y:S01]  /*2c30*/  @!P2 IMAD.IADD R16, R26, 0x1, R25 ;  /* 0x000000011a10a824 */ /* 0x000fe200078e0219 */
[----:B------:R-:W-:-:S02]  /*2c40*/  ISETP.GE.U32.AND P0, PT, R2, 0x20, PT ;  /* 0x000000200200780c */ /* 0x000fc40003f06070 */
[----:B------:R-:W-:Y:S02]  /*2c50*/  SEL R37, R37, RZ, P1 ;  /* 0x000000ff25257207 */ /* 0x000fe40000800000 */
[----:B------:R-:W-:-:S04]  /*2c60*/  SEL R17, R16, RZ, P0 ;  /* 0x000000ff10117207 */ /* 0x000fc80000000000 */
[----:B-----5:R-:W-:Y:S01]  /*2c70*/  IADD3 R44, PT, PT, R17, R37, R44 ;  /* 0x00000025112c7210 */ /* 0x020fe20007ffe02c */
[----:B------:R-:W-:Y:S06]  /*2c80*/  BRA `(.L_x_335) ;  /* 0x0000000c00e87947 */ /* 0x000fec0003800000 */
.L_x_334:
[----:B0-2---:R-:W-:Y:S02]  /*2c90*/  IADD3 R16, PT, PT, R6, R5, R4 ;  /* 0x0000000506107210 */ /* 0x005fe40007ffe004 */
[----:B------:R-:W-:Y:S02]  /*2ca0*/  ISETP.NE.AND P1, PT, R38, 0x1f, PT ;  /* 0x0000001f2600780c */ /* 0x000fe40003f25270 */
        /* <DEDUP_REMOVED lines=52> */
[----:B------:R-:W-:Y:S01]  /*2ff0*/  SEL R16, R23, R16, !P0 ;  /* 0x0000001017107207 */ /* 0x000fe20004000000 */
[----:B------:R-:W-:Y:S01]  /*3000*/  IMAD.IADD R23, R44, 0x1, -R37 ;  /* 0x000000012c177824 */ /* 0x000fe200078e0a25 */
[C---:B------:R-:W-:Y:S02]  /*3010*/  ISETP.NE.AND P0, PT, R43.reuse, 0xa, PT ;  /* 0x0000000a2b00780c */ /* 0x040fe40003f05270 */
[----:B------:R-:W-:Y:S02]  /*3020*/  SEL R16, R24, R16, !P1 ;  /* 0x0000001018107207 */ /* 0x000fe40004800000 */
[----:B------:R-:W-:Y:S02]  /*3030*/  ISETP.NE.AND P1, PT, R43, 0xb, PT ;  /* 0x0000000b2b00780c */ /* 0x000fe40003f25270 */
[----:B------:R-:W-:Y:S02]  /*3040*/  SEL R16, R25, R16, !P0 ;  /* 0x0000001019107207 */ /* 0x000fe40004000000 */
[----:B------:R-:W-:-:S02]  /*3050*/  ISETP.GT.U32.AND P0, PT, R2, 0x1f, PT ;  /* 0x0000001f0200780c */ /* 0x000fc40003f04070 */
[----:B------:R-:W-:Y:S02]  /*3060*/  SEL R17, R23, RZ, P2 ;  /* 0x000000ff17117207 */ /* 0x000fe40001000000 */
        /* <DEDUP_REMOVED lines=20> */
.L_x_381:
[----:B------:R-:W-:Y:S05]  /*31b0*/  @!P0 BRA `(.L_x_338) ;  /* 0x0000000000748947 */ /* 0x000fea0003800000 */
[----:B------:R-:W-:-:S07]  /*31c0*/  IMAD.MOV.U32 R20, RZ, RZ, 0x3b8 ;  /* 0x000003b8ff147424 */ /* 0x000fce00078e00ff */
.L_x_340:
        /* <DEDUP_REMOVED lines=27> */
.L_x_384:
[----:B------:R-:W-:Y:S05]  /*3380*/  @P0 BRA `(.L_x_340) ;  /* 0xfffffffc00900947 */ /* 0x000fea000383ffff */
.L_x_338:
[----:B------:R-:W-:Y:S01]  /*3390*/  UMOV UR5, 0xffffffff ;  /* 0xffffffff00057882 */ /* 0x000fe20000000000 */
[----:B------:R-:W-:Y:S02]  /*33a0*/  ISETP.NE.AND P0, PT, R18, 0x65, PT ;  /* 0x000000651200780c */ /* 0x000fe40003f05270 */
[----:B------:R-:W-:Y:S11]  /*33b0*/  BRA.DIV UR5, `(.L_x_341) ;  /* 0x0000001e05047947 */ /* 0x000ff6000b800000 */
[----:B------:R-:W0:Y:S01]  /*33c0*/  S2R R26, SR_GEMASK ;  /* 0x00000000001a7919 */ /* 0x000e220000003c00 */
[----:B------:R-:W-:Y:S01]  /*33d0*/  VOTE.ANY R21, PT, !P0 ;  /* 0x0000000000157806 */ /* 0x000fe200040e0100 */
[----:B------:R-:W-:-:S03]  /*33e0*/  VIADD R17, R38, 0x2 ;  /* 0x0000000226117836 */ /* 0x000fc60000000000 */
[----:B0-----:R-:W-:-:S05]  /*33f0*/  LOP3.LUT R21, R21, 0x80000000, R26, 0xec, !PT ;  /* 0x8000000015157812 */ /* 0x001fca00078eec1a */
[----:B------:R-:W-:-:S05]  /*3400*/  VIADD R16, R21, 0xffffffff ;  /* 0xffffffff15107836 */ /* 0x000fca0000000000 */
[----:B------:R-:W-:Y:S01]  /*3410*/  LOP3.LUT R16, R21, R16, RZ, 0xc, !PT ;  /* 0x0000001015107212 */ /* 0x000fe200078e0cff */
[----:B------:R-:W-:-:S03]  /*3420*/  VIADD R21, R38, 0x10 ;  /* 0x0000001026157836 */ /* 0x000fc60000000000 */
[----:B------:R-:W0:Y:S02]  /*3430*/  POPC R20, R16 ;  /* 0x0000001000147309 */ /* 0x000e240000000000 */
[----:B0-----:R-:W0:Y:S01]  /*3440*/  SHFL.DOWN PT, R22, R19, 0x1, R20 ;  /* 0x0820000013167989 */ /* 0x001e2200000e0014 */
[-C--:B------:R-:W-:Y:S02]  /*3450*/  ISETP.GE.AND P0, PT, R38, R20.reuse, PT ;  /* 0x000000142600720c */ /* 0x080fe40003f06270 */
[-C--:B------:R-:W-:Y:S02]  /*3460*/  ISETP.GT.AND P2, PT, R21, R20.reuse, PT ;  /* 0x000000141500720c */ /* 0x080fe40003f44270 */
[----:B0-----:R-:W-:Y:S02]  /*3470*/  SEL R22, R22, RZ, !P0 ;  /* 0x000000ff16167207 */ /* 0x001fe40004000000 */
[----:B------:R-:W-:Y:S01]  /*3480*/  ISETP.GT.AND P0, PT, R17, R20, PT ;  /* 0x000000141100720c */ /* 0x000fe20003f04270 */
[----:B------:R-:W-:-:S02]  /*3490*/  VIADD R17, R38, 0x4 ;  /* 0x0000000426117836 */ /* 0x000fc40000000000 */
        /* <DEDUP_REMOVED lines=8> */
[----:B------:R-:W-:Y:S02]  /*3520*/  ISETP.GT.AND P0, PT, R17, R20, PT ;  /* 0x000000141100720c */ /* 0x000fe40003f04270 */
[----:B------:R-:W0:Y:S01]  /*3530*/  LDC.64 R16, c[0x0][0x390] ;  /* 0x0000e400ff107b82 */ /* 0x000e220000000a00 */
[----:B------:R-:W-:-:S05]  /*3540*/  IMAD.IADD R19, R45, 0x1, R22 ;  /* 0x000000012d137824 */ /* 0x000fca00078e0216 */
[----:B------:R-:W1:Y:S01]  /*3550*/  SHFL.DOWN PT, R22, R19, 0x8, R20 ;  /* 0x0900000013167989 */ /* 0x000e6200000e0014 */
[----:B0-----:R-:W-:-:S05]  /*3560*/  IADD3 R44, P3, PT, R16, 0x100, RZ ;  /* 0x00000100102c7810 */ /* 0x001fca0007f7e0ff */
[----:B------:R-:W-:Y:S01]  /*3570*/  IMAD.X R45, RZ, RZ, R17, P3 ;  /* 0x000000ffff2d7224 */ /* 0x000fe200018e0611 */
[----:B-1----:R-:W-:Y:S02]  /*3580*/  SEL R22, R22, RZ, !P0 ;  /* 0x000000ff16167207 */ /* 0x002fe40004000000 */
[----:B------:R-:W-:-:S03]  /*3590*/  ISETP.NE.AND P0, PT, R18, 0x65, PT ;  /* 0x000000651200780c */ /* 0x000fc60003f05270 */
[----:B------:R-:W-:-:S05]  /*35a0*/  IMAD.IADD R43, R19, 0x1, R22 ;  /* 0x00000001132b7824 */ /* 0x000fca00078e0216 */
[----:B------:R-:W0:Y:S05]  /*35b0*/  SHFL.DOWN PT, R22, R43, 0x10, R20 ;  /* 0x0a0000002b167989 */ /* 0x000e2a00000e0014 */
[----:B------:R-:W-:Y:S02]  /*35c0*/  VOTE.ALL P0, P0 ;  /* 0x0000000000ff7806 */ /* 0x000fe40000000000 */
[----:B0-----:R-:W-:-:S05]  /*35d0*/  SEL R22, R22, RZ, !P2 ;  /* 0x000000ff16167207 */ /* 0x001fca0005000000 */
[----:B------:R-:W-:-:S07]  /*35e0*/  IMAD.IADD R46, R43, 0x1, R22 ;  /* 0x000000012b2e7824 */ /* 0x000fce00078e0216 */
.L_x_393:
[----:B------:R-:W-:Y:S05]  /*35f0*/  @!P0 BRA `(.L_x_342) ;  /* 0x00000004002c8947 */ /* 0x000fea0003800000 */
[----:B------:R-:W-:-:S07]  /*3600*/  IMAD.MOV.U32 R43, RZ, RZ, 0x3b8 ;  /* 0x000003b8ff2b7424 */ /* 0x000fce00078e00ff */
.L_x_348:
        /* <DEDUP_REMOVED lines=8> */
.L_x_396:
[----:B------:R-:W-:Y:S05]  /*3690*/  @!P0 BRA `(.L_x_344) ;  /* 0x0000000000748947 */ /* 0x000fea0003800000 */
[----:B------:R-:W-:-:S07]  /*36a0*/  IMAD.MOV.U32 R20, RZ, RZ, R43 ;  /* 0x000000ffff147224 */ /* 0x000fce00078e002b */
.L_x_346:
        /* <DEDUP_REMOVED lines=27> */
.L_x_399:
[----:B------:R-:W-:Y:S05]  /*3860*/  @P0 BRA `(.L_x_346) ;  /* 0xfffffffc00900947 */ /* 0x000fea000383ffff */
.L_x_344:
[----:B------:R-:W-:Y:S01]  /*3870*/  UMOV UR5, 0xffffffff ;  /* 0xffffffff00057882 */ /* 0x000fe20000000000 */
[----:B------:R-:W-:Y:S02]  /*3880*/  ISETP.NE.AND P0, PT, R18, 0x65, PT ;  /* 0x000000651200780c */ /* 0x000fe40003f05270 */
[----:B------:R-:W-:Y:S11]  /*3890*/  BRA.DIV UR5, `(.L_x_347) ;  /* 0x0000001e05107947 */ /* 0x000ff6000b800000 */
[----:B------:R-:W-:Y:S01]  /*38a0*/  VOTE.ANY R21, PT, !P0 ;  /* 0x0000000000157806 */ /* 0x000fe200040e0100 */
[----:B------:R-:W-:Y:S02]  /*38b0*/  VIADD R17, R38, 0x2 ;  /* 0x0000000226117836 */ /* 0x000fe40000000000 */
[----:B------:R-:W-:Y:S01]  /*38c0*/  VIADD R37, R37, 0xffffffe0 ;  /* 0xffffffe025257836 */ /* 0x000fe20000000000 */
[----:B------:R-:W-:-:S05]  /*38d0*/  LOP3.LUT R21, R21, 0x80000000, R26, 0xec, !PT ;  /* 0x8000000015157812 */ /* 0x000fca00078eec1a */
[----:B------:R-:W-:-:S05]  /*38e0*/  VIADD R16, R21, 0xffffffff ;  /* 0xffffffff15107836 */ /* 0x000fca0000000000 */
[----:B------:R-:W-:-:S04]  /*38f0*/  LOP3.LUT R16, R21, R16, RZ, 0xc, !PT ;  /* 0x0000001015107212 */ /* 0x000fc800078e0cff */
        /* <DEDUP_REMOVED lines=16> */
[----:B------:R-:W-:-:S03]  /*3a00*/  IMAD.IADD R19, R49, 0x1, R22 ;  /* 0x0000000131137824 */ /* 0x000fc600078e0216 */
[----:B------:R-:W-:Y:S02]  /*3a10*/  ISETP.GT.AND P2, PT, R17, R20, PT ;  /* 0x000000141100720c */ /* 0x000fe40003f44270 */
        /* <DEDUP_REMOVED lines=8> */
.L_x_408:
[----:B------:R-:W-:Y:S05]  /*3aa0*/  @P0 BRA `(.L_x_348) ;  /* 0xfffffff800d80947 */ /* 0x000fea000383ffff */
.L_x_342:
        /* <DEDUP_REMOVED lines=15> */
.L_x_336:
        /* <DEDUP_REMOVED lines=9> */
.L_x_335:
[----:B------:R-:W-:Y:S01]  /*3c30*/  IMAD.IADD R45, R4, 0x1, R44 ;  /* 0x00000001042d7824 */ /* 0x000fe200078e022c */
[----:B------:R-:W-:Y:S01]  /*3c40*/  BAR.SYNC.DEFER_BLOCKING 0x0 ;  /* 0x0000000000007b1d */ /* 0x000fe20000010000 */
[----:B------:R-:W-:Y:S02]  /*3c50*/  ISETP.NE.AND P0, PT, R2, RZ, PT ;  /* 0x000000ff0200720c */ /* 0x000fe40003f05270 */
[----:B------:R-:W-:-:S05]  /*3c60*/  IMAD.IADD R4, R5, 0x1, R45 ;  /* 0x0000000105047824 */ /* 0x000fca00078e022d */
[----:B------:R-:W0:Y:S01]  /*3c70*/  S2UR UR5, SR_CTAID.X ;  /* 0x00000000000579c3 */ /* 0x000e220000002500 */
[----:B------:R-:W-:Y:S01]  /*3c80*/  IMAD.IADD R5, R6, 0x1, R4 ;  /* 0x0000000106057824 */ /* 0x000fe200078e0204 */
[----:B------:R-:W1:Y:S03]  /*3c90*/  LDCU.64 UR6, c[0x0][0x388] ;  /* 0x00007100ff0677ac */ /* 0x000e660008000a00 */
[----:B------:R-:W-:-:S04]  /*3ca0*/  IMAD.IADD R6, R7, 0x1, R5 ;  /* 0x0000000107067824 */ /* 0x000fc800078e0205 */
[----:B------:R-:W-:-:S04]  /*3cb0*/  IMAD.IADD R7, R8, 0x1, R6 ;  /* 0x0000000108077824 */ /* 0x000fc800078e0206 */
[----:B------:R-:W-:-:S04]  /*3cc0*/  IMAD.IADD R8, R9, 0x1, R7 ;  /* 0x0000000109087824 */ /* 0x000fc800078e0207 */
[----:B------:R-:W-:Y:S01]  /*3cd0*/  IMAD.IADD R9, R10, 0x1, R8 ;  /* 0x000000010a097824 */ /* 0x000fe200078e0208 */
[----:B------:R-:W-:Y:S03]  /*3ce0*/  STS.64 [R40], R44 ;  /* 0x0000002c28007388 */ /* 0x000fe60000000a00 */
[----:B------:R-:W-:Y:S01]  /*3cf0*/  IMAD.IADD R10, R11, 0x1, R9 ;  /* 0x000000010b0a7824 */ /* 0x000fe200078e0209 */
[----:B------:R2:W-:Y:S03]  /*3d00*/  STS.64 [R40+0x8], R4 ;  /* 0x0000080428007388 */ /* 0x0005e60000000a00 */
[----:B------:R-:W-:Y:S01]  /*3d10*/  IMAD.IADD R11, R12, 0x1, R10 ;  /* 0x000000010c0b7824 */ /* 0x000fe200078e020a */
[----:B------:R3:W-:Y:S03]  /*3d20*/  STS.64 [R40+0x10], R6 ;  /* 0x0000100628007388 */ /* 0x0007e60000000a00 */
[----:B------:R-:W-:Y:S01]  /*3d30*/  IMAD.IADD R12, R13, 0x1, R11 ;  /* 0x000000010d0c7824 */ /* 0x000fe200078e020b */
[----:B------:R-:W-:Y:S03]  /*3d40*/  STS.64 [R40+0x18], R8 ;  /* 0x0000180828007388 */ /* 0x000fe60000000a00 */
[----:B------:R-:W-:Y:S01]  /*3d50*/  IMAD.IADD R13, R14, 0x1, R12 ;  /* 0x000000010e0d7824 */ /* 0x000fe200078e020c */
[----:B------:R-:W-:Y:S01]  /*3d60*/  STS.64 [R40+0x20], R10 ;  /* 0x0000200a28007388 */ /* 0x000fe20000000a00 */
[----:B--2---:R-:W0:Y:S02]  /*3d70*/  LDC R4, c[0x0][0x398] ;  /* 0x0000e600ff047b82 */ /* 0x004e240000000800 */
[----:B------:R-:W-:Y:S01]  /*3d80*/  IMAD.IADD R14, R15, 0x1, R13 ;  /* 0x000000010f0e7824 */ /* 0x000fe200078e020d */
[----:B------:R2:W-:Y:S03]  /*3d90*/  STS.64 [R40+0x28], R12 ;  /* 0x0000280c28007388 */ /* 0x0005e60000000a00 */
[----:B------:R-:W-:Y:S01]  /*3da0*/  IMAD.IADD R15, R28, 0x1, R14 ;  /* 0x000000011c0f7824 */ /* 0x000fe200078e020e */
[----:B------:R-:W4:Y:S03]  /*3db0*/  S2R R5, SR_TID.X ;  /* 0x0000000000057919 */ /* 0x000f260000002100 */
[----:B------:R-:W-:Y:S01]  /*3dc0*/  IMAD.IADD R16, R29, 0x1, R15 ;  /* 0x000000011d107824 */ /* 0x000fe200078e020f */
[----:B------:R-:W-:Y:S03]  /*3dd0*/  STS.64 [R40+0x30], R14 ;  /* 0x0000300e28007388 */ /* 0x000fe60000000a00 */
[----:B------:R-:W-:Y:S01]  /*3de0*/  IMAD.IADD R17, R30, 0x1, R16 ;  /* 0x000000011e117824 */ /* 0x000fe200078e0210 */
[----:B---3--:R-:W3:Y:S03]  /*3df0*/  S2R R6, SR_TID.X ;  /* 0x0000000000067919 */ /* 0x008ee60000002100 */
[----:B------:R-:W-:Y:S01]  /*3e00*/  IMAD.IADD R18, R31, 0x1, R17 ;  /* 0x000000011f127824 */ /* 0x000fe200078e0211 */
[----:B------:R-:W-:Y:S03]  /*3e10*/  STS.64 [R40+0x38], R16 ;  /* 0x0000381028007388 */ /* 0x000fe60000000a00 */
[----:B------:R-:W-:-:S02]  /*3e20*/  IMAD.IADD R19, R32, 0x1, R18 ;  /* 0x0000000120137824 */ /* 0x000fc400078e0212 */
[----:B0-----:R-:W-:Y:S02]  /*3e30*/  VIADD R4, R4, UR5 ;  /* 0x0000000504047c36 */ /* 0x001fe40008000000 */
[----:B------:R-:W-:Y:S01]  /*3e40*/  IMAD.IADD R20, R33, 0x1, R19 ;  /* 0x0000000121147824 */ /* 0x000fe200078e0213 */
[----:B------:R-:W-:Y:S01]  /*3e50*/  STS.64 [R40+0x40], R18 ;  /* 0x0000401228007388 */ /* 0x000fe20000000a00 */
[----:B--2---:R-:W-:Y:S02]  /*3e60*/  IMAD R12, R4, 0x2100, RZ ;  /* 0x00002100040c7824 */ /* 0x004fe400078e02ff */
[----:B------:R-:W-:-:S04]  /*3e70*/  IMAD.IADD R21, R34, 0x1, R20 ;  /* 0x0000000122157824 */ /* 0x000fc800078e0214 */
[----:B------:R-:W-:Y:S01]  /*3e80*/  IMAD.IADD R22, R35, 0x1, R21 ;  /* 0x0000000123167824 */ /* 0x000fe200078e0215 */
[----:B------:R-:W-:Y:S03]  /*3e90*/  STS.64 [R40+0x48], R20 ;  /* 0x0000481428007388 */ /* 0x000fe60000000a00 */
[----:B------:R-:W-:Y:S01]  /*3ea0*/  IMAD.IADD R23, R36, 0x1, R22 ;  /* 0x0000000124177824 */ /* 0x000fe200078e0216 */
[C---:B----4-:R-:W-:Y:S02]  /*3eb0*/  LOP3.LUT R4, R5.reuse, 0x1f, RZ, 0xc0, !PT ;  /* 0x0000001f05047812 */ /* 0x050fe400078ec0ff */
[----:B------:R-:W-:Y:S02]  /*3ec0*/  LOP3.LUT R10, R5, 0x3e0, RZ, 0xc0, !PT ;  /* 0x000003e0050a7812 */ /* 0x000fe400078ec0ff */
[----:B------:R-:W-:Y:S01]  /*3ed0*/  STS.64 [R40+0x50], R22 ;  /* 0x0000501628007388 */ /* 0x000fe20000000a00 */
[----:B------:R-:W-:-:S03]  /*3ee0*/  NOP ;  /* 0x0000000000007918 */ /* 0x000fc60000000000 */
[----:B------:R-:W-:Y:S01]  /*3ef0*/  LDS R45, [R41] ;  /* 0x00000000292d7984 */ /* 0x000fe20000000800 */
[----:B---3--:R-:W-:Y:S01]  /*3f00*/  LOP3.LUT R8, R6, 0x3e0, RZ, 0xc0, !PT ;  /* 0x000003e006087812 */ /* 0x008fe200078ec0ff */
[----:B------:R-:W-:Y:S02]  /*3f10*/  IMAD R10, R10, 0x16, R4 ;  /* 0x000000160a0a7824 */ /* 0x000fe400078e0204 */
        /* <DEDUP_REMOVED lines=20> */
[----:B------:R0:W-:Y:S04]  /*4060*/  LDS R25, [R41+0xa80] ;  /* 0x000a800029197984 */ /* 0x0001e80000000800 */
[----:B------:R2:W-:Y:S01]  /*4070*/  @!P0 STS [UR4+0x8400], R0 ;  /* 0x00840000ff008988 */ /* 0x0005e20008000804 */
[----:B------:R-:W-:Y:S01]  /*4080*/  BAR.SYNC.DEFER_BLOCKING 0x0 ;  /* 0x0000000000007b1d */ /* 0x000fe20000010000 */
[----:B0-----:R-:W-:Y:S01]  /*4090*/  LOP3.LUT R41, R6, 0x1f, RZ, 0xc0, !PT ;  /* 0x0000001f06297812 */ /* 0x001fe200078ec0ff */
[----:B------:R-:W-:Y:S01]  /*40a0*/  VIADD R6, R10, 0x60 ;  /* 0x000000600a067836 */ /* 0x000fe20000000000 */
[----:B------:R-:W-:-:S03]  /*40b0*/  IADD3 R5, P0, PT, R12, R3, RZ ;  /* 0x000000030c057210 */ /* 0x000fc60007f1e0ff */
[----:B------:R-:W-:Y:S02]  /*40c0*/  IMAD R8, R8, 0x16, R41 ;  /* 0x0000001608087824 */ /* 0x000fe400078e0229 */
[----:B--2---:R-:W-:Y:S01]  /*40d0*/  IMAD.X R0, RZ, RZ, RZ, P0 ;  /* 0x000000ffff007224 */ /* 0x004fe200000e06ff */
[----:B-1----:R-:W-:Y:S01]  /*40e0*/  LEA R4, P0, R5, UR6, 0x2 ;  /* 0x0000000605047c11 */ /* 0x002fe2000f8010ff */
[----:B------:R-:W-:-:S03]  /*40f0*/  VIADD R41, R10, 0x20 ;  /* 0x000000200a297836 */ /* 0x000fc60000000000 */
[----:B------:R-:W-:Y:S01]  /*4100*/  LEA.HI.X R5, R5, UR7, R0, 0x2, P0 ;  /* 0x0000000705057c11 */ /* 0x000fe200080f1400 */
[C---:B------:R-:W-:Y:S01]  /*4110*/  VIADD R0, R8.reuse, 0xc0 ;  /* 0x000000c008007836 */ /* 0x040fe20000000000 */
[----:B------:R-:W0:Y:S02]  /*4120*/  LDS R2, [UR4+0x8400] ;  /* 0x00840004ff027984 */ /* 0x000e240008000800 */
[-C--:B0-----:R-:W-:Y:S01]  /*4130*/  ISETP.GE.AND P6, PT, R3, R2.reuse, PT ;  /* 0x000000020300720c */ /* 0x081fe20003fc6270 */
[C---:B------:R-:W-:Y:S01]  /*4140*/  VIADD R3, R8.reuse, 0x80 ;  /* 0x0000008008037836 */ /* 0x040fe20000000000 */
[-C--:B------:R-:W-:Y:S01]  /*4150*/  ISETP.GE.AND P5, PT, R41, R2.reuse, PT ;  /* 0x000000022900720c */ /* 0x080fe20003fa6270 */
[----:B------:R-:W-:Y:S01]  /*4160*/  VIADD R41, R8, 0xa0 ;  /* 0x000000a008297836 */ /* 0x000fe20000000000 */
[-C--:B------:R-:W-:Y:S01]  /*4170*/  ISETP.GE.AND P0, PT, R6, R2.reuse, PT ;  /* 0x000000020600720c */ /* 0x080fe20003f06270 */
[C---:B------:R-:W-:Y:S01]  /*4180*/  VIADD R6, R8.reuse, 0xe0 ;  /* 0x000000e008067836 */ /* 0x040fe20000000000 */
[-C--:B------:R-:W-:Y:S01]  /*4190*/  ISETP.GE.AND P3, PT, R3, R2.reuse, PT ;  /* 0x000000020300720c */ /* 0x080fe20003f66270 */
[----:B------:R-:W-:Y:S01]  /*41a0*/  VIADD R3, R8, 0x100 ;  /* 0x0000010008037836 */ /* 0x000fe20000000000 */
[-C--:B------:R-:W-:Y:S01]  /*41b0*/  ISETP.GE.AND P2, PT, R0, R2.reuse, PT ;  /* 0x000000020000720c */ /* 0x080fe20003f46270 */
[----:B------:R-:W-:Y:S01]  /*41c0*/  VIADD R0, R10, 0x40 ;  /* 0x000000400a007836 */ /* 0x000fe20000000000 */
[-C--:B------:R-:W-:Y:S01]  /*41d0*/  ISETP.GE.AND P4, PT, R41, R2.reuse, PT ;  /* 0x000000022900720c */ /* 0x080fe20003f86270 */
[----:B------:R-:W-:Y:S01]  /*41e0*/  VIADD R41, R8, 0x120 ;  /* 0x0000012008297836 */ /* 0x000fe20000000000 */
[-C--:B------:R-:W-:Y:S01]  /*41f0*/  ISETP.GE.AND P1, PT, R6, R2.reuse, PT ;  /* 0x000000020600720c */ /* 0x080fe20003f26270 */
[----:B------:R-:W-:Y:S01]  /*4200*/  @!P6 STG.E desc[UR8][R4.64], R45 ;  /* 0x0000002d0400e986 */ /* 0x000fe2000c101908 */
[----:B------:R-:W-:Y:S01]  /*4210*/  ISETP.GE.AND P6, PT, R3, R2, PT ;  /* 0x000000020300720c */ /* 0x000fe20003fc6270 */
[----:B------:R-:W-:-:S02]  /*4220*/  VIADD R3, R10, 0x140 ;  /* 0x000001400a037836 */ /* 0x000fc40000000000 */
[----:B------:R-:W-:Y:S01]  /*4230*/  @!P5 STG.E desc[UR8][R4.64+0x80], R47 ;  /* 0x0000802f0400d986 */ /* 0x000fe2000c101908 */
[-C--:B------:R-:W-:Y:S01]  /*4240*/  ISETP.GE.AND P5, PT, R41, R2.reuse, PT ;  /* 0x000000022900720c */ /* 0x080fe20003fa6270 */
[C---:B------:R-:W-:Y:S02]  /*4250*/  VIADD R41, R10.reuse, 0x160 ;  /* 0x000001600a297836 */ /* 0x040fe40000000000 */
[----:B------:R-:W-:Y:S01]  /*4260*/  @!P0 STG.E desc[UR8][R4.64+0x180], R49 ;  /* 0x0001803104008986 */ /* 0x000fe2000c101908 */
[-C--:B------:R-:W-:Y:S01]  /*4270*/  ISETP.GE.AND P0, PT, R3, R2.reuse, PT ;  /* 0x000000020300720c */ /* 0x080fe20003f06270 */
[C---:B------:R-:W-:Y:S02]  /*4280*/  VIADD R3, R10.reuse, 0x180 ;  /* 0x000001800a037836 */ /* 0x040fe40000000000 */
[----:B------:R-:W-:Y:S01]  /*4290*/  @!P3 STG.E desc[UR8][R4.64+0x200], R51 ;  /* 0x000200330400b986 */ /* 0x000fe2000c101908 */
[----:B------:R-:W-:Y:S01]  /*42a0*/  ISETP.GE.AND P3, PT, R41, R2, PT ;  /* 0x000000022900720c */ /* 0x000fe20003f66270 */
[----:B------:R-:W-:-:S02]  /*42b0*/  VIADD R41, R10, 0x1a0 ;  /* 0x000001a00a297836 */ /* 0x000fc40000000000 */
[----:B------:R-:W-:Y:S01]  /*42c0*/  @!P2 STG.E desc[UR8][R4.64+0x300], R43 ;  /* 0x0003002b0400a986 */ /* 0x000fe2000c101908 */
[-C--:B------:R-:W-:Y:S01]  /*42d0*/  ISETP.GE.AND P2, PT, R3, R2.reuse, PT ;  /* 0x000000020300720c */ /* 0x080fe20003f46270 */
[----:B------:R-:W-:Y:S02]  /*42e0*/  VIADD R3, R8, 0x1c0 ;  /* 0x000001c008037836 */ /* 0x000fe40000000000 */
[----:B------:R-:W-:Y:S01]  /*42f0*/  @!P4 STG.E desc[UR8][R4.64+0x280], R53 ;  /* 0x000280350400c986 */ /* 0x000fe2000c101908 */
[----:B------:R-:W-:-:S03]  /*4300*/  ISETP.GE.AND P4, PT, R0, R2, PT ;  /* 0x000000020000720c */ /* 0x000fc60003f86270 */
[----:B------:R0:W-:Y:S01]  /*4310*/  @!P1 STG.E desc[UR8][R4.64+0x380], R37 ;  /* 0x0003802504009986 */ /* 0x0001e2000c101908 */
[-C--:B------:R-:W-:Y:S01]  /*4320*/  ISETP.GE.AND P1, PT, R41, R2.reuse, PT ;  /* 0x000000022900720c */ /* 0x080fe20003f26270 */
[C---:B------:R-:W-:Y:S02]  /*4330*/  VIADD R41, R8.reuse, 0x1e0 ;  /* 0x000001e008297836 */ /* 0x040fe40000000000 */
[----:B------:R-:W-:Y:S01]  /*4340*/  @!P6 STG.E desc[UR8][R4.64+0x400], R35 ;  /* 0x000400230400e986 */ /* 0x000fe2000c101908 */
[-C--:B------:R-:W-:Y:S01]  /*4350*/  ISETP.GE.AND P6, PT, R3, R2.reuse, PT ;  /* 0x000000020300720c */ /* 0x080fe20003fc6270 */
[----:B------:R-:W-:Y:S02]  /*4360*/  VIADD R3, R8, 0x200 ;  /* 0x0000020008037836 */ /* 0x000fe40000000000 */
[----:B------:R1:W-:Y:S01]  /*4370*/  @!P5 STG.E desc[UR8][R4.64+0x480], R33 ;  /* 0x000480210400d986 */ /* 0x0003e2000c101908 */
[----:B------:R-:W-:Y:S01]  /*4380*/  ISETP.GE.AND P5, PT, R41, R2, PT ;  /* 0x000000022900720c */ /* 0x000fe20003fa6270 */
[----:B------:R-:W-:-:S02]  /*4390*/  VIADD R41, R10, 0x220 ;  /* 0x000002200a297836 */ /* 0x000fc40000000000 */
[----:B------:R2:W-:Y:S01]  /*43a0*/  @!P0 STG.E desc[UR8][R4.64+0x500], R31 ;  /* 0x0005001f04008986 */ /* 0x0005e2000c101908 */
[-C--:B------:R-:W-:Y:S01]  /*43b0*/  ISETP.GE.AND P0, PT, R3, R2.reuse, PT ;  /* 0x000000020300720c */ /* 0x080fe20003f06270 */
[----:B0-----:R-:W-:Y:S02]  /*43c0*/  VIADD R37, R10, 0x240 ;  /* 0x000002400a257836 */ /* 0x001fe40000000000 */
[C---:B------:R-:W-:Y:S01]  /*43d0*/  VIADD R3, R8.reuse, 0x260 ;  /* 0x0000026008037836 */ /* 0x040fe20000000000 */
[----:B------:R2:W-:Y:S01]  /*43e0*/  @!P4 STG.E desc[UR8][R4.64+0x100], R29 ;  /* 0x0001001d0400c986 */ /* 0x0005e2000c101908 */
[-C--:B------:R-:W-:Y:S01]  /*43f0*/  ISETP.GE.AND P4, PT, R41, R2.reuse, PT ;  /* 0x000000022900720c */ /* 0x080fe20003f86270 */
[----:B-1----:R-:W-:Y:S02]  /*4400*/  VIADD R33, R8, 0x280 ;  /* 0x0000028008217836 */ /* 0x002fe40000000000 */
        /* <DEDUP_REMOVED lines=17> */
.L_x_322:
[----:B------:R-:W-:Y:S01]  /*4520*/  BSSY B1, `(.L_x_349) ;  /* 0x0000006000017945 */ /* 0x000fe20003800000 */
[----:B------:R-:W-:Y:S01]  /*4530*/  PLOP3.LUT P0, PT, P0, PT, PT, 0x8, 0x80 ;  /* 0x000000000080781c */ /* 0x000fe2000070e170 */
[----:B------:R-:W-:-:S12]  /*4540*/  IMAD.MOV.U32 R21, RZ, RZ, -0x1 ;  /* 0xffffffffff157424 */ /* 0x000fd800078e00ff */
[----:B------:R-:W-:Y:S05]  /*4550*/  WARPSYNC.COLLECTIVE R21, `(.L_x_350) ;  /* 0x0000000015087348 */ /* 0x000fea0003c00000 */
[----:B------:R-:W-:Y:S01]  /*4560*/  VOTE.ANY P0, P0 ;  /* 0x0000000000ff7806 */ /* 0x000fe20000000100 */
[----:B------:R-:W-:-:S12]  /*4570*/  ENDCOLLECTIVE ;  /* 0x000000000000791b */ /* 0x000fd80003800000 */
.L_x_350:
[----:B------:R-:W-:Y:S05]  /*4580*/  BSYNC B1 ;  /* 0x0000000000017941 */ /* 0x000fea0003800000 */
.L_x_349:
[----:B------:R-:W-:Y:S05]  /*4590*/  BRA `(.L_x_351) ;  /* 0xffffffc800787947 */ /* 0x000fea000383ffff */
.L_x_324:
[----:B------:R-:W-:Y:S01]  /*45a0*/  BSSY B1, `(.L_x_352) ;  /* 0x0000006000017945 */ /* 0x000fe20003800000 */
[----:B------:R-:W-:Y:S01]  /*45b0*/  PLOP3.LUT P0, PT, P0, PT, PT, 0x8, 0x80 ;  /* 0x000000000080781c */ /* 0x000fe2000070e170 */
[----:B------:R-:W-:-:S12]  /*45c0*/  IMAD.MOV.U32 R21, RZ, RZ, -0x1 ;  /* 0xffffffffff157424 */ /* 0x000fd800078e00ff */
[----:B------:R-:W-:Y:S05]  /*45d0*/  WARPSYNC.COLLECTIVE R21, `(.L_x_353) ;  /* 0x0000000015087348 */ /* 0x000fea0003c00000 */
[----:B------:R-:W-:Y:S01]  /*45e0*/  VOTE.ANY P0, P0 ;  /* 0x0000000000ff7806 */ /* 0x000fe20000000100 */
[----:B------:R-:W-:-:S12]  /*45f0*/  ENDCOLLECTIVE ;  /* 0x000000000000791b */ /* 0x000fd80003800000 */
.L_x_353:
[----:B------:R-:W-:Y:S05]  /*4600*/  BSYNC B1 ;  /* 0x0000000000017941 */ /* 0x000fea0003800000 */
.L_x_352:
[----:B------:R-:W-:Y:S05]  /*4610*/  BRA `(.L_x_354) ;  /* 0xffffffc800cc7947 */ /* 0x000fea000383ffff */
.L_x_326:
[----:B------:R-:W0:Y:S01]  /*4620*/  S2R R30, SR_GEMASK ;  /* 0x00000000001e7919 */ /* 0x000e220000003c00 */
[----:B------:R-:W-:Y:S01]  /*4630*/  BSSY B1, `(.L_x_355) ;  /* 0x0000006000017945 */ /* 0x000fe20003800000 */
[----:B------:R-:W-:Y:S01]  /*4640*/  PLOP3.LUT P0, PT, P0, PT, PT, 0x8, 0x80 ;  /* 0x000000000080781c */ /* 0x000fe2000070e170 */
[----:B------:R-:W-:-:S12]  /*4650*/  IMAD.MOV.U32 R21, RZ, RZ, -0x1 ;  /* 0xffffffffff157424 */ /* 0x000fd800078e00ff */
[----:B0-----:R-:W-:Y:S05]  /*4660*/  WARPSYNC.COLLECTIVE R21, `(.L_x_356) ;  /* 0x0000000015087348 */ /* 0x001fea0003c00000 */
[----:B------:R-:W-:Y:S01]  /*4670*/  VOTE.ANY R21, PT, P0 ;  /* 0x0000000000157806 */ /* 0x000fe200000e0100 */
[----:B0-----:R-:W-:Y:S06]  /*4680*/  ENDCOLLECTIVE ;  /* 0x000000000000791b */ /* 0x001fec0003800000 */
.L_x_356:
[----:B------:R-:W-:Y:S05]  /*4690*/  BSYNC B1 ;  /* 0x0000000000017941 */ /* 0x000fea0003800000 */
.L_x_355:
[----:B------:R-:W-:Y:S01]  /*46a0*/  LOP3.LUT R21, R21, 0x80000000, R30, 0xec, !PT ;  /* 0x8000000015157812 */ /* 0x000fe200078eec1e */
[----:B------:R-:W-:Y:S02]  /*46b0*/  IMAD.MOV.U32 R17, RZ, RZ, 0x1 ;  /* 0x00000001ff117424 */ /* 0x000fe400078e00ff */
[----:B------:R-:W-:Y:S02]  /*46c0*/  VIADD R41, R39, 0x2 ;  /* 0x0000000227297836 */ /* 0x000fe40000000000 */
[----:B------:R-:W-:Y:S02]  /*46d0*/  VIADD R16, R21, 0xffffffff ;  /* 0xffffffff15107836 */ /* 0x000fe40000000000 */
[C---:B------:R-:W-:Y:S02]  /*46e0*/  VIADD R43, R39.reuse, 0x4 ;  /* 0x00000004272b7836 */ /* 0x040fe40000000000 */
[----:B------:R-:W-:Y:S01]  /*46f0*/  VIADD R44, R39, 0x8 ;  /* 0x00000008272c7836 */ /* 0x000fe20000000000 */
[----:B------:R-:W-:Y:S01]  /*4700*/  LOP3.LUT R28, R21, R16, RZ, 0xc, !PT ;  /* 0x00000010151c7212 */ /* 0x000fe200078e0cff */
[----:B------:R-:W-:-:S02]  /*4710*/  IMAD.MOV.U32 R16, RZ, RZ, R27 ;  /* 0x000000ffff107224 */ /* 0x000fc400078e001b */
[----:B------:R-:W-:Y:S01]  /*4720*/  IMAD.MOV.U32 R21, RZ, RZ, -0x1 ;  /* 0xffffffffff157424 */ /* 0x000fe200078e00ff */
[----:B------:R0:W1:Y:S01]  /*4730*/  POPC R20, R28 ;  /* 0x0000001c00147309 */ /* 0x0000620000000000 */
[----:B------:R-:W-:-:S07]  /*4740*/  VIADD R45, R39, 0x10 ;  /* 0x00000010272d7836 */ /* 0x000fce0000000000 */
[----:B01----:R-:W-:Y:S05]  /*4750*/  WARPSYNC.COLLECTIVE R21, `(.L_x_357) ;  /* 0x0000000015087348 */ /* 0x003fea0003c00000 */
[----:B-1----:R1:W2:Y:S02]  /*4760*/  SHFL.DOWN P3, R22, R16, R17, R20 ;  /* 0x0800001110167389 */ /* 0x0022a40000060014 */
[----:B012---:R-:W-:Y:S05]  /*4770*/  ENDCOLLECTIVE ;  /* 0x000000000000791b */ /* 0x007fea0003800000 */
.L_x_357:
[-C--:B------:R-:W-:Y:S02]  /*4780*/  ISETP.GE.AND P0, PT, R39, R20.reuse, PT ;  /* 0x000000142700720c */ /* 0x080fe40003f06270 */
[-C--:B------:R-:W-:Y:S01]  /*4790*/  ISETP.GT.AND P2, PT, R45, R20.reuse, PT ;  /* 0x000000142d00720c */ /* 0x080fe20003f44270 */
        /* <DEDUP_REMOVED lines=8> */
.L_x_358:
        /* <DEDUP_REMOVED lines=8> */
.L_x_359:
[----:B------:R-:W-:Y:S01]  /*48a0*/  IMAD.MOV.U32 R17, RZ, RZ, 0x8 ;  /* 0x00000008ff117424 */ /* 0x000fe200078e00ff */
[----:B------:R-:W-:Y:S02]  /*48b0*/  SEL R22, R22, RZ, !P0 ;  /* 0x000000ff16167207 */ /* 0x000fe40004000000 */
[----:B------:R-:W-:-:S03]  /*48c0*/  ISETP.GT.AND P0, PT, R44, R20, PT ;  /* 0x000000142c00720c */ /* 0x000fc60003f04270 */
[----:B------:R-:W-:Y:S02]  /*48d0*/  IMAD.IADD R27, R29, 0x1, R22 ;  /* 0x000000011d1b7824 */ /* 0x000fe400078e0216 */
[----:B------:R-:W0:Y:S02]  /*48e0*/  LDC.64 R28, c[0x0][0x390] ;  /* 0x0000e400ff1c7b82 */ /* 0x000e240000000a00 */
[----:B------:R-:W-:-:S07]  /*48f0*/  IMAD.MOV.U32 R16, RZ, RZ, R27 ;  /* 0x000000ffff107224 */ /* 0x000fce00078e001b */
[----:B0-----:R-:W-:Y:S05]  /*4900*/  WARPSYNC.COLLECTIVE R21, `(.L_x_360) ;  /* 0x0000000015087348 */ /* 0x001fea0003c00000 */
[----:B------:R1:W2:Y:S02]  /*4910*/  SHFL.DOWN P3, R22, R16, R17, R20 ;  /* 0x0800001110167389 */ /* 0x0002a40000060014 */
[----:B012---:R-:W-:Y:S05]  /*4920*/  ENDCOLLECTIVE ;  /* 0x000000000000791b */ /* 0x007fea0003800000 */
.L_x_360:
[----:B------:R-:W-:Y:S01]  /*4930*/  IMAD.MOV.U32 R17, RZ, RZ, 0x10 ;  /* 0x00000010ff117424 */ /* 0x000fe200078e00ff */
[----:B------:R-:W-:Y:S02]  /*4940*/  SEL R22, R22, RZ, !P0 ;  /* 0x000000ff16167207 */ /* 0x000fe40004000000 */
[----:B------:R-:W-:-:S03]  /*4950*/  ISETP.NE.AND P0, PT, R26, 0x65, PT ;  /* 0x000000651a00780c */ /* 0x000fc60003f05270 */
[----:B------:R-:W-:-:S04]  /*4960*/  IMAD.IADD R47, R27, 0x1, R22 ;  /* 0x000000011b2f7824 */ /* 0x000fc800078e0216 */
[----:B------:R-:W-:-:S07]  /*4970*/  IMAD.MOV.U32 R16, RZ, RZ, R47 ;  /* 0x000000ffff107224 */ /* 0x000fce00078e002f */
[----:B------:R-:W-:Y:S05]  /*4980*/  WARPSYNC.COLLECTIVE R21, `(.L_x_361) ;  /* 0x0000000015087348 */ /* 0x000fea0003c00000 */
[----:B------:R0:W1:Y:S02]  /*4990*/  SHFL.DOWN P3, R22, R16, R17, R20 ;  /* 0x0800001110167389 */ /* 0x0000640000060014 */
[----:B01----:R-:W-:Y:S05]  /*49a0*/  ENDCOLLECTIVE ;  /* 0x000000000000791b */ /* 0x003fea0003800000 */
.L_x_361:
[----:B------:R-:W-:Y:S05]  /*49b0*/  WARPSYNC.COLLECTIVE R21, `(.L_x_362) ;  /* 0x0000000015087348 */ /* 0x000fea0003c00000 */
[----:B------:R-:W-:Y:S01]  /*49c0*/  VOTE.ALL P0, P0 ;  /* 0x0000000000ff7806 */ /* 0x000fe20000000000 */
[----:B------:R-:W-:-:S12]  /*49d0*/  ENDCOLLECTIVE ;  /* 0x000000000000791b */ /* 0x000fd80003800000 */
.L_x_362:
[----:B------:R-:W-:Y:S02]  /*49e0*/  IADD3 R28, P3, PT, R28, 0x100, RZ ;  /* 0x000001001c1c7810 */ /* 0x000fe40007f7e0ff */
[----:B------:R-:W-:-:S03]  /*49f0*/  SEL R22, R22, RZ, !P2 ;  /* 0x000000ff16167207 */ /* 0x000fc60005000000 */
[----:B------:R-:W-:Y:S02]  /*4a00*/  IMAD.X R3, RZ, RZ, R29, P3 ;  /* 0x000000ffff037224 */ /* 0x000fe400018e061d */
[----:B------:R-:W-:Y:S01]  /*4a10*/  IMAD.IADD R46, R47, 0x1, R22 ;  /* 0x000000012f2e7824 */ /* 0x000fe200078e0216 */
[----:B------:R-:W-:Y:S06]  /*4a20*/  BRA `(.L_x_363) ;  /* 0xffffffc800647947 */ /* 0x000fec000383ffff */
.L_x_328:
[----:B------:R-:W-:Y:S01]  /*4a30*/  BSSY B1, `(.L_x_364) ;  /* 0x0000006000017945 */ /* 0x000fe20003800000 */
[----:B------:R-:W-:Y:S01]  /*4a40*/  PLOP3.LUT P0, PT, P0, PT, PT, 0x8, 0x80 ;  /* 0x000000000080781c */ /* 0x000fe2000070e170 */
[----:B------:R-:W-:-:S12]  /*4a50*/  IMAD.MOV.U32 R21, RZ, RZ, -0x1 ;  /* 0xffffffffff157424 */ /* 0x000fd800078e00ff */
[----:B------:R-:W-:Y:S05]  /*4a60*/  WARPSYNC.COLLECTIVE R21, `(.L_x_365) ;  /* 0x0000000015087348 */ /* 0x000fea0003c00000 */
[----:B------:R-:W-:Y:S01]  /*4a70*/  VOTE.ANY P0, P0 ;  /* 0x0000000000ff7806 */ /* 0x000fe20000000100 */
[----:B------:R-:W-:-:S12]  /*4a80*/  ENDCOLLECTIVE ;  /* 0x000000000000791b */ /* 0x000fd80003800000 */
.L_x_365:
[----:B------:R-:W-:Y:S05]  /*4a90*/  BSYNC B1 ;  /* 0x0000000000017941 */ /* 0x000fea0003800000 */
.L_x_364:
[----:B------:R-:W-:Y:S05]  /*4aa0*/  BRA `(.L_x_366) ;  /* 0xffffffc800747947 */ /* 0x000fea000383ffff */
.L_x_330:
[----:B------:R-:W-:Y:S01]  /*4ab0*/  BSSY B1, `(.L_x_367) ;  /* 0x0000006000017945 */ /* 0x000fe20003800000 */
[----:B------:R-:W-:Y:S01]  /*4ac0*/  PLOP3.LUT P0, PT, P0, PT, PT, 0x8, 0x80 ;  /* 0x000000000080781c */ /* 0x000fe2000070e170 */
[----:B------:R-:W-:-:S12]  /*4ad0*/  IMAD.MOV.U32 R21, RZ, RZ, -0x1 ;  /* 0xffffffffff157424 */ /* 0x000fd800078e00ff */
[----:B------:R-:W-:Y:S05]  /*4ae0*/  WARPSYNC.COLLECTIVE R21, `(.L_x_368) ;  /* 0x0000000015087348 */ /* 0x000fea0003c00000 */
[----:B------:R-:W-:Y:S01]  /*4af0*/  VOTE.ANY P0, P0 ;  /* 0x0000000000ff7806 */ /* 0x000fe20000000100 */
[----:B------:R-:W-:-:S12]  /*4b00*/  ENDCOLLECTIVE ;  /* 0x000000000000791b */ /* 0x000fd80003800000 */
.L_x_368:
[----:B------:R-:W-:Y:S05]  /*4b10*/  BSYNC B1 ;  /* 0x0000000000017941 */ /* 0x000fea0003800000 */
.L_x_367:
[----:B------:R-:W-:Y:S05]  /*4b20*/  BRA `(.L_x_369) ;  /* 0xffffffc800c87947 */ /* 0x000fea000383ffff */
.L_x_332:
[----:B------:R-:W-:Y:S01]  /*4b30*/  BSSY B1, `(.L_x_370) ;  /* 0x0000006000017945 */ /* 0x000fe20003800000 */
[----:B------:R-:W-:Y:S01]  /*4b40*/  PLOP3.LUT P0, PT, P0, PT, PT, 0x8, 0x80 ;  /* 0x000000000080781c */ /* 0x000fe2000070e170 */
[----:B------:R-:W-:-:S12]  /*4b50*/  IMAD.MOV.U32 R21, RZ, RZ, -0x1 ;  /* 0xffffffffff157424 */ /* 0x000fd800078e00ff */
[----:B------:R-:W-:Y:S05]  /*4b60*/  WARPSYNC.COLLECTIVE R21, `(.L_x_371) ;  /* 0x0000000015087348 */ /* 0x000fea0003c00000 */
[----:B------:R-:W-:Y:S01]  /*4b70*/  VOTE.ANY R21, PT, P0 ;  /* 0x0000000000157806 */ /* 0x000fe200000e0100 */
[----:B------:R-:W-:Y:S06]  /*4b80*/  ENDCOLLECTIVE ;  /* 0x000000000000791b */ /* 0x000fec0003800000 */
.L_x_371:
[----:B------:R-:W-:Y:S05]  /*4b90*/  BSYNC B1 ;  /* 0x0000000000017941 */ /* 0x000fea0003800000 */
.L_x_370:
        /* <DEDUP_REMOVED lines=11> */
.L_x_372:
        /* <DEDUP_REMOVED lines=9> */
.L_x_373:
        /* <DEDUP_REMOVED lines=8> */
.L_x_374:
        /* <DEDUP_REMOVED lines=8> */
.L_x_375:
        /* <DEDUP_REMOVED lines=8> */
.L_x_376:
[----:B------:R-:W-:Y:S02]  /*4e60*/  SEL R22, R22, RZ, !P0 ;  /* 0x000000ff16167207 */ /* 0x000fe40004000000 */
[----:B------:R-:W-:Y:S02]  /*4e70*/  ISETP.NE.AND P0, PT, R26, 0x65, PT ;  /* 0x000000651a00780c */ /* 0x000fe40003f05270 */
[----:B------:R-:W-:-:S11]  /*4e80*/  IADD3 R46, PT, PT, R47, R22, R46 ;  /* 0x000000162f2e7210 */ /* 0x000fd60007ffe02e */
[----:B------:R-:W-:Y:S05]  /*4e90*/  WARPSYNC.COLLECTIVE R21, `(.L_x_377) ;  /* 0x0000000015087348 */ /* 0x000fea0003c00000 */
[----:B------:R-:W-:Y:S01]  /*4ea0*/  VOTE.ALL P0, P0 ;  /* 0x0000000000ff7806 */ /* 0x000fe20000000000 */
[----:B------:R-:W-:-:S12]  /*4eb0*/  ENDCOLLECTIVE ;  /* 0x000000000000791b */ /* 0x000fd80003800000 */
.L_x_377:
[----:B------:R-:W-:Y:S05]  /*4ec0*/  BRA `(.L_x_378) ;  /* 0xffffffc800607947 */ /* 0x000fea000383ffff */
.L_x_337:
[----:B------:R-:W-:Y:S01]  /*4ed0*/  BSSY B0, `(.L_x_379) ;  /* 0x0000006000007945 */ /* 0x000fe20003800000 */
[----:B------:R-:W-:Y:S01]  /*4ee0*/  PLOP3.LUT P0, PT, P0, PT, PT, 0x8, 0x80 ;  /* 0x000000000080781c */ /* 0x000fe2000070e170 */
[----:B------:R-:W-:-:S12]  /*4ef0*/  IMAD.MOV.U32 R21, RZ, RZ, -0x1 ;  /* 0xffffffffff157424 */ /* 0x000fd800078e00ff */
[----:B------:R-:W-:Y:S05]  /*4f00*/  WARPSYNC.COLLECTIVE R21, `(.L_x_380) ;  /* 0x0000000015087348 */ /* 0x000fea0003c00000 */
[----:B------:R-:W-:Y:S01]  /*4f10*/  VOTE.ANY P0, P0 ;  /* 0x0000000000ff7806 */ /* 0x000fe20000000100 */
[----:B------:R-:W-:-:S12]  /*4f20*/  ENDCOLLECTIVE ;  /* 0x000000000000791b */ /* 0x000fd80003800000 */
.L_x_380:
[----:B------:R-:W-:Y:S05]  /*4f30*/  BSYNC B0 ;  /* 0x0000000000007941 */ /* 0x000fea0003800000 */
.L_x_379:
[----:B------:R-:W-:Y:S05]  /*4f40*/  BRA `(.L_x_381) ;  /* 0xffffffe000987947 */ /* 0x000fea000383ffff */
.L_x_339:
[----:B------:R-:W-:Y:S01]  /*4f50*/  BSSY B0, `(.L_x_382) ;  /* 0x0000006000007945 */ /* 0x000fe20003800000 */
[----:B------:R-:W-:Y:S01]  /*4f60*/  PLOP3.LUT P0, PT, P0, PT, PT, 0x8, 0x80 ;  /* 0x000000000080781c */ /* 0x000fe2000070e170 */
[----:B------:R-:W-:-:S12]  /*4f70*/  IMAD.MOV.U32 R21, RZ, RZ, -0x1 ;  /* 0xffffffffff157424 */ /* 0x000fd800078e00ff */
[----:B------:R-:W-:Y:S05]  /*4f80*/  WARPSYNC.COLLECTIVE R21, `(.L_x_383) ;  /* 0x0000000015087348 */ /* 0x000fea0003c00000 */
[----:B------:R-:W-:Y:S01]  /*4f90*/  VOTE.ANY P0, P0 ;  /* 0x0000000000ff7806 */ /* 0x000fe20000000100 */
[----:B------:R-:W-:-:S12]  /*4fa0*/  ENDCOLLECTIVE ;  /* 0x000000000000791b */ /* 0x000fd80003800000 */
.L_x_383:
[----:B------:R-:W-:Y:S05]  /*4fb0*/  BSYNC B0 ;  /* 0x0000000000007941 */ /* 0x000fea0003800000 */
.L_x_382:
[----:B------:R-:W-:Y:S05]  /*4fc0*/  BRA `(.L_x_384) ;  /* 0xffffffe000ec7947 */ /* 0x000fea000383ffff */
.L_x_341:
[----:B------:R-:W0:Y:S01]  /*4fd0*/  S2R R26, SR_GEMASK ;  /* 0x00000000001a7919 */ /* 0x000e220000003c00 */
[----:B------:R-:W-:Y:S01]  /*4fe0*/  BSSY B0, `(.L_x_385) ;  /* 0x0000006000007945 */ /* 0x000fe20003800000 */
[----:B------:R-:W-:Y:S01]  /*4ff0*/  PLOP3.LUT P0, PT, P0, PT, PT, 0x8, 0x80 ;  /* 0x000000000080781c */ /* 0x000fe2000070e170 */
[----:B------:R-:W-:-:S12]  /*5000*/  IMAD.MOV.U32 R21, RZ, RZ, -0x1 ;  /* 0xffffffffff157424 */ /* 0x000fd800078e00ff */
[----:B0-----:R-:W-:Y:S05]  /*5010*/  WARPSYNC.COLLECTIVE R21, `(.L_x_386) ;  /* 0x0000000015087348 */ /* 0x001fea0003c00000 */
[----:B------:R-:W-:Y:S01]  /*5020*/  VOTE.ANY R21, PT, P0 ;  /* 0x0000000000157806 */ /* 0x000fe200000e0100 */
[----:B0-----:R-:W-:Y:S06]  /*5030*/  ENDCOLLECTIVE ;  /* 0x000000000000791b */ /* 0x001fec0003800000 */
.L_x_386:
[----:B------:R-:W-:Y:S05]  /*5040*/  BSYNC B0 ;  /* 0x0000000000007941 */ /* 0x000fea0003800000 */
.L_x_385:
[----:B------:R-:W-:Y:S01]  /*5050*/  LOP3.LUT R21, R21, 0x80000000, R26, 0xec, !PT ;  /* 0x8000000015157812 */ /* 0x000fe200078eec1a */
[----:B------:R-:W-:-:S04]  /*5060*/  IMAD.MOV.U32 R17, RZ, RZ, 0x1 ;  /* 0x00000001ff117424 */ /* 0x000fc800078e00ff */
        /* <DEDUP_REMOVED lines=8> */
.L_x_387:
[----:B------:R-:W-:Y:S01]  /*50f0*/  ISETP.GE.AND P0, PT, R38, R20, PT ;  /* 0x000000142600720c */ /* 0x000fe20003f06270 */
[----:B------:R-:W-:-:S03]  /*5100*/  IMAD.MOV.U32 R17, RZ, RZ, 0x2 ;  /* 0x00000002ff117424 */ /* 0x000fc600078e00ff */
[----:B------:R-:W-:-:S05]  /*5110*/  SEL R22, R22, RZ, !P0 ;  /* 0x000000ff16167207 */ /* 0x000fca0004000000 */
[----:B------:R-:W-:Y:S02]  /*5120*/  IMAD.IADD R43, R22, 0x1, R19 ;  /* 0x00000001162b7824 */ /* 0x000fe400078e0213 */
[----:B------:R-:W-:Y:S02]  /*5130*/  VIADD R19, R38, 0x2 ;  /* 0x0000000226137836 */ /* 0x000fe40000000000 */
[----:B------:R-:W-:-:S03]  /*5140*/  IMAD.MOV.U32 R16, RZ, RZ, R43 ;  /* 0x000000ffff107224 */ /* 0x000fc600078e002b */
[----:B------:R-:W-:Y:S01]  /*5150*/  ISETP.GT.AND P0, PT, R19, R20, PT ;  /* 0x000000141300720c */ /* 0x000fe20003f04270 */
[----:B------:R-:W-:-:S12]  /*5160*/  VIADD R19, R38, 0x4 ;  /* 0x0000000426137836 */ /* 0x000fd80000000000 */
[----:B------:R-:W-:Y:S05]  /*5170*/  WARPSYNC.COLLECTIVE R21, `(.L_x_388) ;  /* 0x0000000015087348 */ /* 0x000fea0003c00000 */
[----:B------:R0:W1:Y:S02]  /*5180*/  SHFL.DOWN P3, R22, R16, R17, R20 ;  /* 0x0800001110167389 */ /* 0x0000640000060014 */
[----:B01----:R-:W-:Y:S05]  /*5190*/  ENDCOLLECTIVE ;  /* 0x000000000000791b */ /* 0x003fea0003800000 */
.L_x_388:
[----:B------:R-:W-:Y:S01]  /*51a0*/  IMAD.MOV.U32 R17, RZ, RZ, 0x4 ;  /* 0x00000004ff117424 */ /* 0x000fe200078e00ff */
[----:B------:R-:W-:Y:S02]  /*51b0*/  SEL R22, R22, RZ, !P0 ;  /* 0x000000ff16167207 */ /* 0x000fe40004000000 */
[----:B------:R-:W-:-:S03]  /*51c0*/  ISETP.GT.AND P0, PT, R19, R20, PT ;  /* 0x000000141300720c */ /* 0x000fc60003f04270 */
[----:B------:R-:W-:Y:S02]  /*51d0*/  IMAD.IADD R45, R43, 0x1, R22 ;  /* 0x000000012b2d7824 */ /* 0x000fe400078e0216 */
[----:B------:R-:W-:Y:S02]  /*51e0*/  VIADD R43, R38, 0x8 ;  /* 0x00000008262b7836 */ /* 0x000fe40000000000 */
[----:B------:R-:W-:-:S07]  /*51f0*/  IMAD.MOV.U32 R16, RZ, RZ, R45 ;  /* 0x000000ffff107224 */ /* 0x000fce00078e002d */
[----:B------:R-:W-:Y:S05]  /*5200*/  WARPSYNC.COLLECTIVE R21, `(.L_x_389) ;  /* 0x0000000015087348 */ /* 0x000fea0003c00000 */
[----:B------:R0:W1:Y:S02]  /*5210*/  SHFL.DOWN P3, R22, R16, R17, R20 ;  /* 0x0800001110167389 */ /* 0x0000640000060014 */
[----:B01----:R-:W-:Y:S05]  /*5220*/  ENDCOLLECTIVE ;  /* 0x000000000000791b */ /* 0x003fea0003800000 */
.L_x_389:
        /* <DEDUP_REMOVED lines=9> */
.L_x_390:
[----:B------:R-:W-:Y:S01]  /*52c0*/  IMAD.MOV.U32 R17, RZ, RZ, 0x10 ;  /* 0x00000010ff117424 */ /* 0x000fe200078e00ff */
[----:B------:R-:W-:Y:S02]  /*52d0*/  SEL R22, R22, RZ, !P0 ;  /* 0x000000ff16167207 */ /* 0x000fe40004000000 */
[----:B------:R-:W-:-:S03]  /*52e0*/  ISETP.NE.AND P0, PT, R18, 0x65, PT ;  /* 0x000000651200780c */ /* 0x000fc60003f05270 */
[----:B------:R-:W-:Y:S02]  /*52f0*/  IMAD.IADD R43, R19, 0x1, R22 ;  /* 0x00000001132b7824 */ /* 0x000fe400078e0216 */
[----:B------:R-:W-:Y:S02]  /*5300*/  VIADD R19, R38, 0x10 ;  /* 0x0000001026137836 */ /* 0x000fe40000000000 */
[----:B------:R-:W-:-:S03]  /*5310*/  IMAD.MOV.U32 R16, RZ, RZ, R43 ;  /* 0x000000ffff107224 */ /* 0x000fc600078e002b */
[----:B------:R-:W-:-:S13]  /*5320*/  ISETP.GT.AND P2, PT, R19, R20, PT ;  /* 0x000000141300720c */ /* 0x000fda0003f44270 */
[----:B------:R-:W-:Y:S05]  /*5330*/  WARPSYNC.COLLECTIVE R21, `(.L_x_391) ;  /* 0x0000000015087348 */ /* 0x000fea0003c00000 */
[----:B------:R0:W1:Y:S02]  /*5340*/  SHFL.DOWN P3, R22, R16, R17, R20 ;  /* 0x0800001110167389 */ /* 0x0000640000060014 */
[----:B01----:R-:W-:Y:S05]  /*5350*/  ENDCOLLECTIVE ;  /* 0x000000000000791b */ /* 0x003fea0003800000 */
.L_x_391:
[----:B------:R-:W-:Y:S05]  /*5360*/  WARPSYNC.COLLECTIVE R21, `(.L_x_392) ;  /* 0x0000000015087348 */ /* 0x000fea0003c00000 */
[----:B------:R-:W-:Y:S01]  /*5370*/  VOTE.ALL P0, P0 ;  /* 0x0000000000ff7806 */ /* 0x000fe20000000000 */
[----:B------:R-:W-:-:S12]  /*5380*/  ENDCOLLECTIVE ;  /* 0x000000000000791b */ /* 0x000fd80003800000 */
.L_x_392:
[----:B------:R-:W-:Y:S02]  /*5390*/  IADD3 R44, P3, PT, R44, 0x100, RZ ;  /* 0x000001002c2c7810 */ /* 0x000fe40007f7e0ff */
[----:B------:R-:W-:-:S03]  /*53a0*/  SEL R22, R22, RZ, !P2 ;  /* 0x000000ff16167207 */ /* 0x000fc60005000000 */
[----:B------:R-:W-:Y:S02]  /*53b0*/  IMAD.X R45, RZ, RZ, R45, P3 ;  /* 0x000000ffff2d7224 */ /* 0x000fe400018e062d */
[----:B------:R-:W-:Y:S01]  /*53c0*/  IMAD.IADD R46, R43, 0x1, R22 ;  /* 0x000000012b2e7824 */ /* 0x000fe200078e0216 */
[----:B------:R-:W-:Y:S06]  /*53d0*/  BRA `(.L_x_393) ;  /* 0xffffffe000847947 */ /* 0x000fec000383ffff */
.L_x_343:
[----:B------:R-:W-:Y:S01]  /*53e0*/  BSSY B0, `(.L_x_394) ;  /* 0x0000006000007945 */ /* 0x000fe20003800000 */
[----:B------:R-:W-:Y:S01]  /*53f0*/  PLOP3.LUT P0, PT, P0, PT, PT, 0x8, 0x80 ;  /* 0x000000000080781c */ /* 0x000fe2000070e170 */
[----:B------:R-:W-:-:S12]  /*5400*/  IMAD.MOV.U32 R21, RZ, RZ, -0x1 ;  /* 0xffffffffff157424 */ /* 0x000fd800078e00ff */
[----:B------:R-:W-:Y:S05]  /*5410*/  WARPSYNC.COLLECTIVE R21, `(.L_x_395) ;  /* 0x0000000015087348 */ /* 0x000fea0003c00000 */
[----:B------:R-:W-:Y:S01]  /*5420*/  VOTE.ANY P0, P0 ;  /* 0x0000000000ff7806 */ /* 0x000fe20000000100 */
[----:B------:R-:W-:-:S12]  /*5430*/  ENDCOLLECTIVE ;  /* 0x000000000000791b */ /* 0x000fd80003800000 */
.L_x_395:
[----:B------:R-:W-:Y:S05]  /*5440*/  BSYNC B0 ;  /* 0x0000000000007941 */ /* 0x000fea0003800000 */
.L_x_394:
[----:B------:R-:W-:Y:S05]  /*5450*/  BRA `(.L_x_396) ;  /* 0xffffffe0008c7947 */ /* 0x000fea000383ffff */
.L_x_345:
[----:B------:R-:W-:Y:S01]  /*5460*/  BSSY B0, `(.L_x_397) ;  /* 0x0000006000007945 */ /* 0x000fe20003800000 */
[----:B------:R-:W-:Y:S01]  /*5470*/  PLOP3.LUT P0, PT, P0, PT, PT, 0x8, 0x80 ;  /* 0x000000000080781c */ /* 0x000fe2000070e170 */
[----:B------:R-:W-:-:S12]  /*5480*/  IMAD.MOV.U32 R21, RZ, RZ, -0x1 ;  /* 0xffffffffff157424 */ /* 0x000fd800078e00ff */
[----:B------:R-:W-:Y:S05]  /*5490*/  WARPSYNC.COLLECTIVE R21, `(.L_x_398) ;  /* 0x0000000015087348 */ /* 0x000fea0003c00000 */
[----:B------:R-:W-:Y:S01]  /*54a0*/  VOTE.ANY P0, P0 ;  /* 0x0000000000ff7806 */ /* 0x000fe20000000100 */
[----:B------:R-:W-:-:S12]  /*54b0*/  ENDCOLLECTIVE ;  /* 0x000000000000791b */ /* 0x000fd80003800000 */
.L_x_398:
[----:B------:R-:W-:Y:S05]  /*54c0*/  BSYNC B0 ;  /* 0x0000000000007941 */ /* 0x000fea0003800000 */
.L_x_397:
[----:B------:R-:W-:Y:S05]  /*54d0*/  BRA `(.L_x_399) ;  /* 0xffffffe000e07947 */ /* 0x000fea000383ffff */
.L_x_347:
[----:B------:R-:W-:Y:S01]  /*54e0*/  BSSY B0, `(.L_x_400) ;  /* 0x0000006000007945 */ /* 0x000fe20003800000 */
[----:B------:R-:W-:Y:S01]  /*54f0*/  PLOP3.LUT P0, PT, P0, PT, PT, 0x8, 0x80 ;  /* 0x000000000080781c */ /* 0x000fe2000070e170 */
[----:B------:R-:W-:-:S12]  /*5500*/  IMAD.MOV.U32 R21, RZ, RZ, -0x1 ;  /* 0xffffffffff157424 */ /* 0x000fd800078e00ff */
[----:B------:R-:W-:Y:S05]  /*5510*/  WARPSYNC.COLLECTIVE R21, `(.L_x_401) ;  /* 0x0000000015087348 */ /* 0x000fea0003c00000 */
[----:B------:R-:W-:Y:S01]  /*5520*/  VOTE.ANY R21, PT, P0 ;  /* 0x0000000000157806 */ /* 0x000fe200000e0100 */
[----:B------:R-:W-:Y:S06]  /*5530*/  ENDCOLLECTIVE ;  /* 0x000000000000791b */ /* 0x000fec0003800000 */
.L_x_401:
[----:B------:R-:W-:Y:S05]  /*5540*/  BSYNC B0 ;  /* 0x0000000000007941 */ /* 0x000fea0003800000 */
.L_x_400:
        /* <DEDUP_REMOVED lines=11> */
.L_x_402:
        /* <DEDUP_REMOVED lines=11> */
.L_x_403:
        /* <DEDUP_REMOVED lines=9> */
.L_x_404:
        /* <DEDUP_REMOVED lines=8> */
.L_x_405:
        /* <DEDUP_REMOVED lines=9> */
.L_x_406:
[----:B------:R-:W-:Y:S02]  /*5850*/  SEL R22, R22, RZ, !P0 ;  /* 0x000000ff16167207 */ /* 0x000fe40004000000 */
[----:B------:R-:W-:Y:S02]  /*5860*/  ISETP.NE.AND P0, PT, R18, 0x65, PT ;  /* 0x000000651200780c */ /* 0x000fe40003f05270 */
[----:B------:R-:W-:-:S11]  /*5870*/  IADD3 R46, PT, PT, R47, R22, R46 ;  /* 0x000000162f2e7210 */ /* 0x000fd60007ffe02e */
[----:B------:R-:W-:Y:S05]  /*5880*/  WARPSYNC.COLLECTIVE R21, `(.L_x_407) ;  /* 0x0000000015087348 */ /* 0x000fea0003c00000 */
[----:B------:R-:W-:Y:S01]  /*5890*/  VOTE.ALL P0, P0 ;  /* 0x0000000000ff7806 */ /* 0x000fe20000000000 */
[----:B------:R-:W-:-:S12]  /*58a0*/  ENDCOLLECTIVE ;  /* 0x000000000000791b */ /* 0x000fd80003800000 */
.L_x_407:
[----:B------:R-:W-:Y:S05]  /*58b0*/  BRA `(.L_x_408) ;  /* 0xffffffe000787947 */ /* 0x000fea000383ffff */
.L_x_409:
        /* <DEDUP_REMOVED lines=12> */
.L_x_1311:


//--------------------- .text._ZN3cub18CUB_300001_SM_10006detail4scan20DeviceScanInitKernelINS0_13ScanTileStateIiLb1EEEEEvT_i --------------------------
	.section	.text._ZN3cub18CUB_300001_SM_10006detail4scan20DeviceScanInitKernelINS0_13ScanTileStateIiLb1EEEEEvT_i,"ax",@progbits
	.align	128
        .global         _ZN3cub18CUB_300001_SM_10006detail4scan20DeviceScanInitKernelINS0_13ScanTileStateIiLb1EEEEEvT_i
        .type           _ZN3cub18CUB_300001_SM_10006detail4scan20DeviceScanInitKernelINS0_13ScanTileStateIiLb1EEEEEvT_i,@function
        .size           _ZN3cub18CUB_300001_SM_10006detail4scan20DeviceScanInitKernelINS0_13ScanTileStateIiLb1EEEEEvT_i,(.L_x_1312 - _ZN3cub18CUB_300001_SM_10006detail4scan20DeviceScanInitKernelINS0_13ScanTileStateIiLb1EEEEEvT_i)
        .other          _ZN3cub18CUB_300001_SM_10006detail4scan20DeviceScanInitKernelINS0_13ScanTileStateIiLb1EEEEEvT_i,@"STO_CUDA_ENTRY STV_DEFAULT"
_ZN3cub18CUB_300001_SM_10006detail4scan20DeviceScanInitKernelINS0_13ScanTileStateIiLb1EEEEEvT_i:
.text._ZN3cub18CUB_300001_SM_10006detail4scan20DeviceScanInitKernelINS0_13ScanTileStateIiLb1EEEEEvT_i:
[----:B------:R-:W-:Y:S01]  /*0000*/  LDC R1, c[0x0][0x37c] ;  /* 0x0000df00ff017b82 */ /* 0x000fe20000000800 */
[----:B------:R-:W0:Y:S07]  /*0010*/  S2R R0, SR_TID.X ;  /* 0x0000000000007919 */ /* 0x000e2e0000002100 */
[----:B------:R-:W1:Y:S01]  /*0020*/  S2UR UR6, SR_CTAID.X ;  /* 0x00000000000679c3 */ /* 0x000e620000002500 */
[----:B------:R-:W2:Y:S07]  /*0030*/  LDCU UR4, c[0x0][0x388] ;  /* 0x00007100ff0477ac */ /* 0x000eae0008000800 */
[----:B------:R-:W1:Y:S01]  /*0040*/  LDC R5, c[0x0][0x360] ;  /* 0x0000d800ff057b82 */ /* 0x000e620000000800 */
[----:B0-----:R-:W-:Y:S01]  /*0050*/  ISETP.GT.U32.AND P0, PT, R0, 0x1f, PT ;  /* 0x0000001f0000780c */ /* 0x001fe20003f04070 */
[----:B-1----:R-:W-:-:S03]  /*0060*/  IMAD R5, R5, UR6, R0 ;  /* 0x0000000605057c24 */ /* 0x002fc6000f8e0200 */
[----:B------:R-:W-:Y:S02]  /*0070*/  ISETP.NE.OR P0, PT, RZ, UR6, P0 ;  /* 0x00000006ff007c0c */ /* 0x000fe40008705670 */
[----:B--2---:R-:W-:Y:S01]  /*0080*/  ISETP.GE.AND P1, PT, R5, UR4, PT ;  /* 0x0000000405007c0c */ /* 0x004fe2000bf26270 */
[----:B------:R-:W0:-:S12]  /*0090*/  LDCU.64 UR4, c[0x0][0x358] ;  /* 0x00006b00ff0477ac */ /* 0x000e180008000a00 */
[----:B------:R-:W1:Y:S01]  /*00a0*/  @!P1 LDC.64 R2, c[0x0][0x380] ;  /* 0x0000e000ff029b82 */ /* 0x000e620000000a00 */
[----:B------:R-:W-:Y:S01]  /*00b0*/  @!P1 MOV R4, 0x63 ;  /* 0x0000006300049802 */ /* 0x000fe20000000f00 */
[----:B-1----:R-:W-:-:S04]  /*00c0*/  @!P1 IMAD.WIDE R2, R5, 0x8, R2 ;  /* 0x0000000805029825 */ /* 0x002fc800078e0202 */
[----:B------:R-:W-:-:S05]  /*00d0*/  HFMA2 R5, -RZ, RZ, 0, 0 ;  /* 0x00000000ff057431 */ /* 0x000fca00000001ff */
[----:B0-----:R0:W-:Y:S01]  /*00e0*/  @!P1 STG.E.64 desc[UR4][R2.64+0x100], R4 ;  /* 0x0001000402009986 */ /* 0x0011e2000c101b04 */
[----:B------:R-:W-:Y:S05]  /*00f0*/  @P0 EXIT ;  /* 0x000000000000094d */ /* 0x000fea0003800000 */
[----:B0-----:R-:W0:Y:S02]  /*0100*/  LDC.64 R2, c[0x0][0x380] ;  /* 0x0000e000ff027b82 */ /* 0x001e240000000a00 */
[----:B0-----:R-:W-:-:S05]  /*0110*/  IMAD.WIDE.U32 R2, R0, 0x8, R2 ;  /* 0x0000000800027825 */ /* 0x001fca00078e0002 */
[----:B------:R-:W-:Y:S01]  /*0120*/  STG.E.64 desc[UR4][R2.64], RZ ;  /* 0x000000ff02007986 */ /* 0x000fe2000c101b04 */
[----:B------:R-:W-:Y:S05]  /*0130*/  EXIT ;  /* 0x000000000000794d */ /* 0x000fea0003800000 */
.L_x_410:
        /* <DEDUP_REMOVED lines=12> */
.L_x_1312:


//--------------------- .text._ZN3cub18CUB_300001_SM_10006detail11EmptyKernelIvEEvv --------------------------
	.section	.text._ZN3cub18CUB_300001_SM_10006detail11EmptyKernelIvEEvv,"ax",@progbits
	.align	128
        .global         _ZN3cub18CUB_300001_SM_10006detail11EmptyKernelIvEEvv
        .type           _ZN3cub18CUB_300001_SM_10006detail11EmptyKernelIvEEvv,@function
        .size           _ZN3cub18CUB_300001_SM_10006detail11EmptyKernelIvEEvv,(.L_x_1313 - _ZN3cub18CUB_300001_SM_10006detail11EmptyKernelIvEEvv)
        .other          _ZN3cub18CUB_300001_SM_10006detail11EmptyKernelIvEEvv,@"STO_CUDA_ENTRY STV_DEFAULT"
_ZN3cub18CUB_300001_SM_10006detail11EmptyKernelIvEEvv:
.text._ZN3cub18CUB_300001_SM_10006detail11EmptyKernelIvEEvv:
[----:B------:R-:W-:Y:S01]  /*0000*/  LDC R1, c[0x0][0x37c] ;  /* 0x0000df00ff017b82 */ /* 0x000fe20000000800 */
[----:B------:R-:W-:Y:S05]  /*0010*/  EXIT ;  /* 0x000000000000794d */ /* 0x000fea0003800000 */
.L_x_411:
        /* <DEDUP_REMOVED lines=14> */
.L_x_1313:


//--------------------- .text._ZN6thrust24THRUST_300001_SM_1000_NS8cuda_cub4core6detail13_kernel_agentINS1_8__reduce11ReduceAgentIPN4cuda3std3__45tupleIJflEEESC_SB_lNS1_9__extrema9arg_min_fIflNS9_4lessIfEEEEEEJSC_SC_iSH_EEEvDpT0_ --------------------------
	.section	.text._ZN6thrust24THRUST_300001_SM_1000_NS8cuda_cub4core6detail13_kernel_agentINS1_8__reduce11ReduceAgentIPN4cuda3std3__45tupleIJflEEESC_SB_lNS1_9__extrema9arg_min_fIflNS9_4lessIfEEEEEEJSC_SC_iSH_EEEvDpT0_,"ax",@progbits
	.align	128
        .global         _ZN6thrust24THRUST_300001_SM_1000_NS8cuda_cub4core6detail13_kernel_agentINS1_8__reduce11ReduceAgentIPN4cuda3std3__45tupleIJflEEESC_SB_lNS1_9__extrema9arg_min_fIflNS9_4lessIfEEEEEEJSC_SC_iSH_EEEvDpT0_
        .type           _ZN6thrust24THRUST_300001_SM_1000_NS8cuda_cub4core6detail13_kernel_agentINS1_8__reduce11ReduceAgentIPN4cuda3std3__45tupleIJflEEESC_SB_lNS1_9__extrema9arg_min_fIflNS9_4lessIfEEEEEEJSC_SC_iSH_EEEvDpT0_,@function
        .size           _ZN6thrust24THRUST_300001_SM_1000_NS8cuda_cub4core6detail13_kernel_agentINS1_8__reduce11ReduceAgentIPN4cuda3std3__45tupleIJflEEESC_SB_lNS1_9__extrema9arg_min_fIflNS9_4lessIfEEEEEEJSC_SC_iSH_EEEvDpT0_,(.L_x_1314 - _ZN6thrust24THRUST_300001_SM_1000_NS8cuda_cub4core6detail13_kernel_agentINS1_8__reduce11ReduceAgentIPN4cuda3std3__45tupleIJflEEESC_SB_lNS1_9__extrema9arg_min_fIflNS9_4lessIfEEEEEEJSC_SC_iSH_EEEvDpT0_)
        .other          _ZN6thrust24THRUST_300001_SM_1000_NS8cuda_cub4core6detail13_kernel_agentINS1_8__reduce11ReduceAgentIPN4cuda3std3__45tupleIJflEEESC_SB_lNS1_9__extrema9arg_min_fIflNS9_4lessIfEEEEEEJSC_SC_iSH_EEEvDpT0_,@"STO_CUDA_ENTRY STV_DEFAULT"
_ZN6thrust24THRUST_300001_SM_1000_NS8cuda_cub4core6detail13_kernel_agentINS1_8__reduce11ReduceAgentIPN4cuda3std3__45tupleIJflEEESC_SB_lNS1_9__extrema9arg_min_fIflNS9_4lessIfEEEEEEJSC_SC_iSH_EEEvDpT0_:
.text._ZN6thrust24THRUST_300001_SM_1000_NS8cuda_cub4core6detail13_kernel_agentINS1_8__reduce11ReduceAgentIPN4cuda3std3__45tupleIJflEEESC_SB_lNS1_9__extrema9arg_min_fIflNS9_4lessIfEEEEEEJSC_SC_iSH_EEEvDpT0_:
[----:B------:R-:W-:Y:S01]  /*0000*/  LDC R1, c[0x0][0x37c] ;  /* 0x0000df00ff017b82 */ /* 0x000fe20000000800 */
[----:B------:R-:W0:Y:S02]  /*0010*/  LDCU UR8, c[0x0][0x390] ;  /* 0x00007200ff0877ac */ /* 0x000e240008000800 */
[----:B0-----:R-:W-:-:S13]  /*0020*/  ISETP.NE.AND P0, PT, RZ, UR8, PT ;  /* 0x00000008ff007c0c */ /* 0x001fda000bf05270 */
[----:B------:R-:W-:Y:S05]  /*0030*/  @!P0 EXIT ;  /* 0x000000000000894d */ /* 0x000fea0003800000 */
[----:B------:R-:W-:Y:S01]  /*0040*/  UISETP.GT.AND UP0, UPT, UR8, 0x4ff, UPT ;  /* 0x000004ff0800788c */ /* 0x000fe2000bf04270 */
[----:B------:R-:W-:Y:S01]  /*0050*/  BSSY.RECONVERGENT B0, `(.L_x_412) ;  /* 0x0000648000007945 */ /* 0x000fe20003800200 */
[----:B------:R-:W0:Y:S07]  /*0060*/  LDCU.64 UR10, c[0x0][0x358] ;  /* 0x00006b00ff0a77ac */ /* 0x000e2e0008000a00 */
[----:B------:R-:W-:Y:S05]  /*0070*/  BRA.U UP0, `(.L_x_413) ;  /* 0x0000002d00c87547 */ /* 0x000fea000b800000 */
[----:B------:R-:W1:Y:S01]  /*0080*/  S2R R0, SR_TID.X ;  /* 0x0000000000007919 */ /* 0x000e620000002100 */
[----:B------:R-:W2:Y:S01]  /*0090*/  LDCU UR4, c[0x0][0x390] ;  /* 0x00007200ff0477ac */ /* 0x000ea20008000800 */
[----:B------:R-:W-:Y:S01]  /*00a0*/  BSSY.RECONVERGENT B1, `(.L_x_414) ;  /* 0x000000b000017945 */ /* 0x000fe20003800200 */
[----:B------:R-:W-:Y:S01]  /*00b0*/  IMAD.MOV.U32 R5, RZ, RZ, RZ ;  /* 0x000000ffff057224 */ /* 0x000fe200078e00ff */
[----:B------:R-:W-:Y:S02]  /*00c0*/  CS2R R2, SRZ ;  /* 0x0000000000027805 */ /* 0x000fe4000001ff00 */
[----:B-1----:R-:W-:Y:S01]  /*00d0*/  ISETP.GE.AND P0, PT, R0, UR8, PT ;  /* 0x0000000800007c0c */ /* 0x002fe2000bf06270 */
[----:B------:R-:W-:-:S12]  /*00e0*/  IMAD.MOV.U32 R4, RZ, RZ, R0 ;  /* 0x000000ffff047224 */ /* 0x000fd800078e0000 */
[----:B--2---:R-:W-:Y:S05]  /*00f0*/  @P0 BRA `(.L_x_415) ;  /* 0x0000000000140947 */ /* 0x004fea0003800000 */
[----:B------:R-:W1:Y:S02]  /*0100*/  LDC.64 R6, c[0x0][0x380] ;  /* 0x0000e000ff067b82 */ /* 0x000e640000000a00 */
[----:B-1----:R-:W-:-:S05]  /*0110*/  IMAD.WIDE.U32 R6, R0, 0x10, R6 ;  /* 0x0000001000067825 */ /* 0x002fca00078e0006 */
[----:B0-----:R1:W5:Y:S04]  /*0120*/  LDG.E.CONSTANT R5, desc[UR10][R6.64] ;  /* 0x0000000a06057981 */ /* 0x001368000c1e9900 */
[----:B------:R1:W5:Y:S01]  /*0130*/  LDG.E.64.CONSTANT R2, desc[UR10][R6.64+0x8] ;  /* 0x0000080a06027981 */ /* 0x000362000c1e9b00 */
[----:B------:R-:W-:-:S07]  /*0140*/  VIADD R4, R0, 0x100 ;  /* 0x0000010000047836 */ /* 0x000fce0000000000 */
.L_x_415:
[----:B0-----:R-:W-:Y:S05]  /*0150*/  BSYNC.RECONVERGENT B1 ;  /* 0x0000000000017941 */ /* 0x001fea0003800200 */
.L_x_414:
[----:B------:R-:W-:Y:S01]  /*0160*/  ISETP.GE.AND P0, PT, R4, UR8, PT ;  /* 0x0000000804007c0c */ /* 0x000fe2000bf06270 */
[----:B------:R-:W-:-:S12]  /*0170*/  BSSY.RECONVERGENT B1, `(.L_x_416) ;  /* 0x0000082000017945 */ /* 0x000fd80003800200 */
[----:B------:R-:W-:Y:S05]  /*0180*/  @P0 BRA `(.L_x_417) ;  /* 0x0000000800000947 */ /* 0x000fea0003800000 */
[----:B-1----:R-:W-:Y:S01]  /*0190*/  LOP3.LUT R6, RZ, R4, RZ, 0x33, !PT ;  /* 0x00000004ff067212 */ /* 0x002fe200078e33ff */
[----:B------:R-:W-:Y:S04]  /*01a0*/  BSSY.RECONVERGENT B2, `(.L_x_418) ;  /* 0x0000027000027945 */ /* 0x000fe80003800200 */
[----:B------:R-:W-:-:S05]  /*01b0*/  VIADD R14, R6, UR8 ;  /* 0x00000008060e7c36 */ /* 0x000fca0008000000 */
[----:B------:R-:W-:-:S04]  /*01c0*/  LOP3.LUT R6, R14, 0x300, RZ, 0xc0, !PT ;  /* 0x000003000e067812 */ /* 0x000fc800078ec0ff */
[----:B------:R-:W-:-:S13]  /*01d0*/  ISETP.NE.AND P0, PT, R6, 0x300, PT ;  /* 0x000003000600780c */ /* 0x000fda0003f05270 */
[----:B------:R-:W-:Y:S05]  /*01e0*/  @!P0 BRA `(.L_x_419) ;  /* 0x0000000000888947 */ /* 0x000fea0003800000 */
[----:B------:R-:W0:Y:S01]  /*01f0*/  LDC.64 R6, c[0x0][0x380] ;  /* 0x0000e000ff067b82 */ /* 0x000e220000000a00 */
[----:B------:R-:W-:-:S04]  /*0200*/  LEA.HI R8, R14, 0x1, RZ, 0x18 ;  /* 0x000000010e087811 */ /* 0x000fc800078fc0ff */
[----:B------:R-:W-:-:S05]  /*0210*/  LOP3.LUT R8, R8, 0x3, RZ, 0xc0, !PT ;  /* 0x0000000308087812 */ /* 0x000fca00078ec0ff */
[----:B------:R-:W-:Y:S02]  /*0220*/  IMAD.MOV R10, RZ, RZ, -R8 ;  /* 0x000000ffff0a7224 */ /* 0x000fe400078e0a08 */
[----:B0-----:R-:W-:-:S04]  /*0230*/  IMAD.WIDE.U32 R6, R4, 0x10, R6 ;  /* 0x0000001004067825 */ /* 0x001fc800078e0006 */
[----:B------:R-:W-:-:S07]  /*0240*/  IMAD.MOV.U32 R13, RZ, RZ, R6 ;  /* 0x000000ffff0d7224 */ /* 0x000fce00078e0006 */
.L_x_422:
[----:B------:R-:W-:-:S05]  /*0250*/  IMAD.MOV.U32 R6, RZ, RZ, R13 ;  /* 0x000000ffff067224 */ /* 0x000fca00078e000d */
[----:B------:R-:W2:Y:S01]  /*0260*/  LDG.E.CONSTANT R12, desc[UR10][R6.64] ;  /* 0x0000000a060c7981 */ /* 0x000ea2000c1e9900 */
[----:B------:R-:W-:Y:S01]  /*0270*/  VIADD R10, R10, 0x1 ;  /* 0x000000010a0a7836 */ /* 0x000fe20000000000 */
[----:B------:R-:W-:Y:S01]  /*0280*/  BSSY.RECONVERGENT B3, `(.L_x_420) ;  /* 0x0000015000037945 */ /* 0x000fe20003800200 */
[----:B------:R-:W-:-:S03]  /*0290*/  IADD3 R13, P3, PT, R6, 0x1000, RZ ;  /* 0x00001000060d7810 */ /* 0x000fc60007f7e0ff */
[----:B------:R-:W-:Y:S02]  /*02a0*/  ISETP.NE.AND P2, PT, R10, RZ, PT ;  /* 0x000000ff0a00720c */ /* 0x000fe40003f45270 */
[----:B--2--5:R-:W-:-:S13]  /*02b0*/  FSETP.GEU.AND P0, PT, R5, R12, PT ;  /* 0x0000000c0500720b */ /* 0x024fda0003f0e000 */
[----:B------:R-:W-:Y:S05]  /*02c0*/  @!P0 BRA `(.L_x_421) ;  /* 0x0000000000408947 */ /* 0x000fea0003800000 */
[----:B------:R-:W2:Y:S01]  /*02d0*/  LDG.E.64.CONSTANT R8, desc[UR10][R6.64+0x8] ;  /* 0x0000080a06087981 */ /* 0x000ea2000c1e9b00 */
[----:B------:R-:W-:Y:S01]  /*02e0*/  FSETP.GEU.AND P4, PT, R12, R5, PT ;  /* 0x000000050c00720b */ /* 0x000fe20003f8e000 */
[----:B------:R-:W-:Y:S02]  /*02f0*/  IMAD.MOV.U32 R11, RZ, RZ, R2 ;  /* 0x000000ffff0b7224 */ /* 0x000fe400078e0002 */
[----:B------:R-:W-:Y:S02]  /*0300*/  IMAD.MOV.U32 R2, RZ, RZ, R5 ;  /* 0x000000ffff027224 */ /* 0x000fe400078e0005 */
[----:B------:R-:W-:-:S08]  /*0310*/  IMAD.MOV.U32 R5, RZ, RZ, R12 ;  /* 0x000000ffff057224 */ /* 0x000fd000078e000c */
[CC--:B--2---:R-:W-:Y:S02]  /*0320*/  @P4 ISETP.GE.U32.AND P1, PT, R11.reuse, R8.reuse, PT ;  /* 0x000000080b00420c */ /* 0x0c4fe40003f26070 */
[----:B------:R-:W-:Y:S02]  /*0330*/  @P4 ISETP.LT.U32.AND P0, PT, R11, R8, PT ;  /* 0x000000080b00420c */ /* 0x000fe40003f01070 */
[CC--:B------:R-:W-:Y:S02]  /*0340*/  @P4 ISETP.GE.AND.EX P1, PT, R3.reuse, R9.reuse, PT, P1 ;  /* 0x000000090300420c */ /* 0x0c0fe40003f26310 */
[----:B------:R-:W-:Y:S02]  /*0350*/  @P4 ISETP.LT.AND.EX P0, PT, R3, R9, PT, P0 ;  /* 0x000000090300420c */ /* 0x000fe40003f01300 */
[----:B------:R-:W-:Y:S01]  /*0360*/  @P4 FSEL R5, R2, R12, !P1 ;  /* 0x0000000c02054208 */ /* 0x000fe20004800000 */
[----:B------:R-:W-:Y:S01]  /*0370*/  IMAD.MOV.U32 R2, RZ, RZ, R8 ;  /* 0x000000ffff027224 */ /* 0x000fe200078e0008 */
[----:B------:R-:W-:-:S02]  /*0380*/  @P4 SEL R11, R11, R8, P0 ;  /* 0x000000080b0b4207 */ /* 0x000fc40000000000 */
[----:B------:R-:W-:Y:S01]  /*0390*/  @P4 SEL R12, R3, R9, P0 ;  /* 0x00000009030c4207 */ /* 0x000fe20000000000 */
[----:B------:R-:W-:Y:S02]  /*03a0*/  IMAD.MOV.U32 R3, RZ, RZ, R9 ;  /* 0x000000ffff037224 */ /* 0x000fe400078e0009 */
[----:B------:R-:W-:Y:S02]  /*03b0*/  @P4 IMAD.MOV.U32 R2, RZ, RZ, R11 ;  /* 0x000000ffff024224 */ /* 0x000fe400078e000b */
[----:B------:R-:W-:-:S07]  /*03c0*/  @P4 IMAD.MOV.U32 R3, RZ, RZ, R12 ;  /* 0x000000ffff034224 */ /* 0x000fce00078e000c */
.L_x_421:
[----:B------:R-:W-:Y:S05]  /*03d0*/  BSYNC.RECONVERGENT B3 ;  /* 0x0000000000037941 */ /* 0x000fea0003800200 */
.L_x_420:
[----:B------:R-:W-:Y:S02]  /*03e0*/  IMAD.X R7, RZ, RZ, R7, P3 ;  /* 0x000000ffff077224 */ /* 0x000fe400018e0607 */
[----:B------:R-:W-:Y:S01]  /*03f0*/  VIADD R4, R4, 0x100 ;  /* 0x0000010004047836 */ /* 0x000fe20000000000 */
[----:B------:R-:W-:Y:S06]  /*0400*/  @P2 BRA `(.L_x_422) ;  /* 0xfffffffc00902947 */ /* 0x000fec000383ffff */
.L_x_419:
[----:B------:R-:W-:Y:S05]  /*0410*/  BSYNC.RECONVERGENT B2 ;  /* 0x0000000000027941 */ /* 0x000fea0003800200 */
.L_x_418:
[----:B------:R-:W0:Y:S01]  /*0420*/  LDC.64 R6, c[0x0][0x380] ;  /* 0x0000e000ff067b82 */ /* 0x000e220000000a00 */
[----:B------:R-:W-:-:S13]  /*0430*/  ISETP.GE.U32.AND P0, PT, R14, 0x300, PT ;  /* 0x000003000e00780c */ /* 0x000fda0003f06070 */
[----:B------:R-:W-:Y:S05]  /*0440*/  @!P0 BRA `(.L_x_417) ;  /* 0x0000000400508947 */ /* 0x000fea0003800000 */
.L_x_431:
[----:B0-----:R-:W-:-:S05]  /*0450*/  IMAD.WIDE R8, R4, 0x10, R6 ;  /* 0x0000001004087825 */ /* 0x001fca00078e0206 */
[----:B------:R-:W2:Y:S04]  /*0460*/  LDG.E.CONSTANT R14, desc[UR10][R8.64] ;  /* 0x0000000a080e7981 */ /* 0x000ea8000c1e9900 */
[----:B-----5:R0:W5:Y:S04]  /*0470*/  LDG.E.CONSTANT R16, desc[UR10][R8.64+0x1000] ;  /* 0x0010000a08107981 */ /* 0x020168000c1e9900 */
[----:B------:R0:W5:Y:S04]  /*0480*/  LDG.E.CONSTANT R18, desc[UR10][R8.64+0x2000] ;  /* 0x0020000a08127981 */ /* 0x000168000c1e9900 */
[----:B------:R0:W5:Y:S01]  /*0490*/  LDG.E.CONSTANT R10, desc[UR10][R8.64+0x3000] ;  /* 0x0030000a080a7981 */ /* 0x000162000c1e9900 */
[----:B------:R-:W-:Y:S01]  /*04a0*/  BSSY.RECONVERGENT B2, `(.L_x_423) ;  /* 0x0000012000027945 */ /* 0x000fe20003800200 */
[----:B------:R-:W-:-:S02]  /*04b0*/  IMAD.MOV.U32 R15, RZ, RZ, R2 ;  /* 0x000000ffff0f7224 */ /* 0x000fc400078e0002 */
[----:B------:R-:W-:Y:S02]  /*04c0*/  IMAD.MOV.U32 R21, RZ, RZ, R3 ;  /* 0x000000ffff157224 */ /* 0x000fe400078e0003 */
[----:B------:R-:W-:Y:S01]  /*04d0*/  IMAD.MOV.U32 R11, RZ, RZ, R5 ;  /* 0x000000ffff0b7224 */ /* 0x000fe200078e0005 */
[----:B--2---:R-:W-:-:S13]  /*04e0*/  FSETP.GEU.AND P0, PT, R5, R14, PT ;  /* 0x0000000e0500720b */ /* 0x004fda0003f0e000 */
[----:B0-----:R-:W-:Y:S05]  /*04f0*/  @!P0 BRA `(.L_x_424) ;  /* 0x0000000000308947 */ /* 0x001fea0003800000 */
[----:B------:R-:W2:Y:S01]  /*0500*/  LDG.E.64.CONSTANT R12, desc[UR10][R8.64+0x8] ;  /* 0x0000080a080c7981 */ /* 0x000ea2000c1e9b00 */
[----:B------:R-:W-:Y:S01]  /*0510*/  FSETP.GEU.AND P2, PT, R14, R5, PT ;  /* 0x000000050e00720b */ /* 0x000fe20003f4e000 */
[----:B------:R-:W-:-:S12]  /*0520*/  IMAD.MOV.U32 R11, RZ, RZ, R14 ;  /* 0x000000ffff0b7224 */ /* 0x000fd800078e000e */
[CC--:B--2---:R-:W-:Y:S01]  /*0530*/  @P2 ISETP.GE.U32.AND P0, PT, R2.reuse, R12.reuse, PT ;  /* 0x0000000c0200220c */ /* 0x0c4fe20003f06070 */
[----:B------:R-:W-:Y:S01]  /*0540*/  IMAD.MOV.U32 R15, RZ, RZ, R12 ;  /* 0x000000ffff0f7224 */ /* 0x000fe200078e000c */
[C---:B------:R-:W-:Y:S01]  /*0550*/  @P2 ISETP.LT.U32.AND P1, PT, R2.reuse, R12, PT ;  /* 0x0000000c0200220c */ /* 0x040fe20003f21070 */
[----:B------:R-:W-:Y:S01]  /*0560*/  IMAD.MOV.U32 R21, RZ, RZ, R13 ;  /* 0x000000ffff157224 */ /* 0x000fe200078e000d */
[CC--:B------:R-:W-:Y:S02]  /*0570*/  @P2 ISETP.GE.AND.EX P0, PT, R3.reuse, R13.reuse, PT, P0 ;  /* 0x0000000d0300220c */ /* 0x0c0fe40003f06300 */
[----:B------:R-:W-:Y:S02]  /*0580*/  @P2 ISETP.LT.AND.EX P1, PT, R3, R13, PT, P1 ;  /* 0x0000000d0300220c */ /* 0x000fe40003f21310 */
[----:B------:R-:W-:Y:S02]  /*0590*/  @P2 FSEL R11, R5, R14, !P0 ;  /* 0x0000000e050b2208 */ /* 0x000fe40004000000 */
[----:B------:R-:W-:-:S02]  /*05a0*/  @P2 SEL R15, R2, R12, P1 ;  /* 0x0000000c020f2207 */ /* 0x000fc40000800000 */
[----:B------:R-:W-:-:S07]  /*05b0*/  @P2 SEL R21, R3, R13, P1 ;  /* 0x0000000d03152207 */ /* 0x000fce0000800000 */
.L_x_424:
[----:B------:R-:W-:Y:S05]  /*05c0*/  BSYNC.RECONVERGENT B2 ;  /* 0x0000000000027941 */ /* 0x000fea0003800200 */
.L_x_423:
[----:B-----5:R-:W-:Y:S01]  /*05d0*/  FSETP.GEU.AND P0, PT, R11, R16, PT ;  /* 0x000000100b00720b */ /* 0x020fe20003f0e000 */
[----:B------:R-:W-:Y:S01]  /*05e0*/  BSSY.RECONVERGENT B2, `(.L_x_425) ;  /* 0x0000011000027945 */ /* 0x000fe20003800200 */
[----:B------:R-:W-:Y:S02]  /*05f0*/  IMAD.MOV.U32 R17, RZ, RZ, R15 ;  /* 0x000000ffff117224 */ /* 0x000fe400078e000f */
[----:B------:R-:W-:Y:S02]  /*0600*/  IMAD.MOV.U32 R19, RZ, RZ, R21 ;  /* 0x000000ffff137224 */ /* 0x000fe400078e0015 */
[----:B------:R-:W-:-:S07]  /*0610*/  IMAD.MOV.U32 R5, RZ, RZ, R11 ;  /* 0x000000ffff057224 */ /* 0x000fce00078e000b */
[----:B------:R-:W-:Y:S05]  /*0620*/  @!P0 BRA `(.L_x_426) ;  /* 0x0000000000308947 */ /* 0x000fea0003800000 */
[----:B------:R-:W2:Y:S01]  /*0630*/  LDG.E.64.CONSTANT R2, desc[UR10][R8.64+0x1008] ;  /* 0x0010080a08027981 */ /* 0x000ea2000c1e9b00 */
[----:B------:R-:W-:Y:S01]  /*0640*/  FSETP.GEU.AND P2, PT, R16, R11, PT ;  /* 0x0000000b1000720b */ /* 0x000fe20003f4e000 */
[----:B------:R-:W-:-:S12]  /*0650*/  IMAD.MOV.U32 R5, RZ, RZ, R16 ;  /* 0x000000ffff057224 */ /* 0x000fd800078e0010 */
[CC--:B--2---:R-:W-:Y:S01]  /*0660*/  @P2 ISETP.GE.U32.AND P0, PT, R15.reuse, R2.reuse, PT ;  /* 0x000000020f00220c */ /* 0x0c4fe20003f06070 */
[----:B------:R-:W-:Y:S01]  /*0670*/  IMAD.MOV.U32 R17, RZ, RZ, R2 ;  /* 0x000000ffff117224 */ /* 0x000fe200078e0002 */
[----:B------:R-:W-:Y:S01]  /*0680*/  @P2 ISETP.LT.U32.AND P1, PT, R15, R2, PT ;  /* 0x000000020f00220c */ /* 0x000fe20003f21070 */
[----:B------:R-:W-:Y:S01]  /*0690*/  IMAD.MOV.U32 R19, RZ, RZ, R3 ;  /* 0x000000ffff137224 */ /* 0x000fe200078e0003 */
[CC--:B------:R-:W-:Y:S02]  /*06a0*/  @P2 ISETP.GE.AND.EX P0, PT, R21.reuse, R3.reuse, PT, P0 ;  /* 0x000000031500220c */ /* 0x0c0fe40003f06300 */
[----:B------:R-:W-:Y:S02]  /*06b0*/  @P2 ISETP.LT.AND.EX P1, PT, R21, R3, PT, P1 ;  /* 0x000000031500220c */ /* 0x000fe40003f21310 */
[----:B------:R-:W-:Y:S02]  /*06c0*/  @P2 FSEL R5, R11, R16, !P0 ;  /* 0x000000100b052208 */ /* 0x000fe40004000000 */
[----:B------:R-:W-:-:S02]  /*06d0*/  @P2 SEL R17, R15, R2, P1 ;  /* 0x000000020f112207 */ /* 0x000fc40000800000 */
[----:B------:R-:W-:-:S07]  /*06e0*/  @P2 SEL R19, R21, R3, P1 ;  /* 0x0000000315132207 */ /* 0x000fce0000800000 */
.L_x_426:
[----:B------:R-:W-:Y:S05]  /*06f0*/  BSYNC.RECONVERGENT B2 ;  /* 0x0000000000027941 */ /* 0x000fea0003800200 */
.L_x_425:
[----:B------:R-:W-:Y:S01]  /*0700*/  FSETP.GEU.AND P0, PT, R5, R18, PT ;  /* 0x000000120500720b */ /* 0x000fe20003f0e000 */
        /* <DEDUP_REMOVED lines=17> */
.L_x_428:
[----:B------:R-:W-:Y:S05]  /*0820*/  BSYNC.RECONVERGENT B2 ;  /* 0x0000000000027941 */ /* 0x000fea0003800200 */
.L_x_427:
        /* <DEDUP_REMOVED lines=9> */
[CC--:B--2---:R-:W-:Y:S02]  /*08c0*/  @P2 ISETP.GE.U32.AND P0, PT, R13.reuse, R2.reuse, PT ;  /* 0x000000020d00220c */ /* 0x0c4fe40003f06070 */
[----:B------:R-:W-:Y:S02]  /*08d0*/  @P2 ISETP.LT.U32.AND P1, PT, R13, R2, PT ;  /* 0x000000020d00220c */ /* 0x000fe40003f21070 */
[CC--:B------:R-:W-:Y:S02]  /*08e0*/  @P2 ISETP.GE.AND.EX P0, PT, R15.reuse, R3.reuse, PT, P0 ;  /* 0x000000030f00220c */ /* 0x0c0fe40003f06300 */
[----:B------:R-:W-:Y:S02]  /*08f0*/  @P2 ISETP.LT.AND.EX P1, PT, R15, R3, PT, P1 ;  /* 0x000000030f00220c */ /* 0x000fe40003f21310 */
[----:B------:R-:W-:Y:S02]  /*0900*/  @P2 FSEL R5, R11, R10, !P0 ;  /* 0x0000000a0b052208 */ /* 0x000fe40004000000 */
[----:B------:R-:W-:-:S02]  /*0910*/  @P2 SEL R10, R13, R2, P1 ;  /* 0x000000020d0a2207 */ /* 0x000fc40000800000 */
[----:B------:R-:W-:-:S03]  /*0920*/  @P2 SEL R11, R15, R3, P1 ;  /* 0x000000030f0b2207 */ /* 0x000fc60000800000 */
[----:B------:R-:W-:Y:S02]  /*0930*/  @P2 IMAD.MOV.U32 R2, RZ, RZ, R10 ;  /* 0x000000ffff022224 */ /* 0x000fe400078e000a */
[----:B------:R-:W-:-:S07]  /*0940*/  @P2 IMAD.MOV.U32 R3, RZ, RZ, R11 ;  /* 0x000000ffff032224 */ /* 0x000fce00078e000b */
.L_x_430:
[----:B------:R-:W-:Y:S05]  /*0950*/  BSYNC.RECONVERGENT B2 ;  /* 0x0000000000027941 */ /* 0x000fea0003800200 */
.L_x_429:
[----:B------:R-:W-:-:S05]  /*0960*/  VIADD R4, R4, 0x400 ;  /* 0x0000040004047836 */ /* 0x000fca0000000000 */
[----:B------:R-:W-:-:S13]  /*0970*/  ISETP.GE.AND P0, PT, R4, UR4, PT ;  /* 0x0000000404007c0c */ /* 0x000fda000bf06270 */
[----:B------:R-:W-:Y:S05]  /*0980*/  @!P0 BRA `(.L_x_431) ;  /* 0xfffffff800b08947 */ /* 0x000fea000383ffff */
.L_x_417:
[----:B------:R-:W-:Y:S05]  /*0990*/  BSYNC.RECONVERGENT B1 ;  /* 0x0000000000017941 */ /* 0x000fea0003800200 */
.L_x_416:
[----:B------:R-:W2:Y:S02]  /*09a0*/  LDCU UR4, c[0x0][0x390] ;  /* 0x00007200ff0477ac */ /* 0x000ea40008000800 */
[----:B--2---:R-:W-:-:S09]  /*09b0*/  UISETP.GE.AND UP0, UPT, UR4, 0x100, UPT ;  /* 0x000001000400788c */ /* 0x004fd2000bf06270 */
[----:B------:R-:W-:Y:S05]  /*09c0*/  BRA.U !UP0, `(.L_x_432) ;  /* 0x00000011083c7547 */ /* 0x000fea000b800000 */
[----:B------:R-:W2:Y:S01]  /*09d0*/  S2R R12, SR_LANEID ;  /* 0x00000000000c7919 */ /* 0x000ea20000000000 */
[----:B------:R-:W-:Y:S01]  /*09e0*/  BSSY.RECONVERGENT B1, `(.L_x_433) ;  /* 0x0000015000017945 */ /* 0x000fe20003800200 */
[----:B01---5:R-:W-:Y:S01]  /*09f0*/  IMAD.MOV.U32 R7, RZ, RZ, R2 ;  /* 0x000000ffff077224 */ /* 0x023fe200078e0002 */
[----:B------:R-:W0:Y:S01]  /*0a00*/  SHFL.DOWN PT, R6, R5, 0x1, 0x1f ;  /* 0x08201f0005067f89 */ /* 0x000e2200000e0000 */
[----:B------:R-:W-:Y:S02]  /*0a10*/  IMAD.MOV.U32 R8, RZ, RZ, R3 ;  /* 0x000000ffff087224 */ /* 0x000fe400078e0003 */
[----:B------:R-:W-:Y:S01]  /*0a20*/  IMAD.MOV.U32 R4, RZ, RZ, R5 ;  /* 0x000000ffff047224 */ /* 0x000fe200078e0005 */
[----:B------:R1:W3:Y:S04]  /*0a30*/  SHFL.DOWN PT, R9, R2, 0x1, 0x1f ;  /* 0x08201f0002097f89 */ /* 0x0002e800000e0000 */
[----:B------:R1:W4:Y:S01]  /*0a40*/  SHFL.DOWN PT, R11, R3, 0x1, 0x1f ;  /* 0x08201f00030b7f89 */ /* 0x00032200000e0000 */
[----:B0-----:R-:W-:-:S04]  /*0a50*/  FSETP.GEU.AND P0, PT, R5, R6, PT ;  /* 0x000000060500720b */ /* 0x001fc80003f0e000 */
[----:B--2---:R-:W-:-:S13]  /*0a60*/  ISETP.GT.OR P0, PT, R12, 0x1e, !P0 ;  /* 0x0000001e0c00780c */ /* 0x004fda0004704670 */
[----:B-1-34-:R-:W-:Y:S05]  /*0a70*/  @P0 BRA `(.L_x_434) ;  /* 0x00000000002c0947 */ /* 0x01afea0003800000 */
[----:B------:R-:W-:Y:S01]  /*0a80*/  FSETP.GT.AND P2, PT, R5, R6, PT ;  /* 0x000000060500720b */ /* 0x000fe20003f44000 */
[----:B------:R-:W-:Y:S02]  /*0a90*/  IMAD.MOV.U32 R7, RZ, RZ, R9 ;  /* 0x000000ffff077224 */ /* 0x000fe400078e0009 */
[----:B------:R-:W-:Y:S02]  /*0aa0*/  IMAD.MOV.U32 R8, RZ, RZ, R11 ;  /* 0x000000ffff087224 */ /* 0x000fe400078e000b */
[----:B------:R-:W-:-:S08]  /*0ab0*/  IMAD.MOV.U32 R4, RZ, RZ, R6 ;  /* 0x000000ffff047224 */ /* 0x000fd000078e0006 */
[CC--:B------:R-:W-:Y:S02]  /*0ac0*/  @!P2 ISETP.GE.U32.AND P0, PT, R2.reuse, R9.reuse, PT ;  /* 0x000000090200a20c */ /* 0x0c0fe40003f06070 */
[C---:B------:R-:W-:Y:S02]  /*0ad0*/  @!P2 ISETP.LT.U32.AND P1, PT, R2.reuse, R9, PT ;  /* 0x000000090200a20c */ /* 0x040fe40003f21070 */
[CC--:B------:R-:W-:Y:S02]  /*0ae0*/  @!P2 ISETP.GE.AND.EX P0, PT, R3.reuse, R11.reuse, PT, P0 ;  /* 0x0000000b0300a20c */ /* 0x0c0fe40003f06300 */
[----:B------:R-:W-:Y:S02]  /*0af0*/  @!P2 ISETP.LT.AND.EX P1, PT, R3, R11, PT, P1 ;  /* 0x0000000b0300a20c */ /* 0x000fe40003f21310 */
[----:B------:R-:W-:Y:S02]  /*0b00*/  @!P2 FSEL R4, R5, R6, !P0 ;  /* 0x000000060504a208 */ /* 0x000fe40004000000 */
[----:B------:R-:W-:-:S02]  /*0b10*/  @!P2 SEL R7, R2, R9, P1 ;  /* 0x000000090207a207 */ /* 0x000fc40000800000 */
[----:B------:R-:W-:-:S07]  /*0b20*/  @!P2 SEL R8, R3, R11, P1 ;  /* 0x0000000b0308a207 */ /* 0x000fce0000800000 */
.L_x_434:
[----:B------:R-:W-:Y:S05]  /*0b30*/  BSYNC.RECONVERGENT B1 ;  /* 0x0000000000017941 */ /* 0x000fea0003800200 */
.L_x_433:
[----:B------:R-:W0:Y:S01]  /*0b40*/  SHFL.DOWN PT, R3, R4, 0x2, 0x1f ;  /* 0x08401f0004037f89 */ /* 0x000e2200000e0000 */
[----:B------:R-:W-:Y:S01]  /*0b50*/  BSSY.RECONVERGENT B1, `(.L_x_435) ;  /* 0x0000014000017945 */ /* 0x000fe20003800200 */
[----:B------:R-:W-:Y:S02]  /*0b60*/  IMAD.MOV.U32 R5, RZ, RZ, R7 ;  /* 0x000000ffff057224 */ /* 0x000fe400078e0007 */
[----:B------:R1:W2:Y:S01]  /*0b70*/  SHFL.DOWN PT, R10, R7, 0x2, 0x1f ;  /* 0x08401f00070a7f89 */ /* 0x0002a200000e0000 */
[----:B------:R-:W-:Y:S02]  /*0b80*/  IMAD.MOV.U32 R6, RZ, RZ, R8 ;  /* 0x000000ffff067224 */ /* 0x000fe400078e0008 */
[----:B------:R-:W-:Y:S01]  /*0b90*/  IMAD.MOV.U32 R2, RZ, RZ, R4 ;  /* 0x000000ffff027224 */ /* 0x000fe200078e0004 */
[----:B------:R1:W3:Y:S01]  /*0ba0*/  SHFL.DOWN PT, R9, R8, 0x2, 0x1f ;  /* 0x08401f0008097f89 */ /* 0x0002e200000e0000 */
[----:B0-----:R-:W-:-:S04]  /*0bb0*/  FSETP.GEU.AND P0, PT, R4, R3, PT ;  /* 0x000000030400720b */ /* 0x001fc80003f0e000 */
[----:B------:R-:W-:-:S13]  /*0bc0*/  ISETP.GT.OR P0, PT, R12, 0x1d, !P0 ;  /* 0x0000001d0c00780c */ /* 0x000fda0004704670 */
[----:B-123--:R-:W-:Y:S05]  /*0bd0*/  @P0 BRA `(.L_x_436) ;  /* 0x00000000002c0947 */ /* 0x00efea0003800000 */
[----:B------:R-:W-:Y:S01]  /*0be0*/  FSETP.GT.AND P2, PT, R4, R3, PT ;  /* 0x000000030400720b */ /* 0x000fe20003f44000 */
[----:B------:R-:W-:Y:S02]  /*0bf0*/  IMAD.MOV.U32 R5, RZ, RZ, R10 ;  /* 0x000000ffff057224 */ /* 0x000fe400078e000a */
[----:B------:R-:W-:Y:S02]  /*0c00*/  IMAD.MOV.U32 R6, RZ, RZ, R9 ;  /* 0x000000ffff067224 */ /* 0x000fe400078e0009 */
[----:B------:R-:W-:-:S08]  /*0c10*/  IMAD.MOV.U32 R2, RZ, RZ, R3 ;  /* 0x000000ffff027224 */ /* 0x000fd000078e0003 */
[CC--:B------:R-:W-:Y:S02]  /*0c20*/  @!P2 ISETP.GE.U32.AND P0, PT, R7.reuse, R10.reuse, PT ;  /* 0x0000000a0700a20c */ /* 0x0c0fe40003f06070 */
[CC--:B------:R-:W-:Y:S02]  /*0c30*/  @!P2 ISETP.LT.U32.AND P1, PT, R7.reuse, R10.reuse, PT ;  /* 0x0000000a0700a20c */ /* 0x0c0fe40003f21070 */
[CC--:B------:R-:W-:Y:S02]  /*0c40*/  @!P2 ISETP.GE.AND.EX P0, PT, R8.reuse, R9.reuse, PT, P0 ;  /* 0x000000090800a20c */ /* 0x0c0fe40003f06300 */
[----:B------:R-:W-:Y:S02]  /*0c50*/  @!P2 ISETP.LT.AND.EX P1, PT, R8, R9, PT, P1 ;  /* 0x000000090800a20c */ /* 0x000fe40003f21310 */
[----:B------:R-:W-:Y:S02]  /*0c60*/  @!P2 FSEL R2, R4, R3, !P0 ;  /* 0x000000030402a208 */ /* 0x000fe40004000000 */
[----:B------:R-:W-:-:S02]  /*0c70*/  @!P2 SEL R5, R7, R10, P1 ;  /* 0x0000000a0705a207 */ /* 0x000fc40000800000 */
[----:B------:R-:W-:-:S07]  /*0c80*/  @!P2 SEL R6, R8, R9, P1 ;  /* 0x000000090806a207 */ /* 0x000fce0000800000 */
.L_x_436:
[----:B------:R-:W-:Y:S05]  /*0c90*/  BSYNC.RECONVERGENT B1 ;  /* 0x0000000000017941 */ /* 0x000fea0003800200 */
.L_x_435:
        /* <DEDUP_REMOVED lines=21> */
.L_x_438:
[----:B------:R-:W-:Y:S05]  /*0df0*/  BSYNC.RECONVERGENT B1 ;  /* 0x0000000000017941 */ /* 0x000fea0003800200 */
.L_x_437:
        /* <DEDUP_REMOVED lines=15> */
[----:B------:R-:W-:Y:S02]  /*0ef0*/  @!P2 ISETP.LT.U32.AND P1, PT, R4, R9, PT ;  /* 0x000000090400a20c */ /* 0x000fe40003f21070 */
[CC--:B------:R-:W-:Y:S02]  /*0f00*/  @!P2 ISETP.GE.AND.EX P0, PT, R8.reuse, R11.reuse, PT, P0 ;  /* 0x0000000b0800a20c */ /* 0x0c0fe40003f06300 */
[----:B------:R-:W-:Y:S02]  /*0f10*/  @!P2 ISETP.LT.AND.EX P1, PT, R8, R11, PT, P1 ;  /* 0x0000000b0800a20c */ /* 0x000fe40003f21310 */
[----:B------:R-:W-:Y:S02]  /*0f20*/  @!P2 FSEL R5, R3, R2, !P0 ;  /* 0x000000020305a208 */ /* 0x000fe40004000000 */
[----:B------:R-:W-:-:S02]  /*0f30*/  @!P2 SEL R6, R4, R9, P1 ;  /* 0x000000090406a207 */ /* 0x000fc40000800000 */
[----:B------:R-:W-:-:S07]  /*0f40*/  @!P2 SEL R7, R8, R11, P1 ;  /* 0x0000000b0807a207 */ /* 0x000fce0000800000 */
.L_x_440:
[----:B------:R-:W-:Y:S05]  /*0f50*/  BSYNC.RECONVERGENT B1 ;  /* 0x0000000000017941 */ /* 0x000fea0003800200 */
.L_x_439:
[----:B------:R-:W0:Y:S01]  /*0f60*/  SHFL.DOWN PT, R8, R5, 0x10, 0x1f ;  /* 0x0a001f0005087f89 */ /* 0x000e2200000e0000 */
[----:B------:R-:W-:Y:S01]  /*0f70*/  BSSY.RECONVERGENT B1, `(.L_x_441) ;  /* 0x0000015000017945 */ /* 0x000fe20003800200 */
[----:B------:R-:W-:Y:S01]  /*0f80*/  ISETP.NE.AND P2, PT, R12, RZ, PT ;  /* 0x000000ff0c00720c */ /* 0x000fe20003f45270 */
[----:B------:R-:W-:Y:S01]  /*0f90*/  IMAD.MOV.U32 R3, RZ, RZ, R6 ;  /* 0x000000ffff037224 */ /* 0x000fe200078e0006 */
        /* <DEDUP_REMOVED lines=18> */
.L_x_442:
[----:B------:R-:W-:Y:S05]  /*10c0*/  BSYNC.RECONVERGENT B1 ;  /* 0x0000000000017941 */ /* 0x000fea0003800200 */
.L_x_441:
[----:B------:R-:W-:Y:S04]  /*10d0*/  BSSY.RECONVERGENT B1, `(.L_x_443) ;  /* 0x000000c000017945 */ /* 0x000fe80003800200 */
[----:B------:R-:W-:Y:S05]  /*10e0*/  @P2 BRA `(.L_x_444) ;  /* 0x0000000000282947 */ /* 0x000fea0003800000 */
[----:B------:R-:W0:Y:S01]  /*10f0*/  S2R R7, SR_CgaCtaId ;  /* 0x0000000000077919 */ /* 0x000e220000008800 */
[----:B------:R-:W-:Y:S02]  /*1100*/  MOV R6, 0x400 ;  /* 0x0000040000067802 */ /* 0x000fe40000000f00 */
[----:B------:R-:W-:-:S04]  /*1110*/  SHF.R.U32.HI R5, RZ, 0x1, R0 ;  /* 0x00000001ff057819 */ /* 0x000fc80000011600 */
[----:B------:R-:W-:Y:S02]  /*1120*/  LOP3.LUT R5, R5, 0x1f0, RZ, 0xc0, !PT ;  /* 0x000001f005057812 */ /* 0x000fe400078ec0ff */
[----:B0-----:R-:W-:Y:S01]  /*1130*/  LEA R6, R7, R6, 0x18 ;  /* 0x0000000607067211 */ /* 0x001fe200078ec0ff */
[----:B------:R-:W-:-:S04]  /*1140*/  IMAD.MOV.U32 R7, RZ, RZ, R4 ;  /* 0x000000ffff077224 */ /* 0x000fc800078e0004 */
[----:B------:R-:W-:Y:S02]  /*1150*/  IMAD.IADD R5, R5, 0x1, R6 ;  /* 0x0000000105057824 */ /* 0x000fe400078e0206 */
[----:B------:R-:W-:-:S03]  /*1160*/  IMAD.MOV.U32 R6, RZ, RZ, R3 ;  /* 0x000000ffff067224 */ /* 0x000fc600078e0003 */
[----:B------:R0:W-:Y:S04]  /*1170*/  STS [R5+0x8], R2 ;  /* 0x0000080205007388 */ /* 0x0001e80000000800 */
[----:B------:R0:W-:Y:S02]  /*1180*/  STS.64 [R5+0x10], R6 ;  /* 0x0000100605007388 */ /* 0x0001e40000000a00 */
.L_x_444:
[----:B------:R-:W-:Y:S05]  /*1190*/  BSYNC.RECONVERGENT B1 ;  /* 0x0000000000017941 */ /* 0x000fea0003800200 */
.L_x_443:
[----:B------:R-:W-:Y:S01]  /*11a0*/  BAR.SYNC.DEFER_BLOCKING 0x0 ;  /* 0x0000000000007b1d */ /* 0x000fe20000010000 */
[----:B------:R-:W-:-:S13]  /*11b0*/  ISETP.NE.AND P1, PT, R0, RZ, PT ;  /* 0x000000ff0000720c */ /* 0x000fda0003f25270 */
[----:B------:R-:W-:Y:S05]  /*11c0*/  @P1 BRA `(.L_x_445) ;  /* 0x0000005000c01947 */ /* 0x000fea0003800000 */
[----:B0-----:R-:W0:Y:S01]  /*11d0*/  S2R R5, SR_CgaCtaId ;  /* 0x0000000000057919 */ /* 0x001e220000008800 */
[----:B------:R-:W-:Y:S01]  /*11e0*/  MOV R8, 0x400 ;  /* 0x0000040000087802 */ /* 0x000fe20000000f00 */
[----:B------:R-:W-:Y:S01]  /*11f0*/  BSSY.RECONVERGENT B1, `(.L_x_446) ;  /* 0x000001a000017945 */ /* 0x000fe20003800200 */
[----:B------:R-:W-:Y:S02]  /*1200*/  IMAD.MOV.U32 R12, RZ, RZ, R2 ;  /* 0x000000ffff0c7224 */ /* 0x000fe400078e0002 */
[----:B------:R-:W-:Y:S02]  /*1210*/  IMAD.MOV.U32 R6, RZ, RZ, R3 ;  /* 0x000000ffff067224 */ /* 0x000fe400078e0003 */
[----:B------:R-:W-:Y:S01]  /*1220*/  IMAD.MOV.U32 R7, RZ, RZ, R4 ;  /* 0x000000ffff077224 */ /* 0x000fe200078e0004 */
[----:B0-----:R-:W-:-:S05]  /*1230*/  LEA R8, R5, R8, 0x18 ;  /* 0x0000000805087211 */ /* 0x001fca00078ec0ff */
[----:B------:R-:W0:Y:S04]  /*1240*/  LDS R11, [R8+0x18] ;  /* 0x00001800080b7984 */ /* 0x000e280000000800 */
[----:B------:R1:W2:Y:S04]  /*1250*/  LDS R13, [R8+0x28] ;  /* 0x00002800080d7984 */ /* 0x0002a80000000800 */
[----:B------:R1:W3:Y:S04]  /*1260*/  LDS R15, [R8+0x38] ;  /* 0x00003800080f7984 */ /* 0x0002e80000000800 */
[----:B------:R1:W4:Y:S04]  /*1270*/  LDS R10, [R8+0x48] ;  /* 0x00004800080a7984 */ /* 0x0003280000000800 */
[----:B------:R1:W1:Y:S04]  /*1280*/  LDS R9, [R8+0x58] ;  /* 0x0000580008097984 */ /* 0x0002680000000800 */
[----:B------:R0:W1:Y:S04]  /*1290*/  LDS R5, [R8+0x68] ;  /* 0x0000680008057984 */ /* 0x0000680000000800 */
[----:B------:R0:W1:Y:S02]  /*12a0*/  LDS R0, [R8+0x78] ;  /* 0x0000780008007984 */ /* 0x0000640000000800 */
[----:B0-----:R-:W-:-:S13]  /*12b0*/  FSETP.GEU.AND P0, PT, R2, R11, PT ;  /* 0x0000000b0200720b */ /* 0x001fda0003f0e000 */
[----:B--234-:R-:W-:Y:S05]  /*12c0*/  @!P0 BRA `(.L_x_447) ;  /* 0x0000000000308947 */ /* 0x01cfea0003800000 */
[----:B------:R-:W0:Y:S01]  /*12d0*/  LDS.64 R6, [R8+0x20] ;  /* 0x0000200008067984 */ /* 0x000e220000000a00 */
[----:B------:R-:W-:Y:S01]  /*12e0*/  FSETP.GEU.AND P3, PT, R11, R2, PT ;  /* 0x000000020b00720b */ /* 0x000fe20003f6e000 */
[----:B------:R-:W-:-:S12]  /*12f0*/  IMAD.MOV.U32 R12, RZ, RZ, R11 ;  /* 0x000000ffff0c7224 */ /* 0x000fd800078e000b */
[CC--:B0-----:R-:W-:Y:S02]  /*1300*/  @P3 ISETP.LT.U32.AND P2, PT, R3.reuse, R6.reuse, PT ;  /* 0x000000060300320c */ /* 0x0c1fe40003f41070 */
[CC--:B------:R-:W-:Y:S02]  /*1310*/  @P3 ISETP.GE.U32.AND P0, PT, R3.reuse, R6.reuse, PT ;  /* 0x000000060300320c */ /* 0x0c0fe40003f06070 */
[CC--:B------:R-:W-:Y:S02]  /*1320*/  @P3 ISETP.LT.AND.EX P2, PT, R4.reuse, R7.reuse, PT, P2 ;  /* 0x000000070400320c */ /* 0x0c0fe40003f41320 */
[CC--:B------:R-:W-:Y:S02]  /*1330*/  @P3 ISETP.GE.AND.EX P0, PT, R4.reuse, R7.reuse, PT, P0 ;  /* 0x000000070400320c */ /* 0x0c0fe40003f06300 */
[----:B------:R-:W-:Y:S02]  /*1340*/  @P3 SEL R3, R3, R6, P2 ;  /* 0x0000000603033207 */ /* 0x000fe40001000000 */
[----:B------:R-:W-:-:S02]  /*1350*/  @P3 SEL R4, R4, R7, P2 ;  /* 0x0000000704043207 */ /* 0x000fc40001000000 */
[----:B------:R-:W-:Y:S01]  /*1360*/  @P3 FSEL R12, R2, R11, !P0 ;  /* 0x0000000b020c3208 */ /* 0x000fe20004000000 */
[----:B------:R-:W-:Y:S02]  /*1370*/  @P3 IMAD.MOV.U32 R6, RZ, RZ, R3 ;  /* 0x000000ffff063224 */ /* 0x000fe400078e0003 */
[----:B------:R-:W-:-:S07]  /*1380*/  @P3 IMAD.MOV.U32 R7, RZ, RZ, R4 ;  /* 0x000000ffff073224 */ /* 0x000fce00078e0004 */
.L_x_447:
[----:B------:R-:W-:Y:S05]  /*1390*/  BSYNC.RECONVERGENT B1 ;  /* 0x0000000000017941 */ /* 0x000fea0003800200 */
.L_x_446:
[----:B------:R-:W-:Y:S01]  /*13a0*/  FSETP.GEU.AND P0, PT, R12, R13, PT ;  /* 0x0000000d0c00720b */ /* 0x000fe20003f0e000 */
[----:B------:R-:W-:Y:S01]  /*13b0*/  BSSY.RECONVERGENT B1, `(.L_x_448) ;  /* 0x0000011000017945 */ /* 0x000fe20003800200 */
[----:B------:R-:W-:Y:S02]  /*13c0*/  IMAD.MOV.U32 R17, RZ, RZ, R6 ;  /* 0x000000ffff117224 */ /* 0x000fe400078e0006 */
[----:B------:R-:W-:Y:S02]  /*13d0*/  IMAD.MOV.U32 R14, RZ, RZ, R7 ;  /* 0x000000ffff0e7224 */ /* 0x000fe400078e0007 */
[----:B------:R-:W-:-:S07]  /*13e0*/  IMAD.MOV.U32 R2, RZ, RZ, R12 ;  /* 0x000000ffff027224 */ /* 0x000fce00078e000c */
[----:B------:R-:W-:Y:S05]  /*13f0*/  @!P0 BRA `(.L_x_449) ;  /* 0x0000000000308947 */ /* 0x000fea0003800000 */
[----:B------:R-:W0:Y:S01]  /*1400*/  LDS.64 R18, [R8+0x30] ;  /* 0x0000300008127984 */ /* 0x000e220000000a00 */
[----:B------:R-:W-:Y:S01]  /*1410*/  FSETP.GEU.AND P3, PT, R13, R12, PT ;  /* 0x0000000c0d00720b */ /* 0x000fe20003f6e000 */
[----:B------:R-:W-:-:S12]  /*1420*/  IMAD.MOV.U32 R2, RZ, RZ, R13 ;  /* 0x000000ffff027224 */ /* 0x000fd800078e000d */
[CC--:B0-----:R-:W-:Y:S01]  /*1430*/  @P3 ISETP.GE.U32.AND P0, PT, R6.reuse, R18.reuse, PT ;  /* 0x000000120600320c */ /* 0x0c1fe20003f06070 */
[----:B------:R-:W-:Y:S01]  /*1440*/  IMAD.MOV.U32 R17, RZ, RZ, R18 ;  /* 0x000000ffff117224 */ /* 0x000fe200078e0012 */
[-C--:B------:R-:W-:Y:S01]  /*1450*/  @P3 ISETP.LT.U32.AND P2, PT, R6, R18.reuse, PT ;  /* 0x000000120600320c */ /* 0x080fe20003f41070 */
[----:B------:R-:W-:Y:S01]  /*1460*/  IMAD.MOV.U32 R14, RZ, RZ, R19 ;  /* 0x000000ffff0e7224 */ /* 0x000fe200078e0013 */
[CC--:B------:R-:W-:Y:S02]  /*1470*/  @P3 ISETP.GE.AND.EX P0, PT, R7.reuse, R19.reuse, PT, P0 ;  /* 0x000000130700320c */ /* 0x0c0fe40003f06300 */
[----:B------:R-:W-:Y:S02]  /*1480*/  @P3 ISETP.LT.AND.EX P2, PT, R7, R19, PT, P2 ;  /* 0x000000130700320c */ /* 0x000fe40003f41320 */
[----:B------:R-:W-:Y:S02]  /*1490*/  @P3 FSEL R2, R12, R13, !P0 ;  /* 0x0000000d0c023208 */ /* 0x000fe40004000000 */
[----:B------:R-:W-:-:S02]  /*14a0*/  @P3 SEL R17, R6, R18, P2 ;  /* 0x0000001206113207 */ /* 0x000fc40001000000 */
[----:B------:R-:W-:-:S07]  /*14b0*/  @P3 SEL R14, R7, R19, P2 ;  /* 0x00000013070e3207 */ /* 0x000fce0001000000 */
.L_x_449:
[----:B------:R-:W-:Y:S05]  /*14c0*/  BSYNC.RECONVERGENT B1 ;  /* 0x0000000000017941 */ /* 0x000fea0003800200 */
.L_x_448:
        /* <DEDUP_REMOVED lines=11> */
[CC--:B------:R-:W-:Y:S01]  /*1580*/  @P3 ISETP.LT.U32.AND P2, PT, R17.reuse, R6.reuse, PT ;  /* 0x000000061100320c */ /* 0x0c0fe20003f41070 */
[----:B------:R-:W-:Y:S01]  /*1590*/  IMAD.MOV.U32 R4, RZ, RZ, R7 ;  /* 0x000000ffff047224 */ /* 0x000fe200078e0007 */
[CC--:B------:R-:W-:Y:S02]  /*15a0*/  @P3 ISETP.GE.AND.EX P0, PT, R14.reuse, R7.reuse, PT, P0 ;  /* 0x000000070e00320c */ /* 0x0c0fe40003f06300 */
[----:B------:R-:W-:Y:S02]  /*15b0*/  @P3 ISETP.LT.AND.EX P2, PT, R14, R7, PT, P2 ;  /* 0x000000070e00320c */ /* 0x000fe40003f41320 */
[----:B------:R-:W-:Y:S02]  /*15c0*/  @P3 FSEL R3, R2, R15, !P0 ;  /* 0x0000000f02033208 */ /* 0x000fe40004000000 */
[----:B------:R-:W-:-:S02]  /*15d0*/  @P3 SEL R11, R17, R6, P2 ;  /* 0x00000006110b3207 */ /* 0x000fc40001000000 */
[----:B------:R-:W-:-:S07]  /*15e0*/  @P3 SEL R4, R14, R7, P2 ;  /* 0x000000070e043207 */ /* 0x000fce0001000000 */
.L_x_451:
[----:B------:R-:W-:Y:S05]  /*15f0*/  BSYNC.RECONVERGENT B1 ;  /* 0x0000000000017941 */ /* 0x000fea0003800200 */
.L_x_450:
        /* <DEDUP_REMOVED lines=18> */
.L_x_453:
[----:B------:R-:W-:Y:S05]  /*1720*/  BSYNC.RECONVERGENT B1 ;  /* 0x0000000000017941 */ /* 0x000fea0003800200 */
.L_x_452:
[----:B-1----:R-:W-:Y:S01]  /*1730*/  FSETP.GEU.AND P0, PT, R2, R9, PT ;  /* 0x000000090200720b */ /* 0x002fe20003f0e000 */
        /* <DEDUP_REMOVED lines=17> */
.L_x_455:
[----:B------:R-:W-:Y:S05]  /*1850*/  BSYNC.RECONVERGENT B1 ;  /* 0x0000000000017941 */ /* 0x000fea0003800200 */
.L_x_454:
        /* <DEDUP_REMOVED lines=18> */
.L_x_457:
[----:B------:R-:W-:Y:S05]  /*1980*/  BSYNC.RECONVERGENT B1 ;  /* 0x0000000000017941 */ /* 0x000fea0003800200 */
.L_x_456:
[----:B------:R-:W-:Y:S01]  /*1990*/  FSETP.GEU.AND P0, PT, R7, R0, PT ;  /* 0x000000000700720b */ /* 0x000fe20003f0e000 */
[----:B------:R-:W-:Y:S02]  /*19a0*/  IMAD.MOV.U32 R2, RZ, RZ, R7 ;  /* 0x000000ffff027224 */ /* 0x000fe400078e0007 */
[----:B------:R-:W-:Y:S02]  /*19b0*/  IMAD.MOV.U32 R3, RZ, RZ, R9 ;  /* 0x000000ffff037224 */ /* 0x000fe400078e0009 */
[----:B------:R-:W-:-:S08]  /*19c0*/  IMAD.MOV.U32 R4, RZ, RZ, R6 ;  /* 0x000000ffff047224 */ /* 0x000fd000078e0006 */
[----:B------:R-:W-:Y:S05]  /*19d0*/  @!P0 BRA `(.L_x_445) ;  /* 0x0000004800bc8947 */ /* 0x000fea0003800000 */
[----:B------:R-:W0:Y:S01]  /*19e0*/  LDS.64 R10, [R8+0x80] ;  /* 0x00008000080a7984 */ /* 0x000e220000000a00 */
[----:B------:R-:W-:Y:S01]  /*19f0*/  FSETP.GEU.AND P0, PT, R0, R7, PT ;  /* 0x000000070000720b */ /* 0x000fe20003f0e000 */
[----:B------:R-:W-:Y:S02]  /*1a00*/  IMAD.MOV.U32 R2, RZ, RZ, R0 ;  /* 0x000000ffff027224 */ /* 0x000fe400078e0000 */
[----:B0-----:R-:W-:Y:S02]  /*1a10*/  IMAD.MOV.U32 R3, RZ, RZ, R10 ;  /* 0x000000ffff037224 */ /* 0x001fe400078e000a */
[----:B------:R-:W-:-:S08]  /*1a20*/  IMAD.MOV.U32 R4, RZ, RZ, R11 ;  /* 0x000000ffff047224 */ /* 0x000fd000078e000b */
[----:B------:R-:W-:Y:S05]  /*1a30*/  @!P0 BRA `(.L_x_445) ;  /* 0x0000004800a48947 */ /* 0x000fea0003800000 */
[CC--:B------:R-:W-:Y:S02]  /*1a40*/  ISETP.GE.U32.AND P0, PT, R9.reuse, R10.reuse, PT ;  /* 0x0000000a0900720c */ /* 0x0c0fe40003f06070 */
[----:B------:R-:W-:Y:S02]  /*1a50*/  ISETP.LT.U32.AND P2, PT, R9, R10, PT ;  /* 0x0000000a0900720c */ /* 0x000fe40003f41070 */
[CC--:B------:R-:W-:Y:S02]  /*1a60*/  ISETP.GE.AND.EX P0, PT, R6.reuse, R11.reuse, PT, P0 ;  /* 0x0000000b0600720c */ /* 0x0c0fe40003f06300 */
[----:B------:R-:W-:Y:S02]  /*1a70*/  ISETP.LT.AND.EX P2, PT, R6, R11, PT, P2 ;  /* 0x0000000b0600720c */ /* 0x000fe40003f41320 */
[----:B------:R-:W-:Y:S02]  /*1a80*/  FSEL R2, R7, R0, !P0 ;  /* 0x0000000007027208 */ /* 0x000fe40004000000 */
[----:B------:R-:W-:-:S02]  /*1a90*/  SEL R3, R9, R10, P2 ;  /* 0x0000000a09037207 */ /* 0x000fc40001000000 */
[----:B------:R-:W-:Y:S01]  /*1aa0*/  SEL R4, R6, R11, P2 ;  /* 0x0000000b06047207 */ /* 0x000fe20001000000 */
[----:B------:R-:W-:Y:S06]  /*1ab0*/  BRA `(.L_x_445) ;  /* 0x0000004800847947 */ /* 0x000fec0003800000 */
.L_x_432:
[----:B------:R-:W-:Y:S01]  /*1ac0*/  LOP3.LUT R4, R0, 0x3e0, RZ, 0xc0, !PT ;  /* 0x000003e000047812 */ /* 0x000fe200078ec0ff */
[----:B------:R-:W-:Y:S01]  /*1ad0*/  BSSY.RECONVERGENT B1, `(.L_x_458) ;  /* 0x000001b000017945 */ /* 0x000fe20003800200 */
[----:B-----5:R-:W-:Y:S02]  /*1ae0*/  IMAD.MOV.U32 R12, RZ, RZ, R2 ;  /* 0x000000ffff0c7224 */ /* 0x020fe400078e0002 */
[----:B------:R-:W-:Y:S02]  /*1af0*/  IMAD.MOV.U32 R14, RZ, RZ, R3 ;  /* 0x000000ffff0e7224 */ /* 0x000fe400078e0003 */
[----:B01----:R-:W-:Y:S01]  /*1b00*/  VIADD R6, R4, 0x20 ;  /* 0x0000002004067836 */ /* 0x003fe20000000000 */
[----:B------:R-:W-:-:S04]  /*1b10*/  LOP3.LUT R4, RZ, R4, RZ, 0x33, !PT ;  /* 0x00000004ff047212 */ /* 0x000fc800078e33ff */
[----:B------:R-:W-:Y:S01]  /*1b20*/  ISETP.GT.AND P0, PT, R6, UR4, PT ;  /* 0x0000000406007c0c */ /* 0x000fe2000bf04270 */
[----:B------:R-:W-:Y:S02]  /*1b30*/  VIADD R4, R4, UR4 ;  /* 0x0000000404047c36 */ /* 0x000fe40008000000 */
[----:B------:R-:W-:-:S03]  /*1b40*/  IMAD.MOV.U32 R6, RZ, RZ, R5 ;  /* 0x000000ffff067224 */ /* 0x000fc600078e0005 */
[----:B------:R-:W-:Y:S02]  /*1b50*/  SEL R7, R4, 0x1f, P0 ;  /* 0x0000001f04077807 */ /* 0x000fe40000000000 */
[----:B------:R-:W0:Y:S03]  /*1b60*/  S2R R4, SR_LANEID ;  /* 0x0000000000047919 */ /* 0x000e260000000000 */
[----:B------:R-:W1:Y:S04]  /*1b70*/  SHFL.DOWN PT, R8, R5, 0x1, R7 ;  /* 0x0820000005087989 */ /* 0x000e6800000e0007 */
[----:B------:R2:W3:Y:S04]  /*1b80*/  SHFL.DOWN PT, R9, R2, 0x1, R7 ;  /* 0x0820000002097989 */ /* 0x0004e800000e0007 */
[----:B------:R2:W4:Y:S01]  /*1b90*/  SHFL.DOWN PT, R11, R3, 0x1, R7 ;  /* 0x08200000030b7989 */ /* 0x00052200000e0007 */
[----:B-1----:R-:W-:-:S04]  /*1ba0*/  FSETP.GEU.AND P0, PT, R5, R8, PT ;  /* 0x000000080500720b */ /* 0x002fc80003f0e000 */
[----:B0-----:R-:W-:-:S13]  /*1bb0*/  ISETP.GE.OR P0, PT, R4, R7, !P0 ;  /* 0x000000070400720c */ /* 0x001fda0004706670 */
[----:B--234-:R-:W-:Y:S05]  /*1bc0*/  @P0 BRA `(.L_x_459) ;  /* 0x00000000002c0947 */ /* 0x01cfea0003800000 */
        /* <DEDUP_REMOVED lines=11> */
.L_x_459:
[----:B------:R-:W-:Y:S05]  /*1c80*/  BSYNC.RECONVERGENT B1 ;  /* 0x0000000000017941 */ /* 0x000fea0003800200 */
.L_x_458:
[----:B------:R-:W0:Y:S01]  /*1c90*/  SHFL.DOWN PT, R3, R6, 0x2, R7 ;  /* 0x0840000006037989 */ /* 0x000e2200000e0007 */
[----:B------:R-:W-:Y:S01]  /*1ca0*/  VIADD R2, R4, 0x2 ;  /* 0x0000000204027836 */ /* 0x000fe20000000000 */
[----:B------:R-:W-:Y:S01]  /*1cb0*/  BSSY.RECONVERGENT B1, `(.L_x_460) ;  /* 0x0000014000017945 */ /* 0x000fe20003800200 */
[----:B------:R-:W-:Y:S01]  /*1cc0*/  IMAD.MOV.U32 R8, RZ, RZ, R12 ;  /* 0x000000ffff087224 */ /* 0x000fe200078e000c */
[----:B------:R1:W2:Y:S01]  /*1cd0*/  SHFL.DOWN PT, R5, R12, 0x2, R7 ;  /* 0x084000000c057989 */ /* 0x0002a200000e0007 */
[----:B------:R-:W-:-:S03]  /*1ce0*/  IMAD.MOV.U32 R10, RZ, RZ, R14 ;  /* 0x000000ffff0a7224 */ /* 0x000fc600078e000e */
[----:B------:R1:W3:Y:S01]  /*1cf0*/  SHFL.DOWN PT, R9, R14, 0x2, R7 ;  /* 0x084000000e097989 */ /* 0x0002e200000e0007 */
[----:B0-----:R-:W-:-:S04]  /*1d00*/  FSETP.GEU.AND P0, PT, R6, R3, PT ;  /* 0x000000030600720b */ /* 0x001fc80003f0e000 */
[----:B------:R-:W-:Y:S01]  /*1d10*/  ISETP.GT.OR P0, PT, R2, R7, !P0 ;  /* 0x000000070200720c */ /* 0x000fe20004704670 */
[----:B------:R-:W-:-:S12]  /*1d20*/  IMAD.MOV.U32 R2, RZ, RZ, R6 ;  /* 0x000000ffff027224 */ /* 0x000fd800078e0006 */
        /* <DEDUP_REMOVED lines=12> */
.L_x_461:
[----:B------:R-:W-:Y:S05]  /*1df0*/  BSYNC.RECONVERGENT B1 ;  /* 0x0000000000017941 */ /* 0x000fea0003800200 */
.L_x_460:
        /* <DEDUP_REMOVED lines=22> */
.L_x_463:
[----:B------:R-:W-:Y:S05]  /*1f60*/  BSYNC.RECONVERGENT B1 ;  /* 0x0000000000017941 */ /* 0x000fea0003800200 */
.L_x_462:
[----:B------:R-:W0:Y:S01]  /*1f70*/  SHFL.DOWN PT, R3, R6, 0x8, R7 ;  /* 0x0900000006037989 */ /* 0x000e2200000e0007 */
[----:B------:R-:W-:Y:S01]  /*1f80*/  VIADD R2, R4, 0x8 ;  /* 0x0000000804027836 */ /* 0x000fe20000000000 */
[----:B------:R-:W-:Y:S01]  /*1f90*/  BSSY.RECONVERGENT B1, `(.L_x_464) ;  /* 0x0000014000017945 */ /* 0x000fe20003800200 */
[----:B------:R-:W-:Y:S01]  /*1fa0*/  IMAD.MOV.U32 R8, RZ, RZ, R6 ;  /* 0x000000ffff087224 */ /* 0x000fe200078e0006 */
[----:B------:R1:W2:Y:S01]  /*1fb0*/  SHFL.DOWN PT, R5, R14, 0x8, R7 ;  /* 0x090000000e057989 */ /* 0x0002a200000e0007 */
[----:B------:R-:W-:Y:S02]  /*1fc0*/  IMAD.MOV.U32 R10, RZ, RZ, R14 ;  /* 0x000000ffff0a7224 */ /* 0x000fe400078e000e */
[----:B------:R-:W-:Y:S01]  /*1fd0*/  IMAD.MOV.U32 R12, RZ, RZ, R16 ;  /* 0x000000ffff0c7224 */ /* 0x000fe200078e0010 */
[----:B------:R1:W3:Y:S01]  /*1fe0*/  SHFL.DOWN PT, R9, R16, 0x8, R7 ;  /* 0x0900000010097989 */ /* 0x0002e200000e0007 */
[----:B0-----:R-:W-:-:S04]  /*1ff0*/  FSETP.GEU.AND P0, PT, R6, R3, PT ;  /* 0x000000030600720b */ /* 0x001fc80003f0e000 */
[----:B------:R-:W-:-:S13]  /*2000*/  ISETP.GT.OR P0, PT, R2, R7, !P0 ;  /* 0x000000070200720c */ /* 0x000fda0004704670 */
        /* <DEDUP_REMOVED lines=12> */
.L_x_465:
[----:B------:R-:W-:Y:S05]  /*20d0*/  BSYNC.RECONVERGENT B1 ;  /* 0x0000000000017941 */ /* 0x000fea0003800200 */
.L_x_464:
[----:B------:R-:W0:Y:S01]  /*20e0*/  SHFL.DOWN PT, R5, R8, 0x10, R7 ;  /* 0x0a00000008057989 */ /* 0x000e2200000e0007 */
[C---:B------:R-:W-:Y:S01]  /*20f0*/  VIADD R2, R4.reuse, 0x10 ;  /* 0x0000001004027836 */ /* 0x040fe20000000000 */
[----:B------:R-:W-:Y:S01]  /*2100*/  BSSY.RECONVERGENT B1, `(.L_x_466) ;  /* 0x0000015000017945 */ /* 0x000fe20003800200 */
[----:B------:R-:W-:Y:S01]  /*2110*/  ISETP.NE.AND P2, PT, R4, RZ, PT ;  /* 0x000000ff0400720c */ /* 0x000fe20003f45270 */
[----:B------:R1:W2:Y:S01]  /*2120*/  SHFL.DOWN PT, R9, R10, 0x10, R7 ;  /* 0x0a0000000a097989 */ /* 0x0002a200000e0007 */
[----:B------:R-:W-:Y:S02]  /*2130*/  IMAD.MOV.U32 R3, RZ, RZ, R10 ;  /* 0x000000ffff037224 */ /* 0x000fe400078e000a */
[----:B------:R-:W-:Y:S01]  /*2140*/  IMAD.MOV.U32 R4, RZ, RZ, R12 ;  /* 0x000000ffff047224 */ /* 0x000fe200078e000c */
        /* <DEDUP_REMOVED lines=16> */
.L_x_467:
[----:B------:R-:W-:Y:S05]  /*2250*/  BSYNC.RECONVERGENT B1 ;  /* 0x0000000000017941 */ /* 0x000fea0003800200 */
.L_x_466:
        /* <DEDUP_REMOVED lines=12> */
.L_x_469:
[----:B------:R-:W-:Y:S05]  /*2320*/  BSYNC.RECONVERGENT B1 ;  /* 0x0000000000017941 */ /* 0x000fea0003800200 */
.L_x_468:
[----:B------:R-:W-:Y:S01]  /*2330*/  BAR.SYNC.DEFER_BLOCKING 0x0 ;  /* 0x0000000000007b1d */ /* 0x000fe20000010000 */
[----:B------:R-:W-:-:S13]  /*2340*/  ISETP.NE.AND P1, PT, R0, RZ, PT ;  /* 0x000000ff0000720c */ /* 0x000fda0003f25270 */
[----:B------:R-:W-:Y:S05]  /*2350*/  @P1 BRA `(.L_x_445) ;  /* 0x00000040005c1947 */ /* 0x000fea0003800000 */
[----:B------:R-:W-:Y:S01]  /*2360*/  UISETP.GE.AND UP0, UPT, UR4, 0x21, UPT ;  /* 0x000000210400788c */ /* 0x000fe2000bf06270 */
[----:B------:R-:W-:Y:S02]  /*2370*/  IMAD.MOV.U32 R0, RZ, RZ, R2 ;  /* 0x000000ffff007224 */ /* 0x000fe400078e0002 */
[----:B0-----:R-:W-:Y:S02]  /*2380*/  IMAD.MOV.U32 R7, RZ, RZ, R3 ;  /* 0x000000ffff077224 */ /* 0x001fe400078e0003 */
[----:B------:R-:W-:-:S04]  /*2390*/  IMAD.MOV.U32 R8, RZ, RZ, R4 ;  /* 0x000000ffff087224 */ /* 0x000fc800078e0004 */
[----:B------:R-:W-:Y:S05]  /*23a0*/  BRA.U !UP0, `(.L_x_470) ;  /* 0x00000001085c7547 */ /* 0x000fea000b800000 */
[----:B------:R-:W0:Y:S01]  /*23b0*/  S2R R5, SR_CgaCtaId ;  /* 0x0000000000057919 */ /* 0x000e220000008800 */
[----:B------:R-:W-:Y:S01]  /*23c0*/  MOV R0, 0x400 ;  /* 0x0000040000007802 */ /* 0x000fe20000000f00 */
[----:B------:R-:W-:Y:S01]  /*23d0*/  BSSY.RECONVERGENT B1, `(.L_x_470) ;  /* 0x0000014000017945 */ /* 0x000fe20003800200 */
[----:B------:R-:W-:Y:S02]  /*23e0*/  IMAD.MOV.U32 R7, RZ, RZ, R3 ;  /* 0x000000ffff077224 */ /* 0x000fe400078e0003 */
[----:B------:R-:W-:Y:S01]  /*23f0*/  IMAD.MOV.U32 R8, RZ, RZ, R4 ;  /* 0x000000ffff087224 */ /* 0x000fe200078e0004 */
[----:B0-----:R-:W-:Y:S01]  /*2400*/  LEA R6, R5, R0, 0x18 ;  /* 0x0000000005067211 */ /* 0x001fe200078ec0ff */
[----:B------:R-:W-:-:S04]  /*2410*/  IMAD.MOV.U32 R0, RZ, RZ, R2 ;  /* 0x000000ffff007224 */ /* 0x000fc800078e0002 */
[----:B------:R-:W0:Y:S02]  /*2420*/  LDS R5, [R6+0x18] ;  /* 0x0000180006057984 */ /* 0x000e240000000800 */
[----:B0-----:R-:W-:-:S13]  /*2430*/  FSETP.GEU.AND P0, PT, R2, R5, PT ;  /* 0x000000050200720b */ /* 0x001fda0003f0e000 */
        /* <DEDUP_REMOVED lines=13> */
.L_x_471:
[----:B------:R-:W-:Y:S05]  /*2510*/  BSYNC.RECONVERGENT B1 ;  /* 0x0000000000017941 */ /* 0x000fea0003800200 */
.L_x_470:
[----:B------:R-:W-:Y:S01]  /*2520*/  UISETP.GE.AND UP0, UPT, UR4, 0x41, UPT ;  /* 0x000000410400788c */ /* 0x000fe2000bf06270 */
[----:B------:R-:W-:Y:S02]  /*2530*/  IMAD.MOV.U32 R2, RZ, RZ, R0 ;  /* 0x000000ffff027224 */ /* 0x000fe400078e0000 */
[----:B------:R-:W-:Y:S02]  /*2540*/  IMAD.MOV.U32 R5, RZ, RZ, R7 ;  /* 0x000000ffff057224 */ /* 0x000fe400078e0007 */
        /* <DEDUP_REMOVED lines=24> */
.L_x_473:
[----:B------:R-:W-:Y:S05]  /*26d0*/  BSYNC.RECONVERGENT B1 ;  /* 0x0000000000017941 */ /* 0x000fea0003800200 */
.L_x_472:
        /* <DEDUP_REMOVED lines=27> */
.L_x_475:
[----:B------:R-:W-:Y:S05]  /*2890*/  BSYNC.RECONVERGENT B1 ;  /* 0x0000000000017941 */ /* 0x000fea0003800200 */
.L_x_474:
        /* <DEDUP_REMOVED lines=27> */
.L_x_477:
[----:B------:R-:W-:Y:S05]  /*2a50*/  BSYNC.RECONVERGENT B1 ;  /* 0x0000000000017941 */ /* 0x000fea0003800200 */
.L_x_476:
        /* <DEDUP_REMOVED lines=27> */
.L_x_479:
[----:B------:R-:W-:Y:S05]  /*2c10*/  BSYNC.RECONVERGENT B1 ;  /* 0x0000000000017941 */ /* 0x000fea0003800200 */
.L_x_478:
        /* <DEDUP_REMOVED lines=9> */
[----:B------:R-:W-:Y:S02]  /*2cb0*/  IMAD.MOV.U32 R7, RZ, RZ, R9 ;  /* 0x000000ffff077224 */ /* 0x000fe400078e0009 */
[----:B------:R-:W-:Y:S01]  /*2cc0*/  IMAD.MOV.U32 R6, RZ, RZ, R4 ;  /* 0x000000ffff067224 */ /* 0x000fe200078e0004 */
[----:B0-----:R-:W-:-:S05]  /*2cd0*/  LEA R2, R3, R2, 0x18 ;  /* 0x0000000203027211 */ /* 0x001fca00078ec0ff */
        /* <DEDUP_REMOVED lines=15> */
.L_x_481:
[----:B------:R-:W-:Y:S05]  /*2dd0*/  BSYNC.RECONVERGENT B1 ;  /* 0x0000000000017941 */ /* 0x000fea0003800200 */
.L_x_480:
[----:B------:R-:W-:Y:S01]  /*2de0*/  UISETP.GE.AND UP0, UPT, UR4, 0xe1, UPT ;  /* 0x000000e10400788c */ /* 0x000fe2000bf06270 */
[----:B------:R-:W-:Y:S02]  /*2df0*/  IMAD.MOV.U32 R2, RZ, RZ, R5 ;  /* 0x000000ffff027224 */ /* 0x000fe400078e0005 */
[----:B------:R-:W-:Y:S02]  /*2e00*/  IMAD.MOV.U32 R3, RZ, RZ, R7 ;  /* 0x000000ffff037224 */ /* 0x000fe400078e0007 */
[----:B------:R-:W-:-:S04]  /*2e10*/  IMAD.MOV.U32 R4, RZ, RZ, R6 ;  /* 0x000000ffff047224 */ /* 0x000fc800078e0006 */
[----:B------:R-:W-:Y:S05]  /*2e20*/  BRA.U !UP0, `(.L_x_445) ;  /* 0x0000003508a87547 */ /* 0x000fea000b800000 */
[----:B------:R-:W0:Y:S01]  /*2e30*/  S2R R3, SR_CgaCtaId ;  /* 0x0000000000037919 */ /* 0x000e220000008800 */
[----:B------:R-:W-:Y:S01]  /*2e40*/  MOV R0, 0x400 ;  /* 0x0000040000007802 */ /* 0x000fe20000000f00 */
        /* <DEDUP_REMOVED lines=21> */
.L_x_413:
[----:B------:R-:W1:Y:S01]  /*2fa0*/  S2R R0, SR_TID.X ;  /* 0x0000000000007919 */ /* 0x000e620000002100 */
[----:B------:R-:W1:Y:S02]  /*2fb0*/  LDC.64 R2, c[0x0][0x380] ;  /* 0x0000e000ff027b82 */ /* 0x000e640000000a00 */
[----:B-1----:R-:W-:-:S05]  /*2fc0*/  IMAD.WIDE.U32 R12, R0, 0x10, R2 ;  /* 0x00000010000c7825 */ /* 0x002fca00078e0002 */
[----:B0-----:R-:W2:Y:S04]  /*2fd0*/  LDG.E.CONSTANT R21, desc[UR10][R12.64] ;  /* 0x0000000a0c157981 */ /* 0x001ea8000c1e9900 */
[----:B------:R-:W3:Y:S04]  /*2fe0*/  LDG.E.CONSTANT R10, desc[UR10][R12.64+0x1000] ;  /* 0x0010000a0c0a7981 */ /* 0x000ee8000c1e9900 */
[----:B------:R-:W4:Y:S04]  /*2ff0*/  LDG.E.64.CONSTANT R14, desc[UR10][R12.64+0x8] ;  /* 0x0000080a0c0e7981 */ /* 0x000f28000c1e9b00 */
[----:B------:R0:W5:Y:S04]  /*3000*/  LDG.E.CONSTANT R16, desc[UR10][R12.64+0x2000] ;  /* 0x0020000a0c107981 */ /* 0x000168000c1e9900 */
[----:B------:R0:W5:Y:S04]  /*3010*/  LDG.E.CONSTANT R17, desc[UR10][R12.64+0x3000] ;  /* 0x0030000a0c117981 */ /* 0x000168000c1e9900 */
[----:B------:R0:W5:Y:S04]  /*3020*/  LDG.E.CONSTANT R11, desc[UR10][R12.64+0x4000] ;  /* 0x0040000a0c0b7981 */ /* 0x000168000c1e9900 */
[----:B------:R0:W5:Y:S04]  /*3030*/  LDG.E.64.CONSTANT R6, desc[UR10][R12.64+0x2008] ;  /* 0x0020080a0c067981 */ /* 0x000168000c1e9b00 */
[----:B------:R0:W5:Y:S04]  /*3040*/  LDG.E.64.CONSTANT R4, desc[UR10][R12.64+0x3008] ;  /* 0x0030080a0c047981 */ /* 0x000168000c1e9b00 */
[----:B------:R0:W5:Y:S01]  /*3050*/  LDG.E.64.CONSTANT R2, desc[UR10][R12.64+0x4008] ;  /* 0x0040080a0c027981 */ /* 0x000162000c1e9b00 */
[----:B------:R-:W-:Y:S01]  /*3060*/  BSSY.RECONVERGENT B1, `(.L_x_482) ;  /* 0x0000012000017945 */ /* 0x000fe20003800200 */
[----:B--2---:R-:W-:Y:S01]  /*3070*/  IMAD.MOV.U32 R19, RZ, RZ, R21 ;  /* 0x000000ffff137224 */ /* 0x004fe200078e0015 */
[----:B---3--:R-:W-:Y:S01]  /*3080*/  FSETP.GEU.AND P0, PT, R21, R10, PT ;  /* 0x0000000a1500720b */ /* 0x008fe20003f0e000 */
[----:B----4-:R-:W-:-:S02]  /*3090*/  IMAD.MOV.U32 R8, RZ, RZ, R14 ;  /* 0x000000ffff087224 */ /* 0x010fc400078e000e */
[----:B------:R-:W-:-:S10]  /*30a0*/  IMAD.MOV.U32 R9, RZ, RZ, R15 ;  /* 0x000000ffff097224 */ /* 0x000fd400078e000f */
[----:B0-----:R-:W-:Y:S05]  /*30b0*/  @!P0 BRA `(.L_x_483) ;  /* 0x0000000000308947 */ /* 0x001fea0003800000 */
[----:B------:R-:W2:Y:S01]  /*30c0*/  LDG.E.64.CONSTANT R8, desc[UR10][R12.64+0x1008] ;  /* 0x0010080a0c087981 */ /* 0x000ea2000c1e9b00 */
[----:B------:R-:W-:Y:S01]  /*30d0*/  FSETP.GEU.AND P2, PT, R10, R21, PT ;  /* 0x000000150a00720b */ /* 0x000fe20003f4e000 */
[----:B------:R-:W-:-:S12]  /*30e0*/  IMAD.MOV.U32 R19, RZ, RZ, R10 ;  /* 0x000000ffff137224 */ /* 0x000fd800078e000a */
[CC--:B--2---:R-:W-:Y:S02]  /*30f0*/  @P2 ISETP.GE.U32.AND P0, PT, R14.reuse, R8.reuse, PT ;  /* 0x000000080e00220c */ /* 0x0c4fe40003f06070 */
[C---:B------:R-:W-:Y:S02]  /*3100*/  @P2 ISETP.LT.U32.AND P1, PT, R14.reuse, R8, PT ;  /* 0x000000080e00220c */ /* 0x040fe40003f21070 */
[CC--:B------:R-:W-:Y:S02]  /*3110*/  @P2 ISETP.GE.AND.EX P0, PT, R15.reuse, R9.reuse, PT, P0 ;  /* 0x000000090f00220c */ /* 0x0c0fe40003f06300 */
[----:B------:R-:W-:Y:S02]  /*3120*/  @P2 ISETP.LT.AND.EX P1, PT, R15, R9, PT, P1 ;  /* 0x000000090f00220c */ /* 0x000fe40003f21310 */
[----:B------:R-:W-:Y:S02]  /*3130*/  @P2 FSEL R19, R21, R10, !P0 ;  /* 0x0000000a15132208 */ /* 0x000fe40004000000 */
[----:B------:R-:W-:-:S02]  /*3140*/  @P2 SEL R10, R14, R8, P1 ;  /* 0x000000080e0a2207 */ /* 0x000fc40000800000 */
[----:B------:R-:W-:-:S03]  /*3150*/  @P2 SEL R15, R15, R9, P1 ;  /* 0x000000090f0f2207 */ /* 0x000fc60000800000 */
[----:B------:R-:W-:Y:S02]  /*3160*/  @P2 IMAD.MOV.U32 R8, RZ, RZ, R10 ;  /* 0x000000ffff082224 */ /* 0x000fe400078e000a */
[----:B------:R-:W-:-:S07]  /*3170*/  @P2 IMAD.MOV.U32 R9, RZ, RZ, R15 ;  /* 0x000000ffff092224 */ /* 0x000fce00078e000f */
.L_x_483:
[----:B------:R-:W-:Y:S05]  /*3180*/  BSYNC.RECONVERGENT B1 ;  /* 0x0000000000017941 */ /* 0x000fea0003800200 */
.L_x_482:
[----:B-----5:R-:W-:Y:S01]  /*3190*/  FSETP.GEU.AND P0, PT, R19, R16, PT ;  /* 0x000000101300720b */ /* 0x020fe20003f0e000 */
[----:B------:R-:W-:Y:S01]  /*31a0*/  BSSY.RECONVERGENT B1, `(.L_x_484) ;  /* 0x0000010000017945 */ /* 0x000fe20003800200 */
[----:B------:R-:W-:Y:S02]  /*31b0*/  IMAD.MOV.U32 R10, RZ, RZ, R19 ;  /* 0x000000ffff0a7224 */ /* 0x000fe400078e0013 */
[----:B------:R-:W-:Y:S02]  /*31c0*/  IMAD.MOV.U32 R13, RZ, RZ, R8 ;  /* 0x000000ffff0d7224 */ /* 0x000fe400078e0008 */
[----:B------:R-:W-:-:S07]  /*31d0*/  IMAD.MOV.U32 R14, RZ, RZ, R9 ;  /* 0x000000ffff0e7224 */ /* 0x000fce00078e0009 */
[----:B------:R-:W-:Y:S05]  /*31e0*/  @!P0 BRA `(.L_x_485) ;  /* 0x00000000002c8947 */ /* 0x000fea0003800000 */
[----:B------:R-:W-:Y:S01]  /*31f0*/  FSETP.GEU.AND P2, PT, R16, R19, PT ;  /* 0x000000131000720b */ /* 0x000fe20003f4e000 */
[----:B------:R-:W-:Y:S02]  /*3200*/  IMAD.MOV.U32 R13, RZ, RZ, R6 ;  /* 0x000000ffff0d7224 */ /* 0x000fe400078e0006 */
[----:B------:R-:W-:Y:S02]  /*3210*/  IMAD.MOV.U32 R14, RZ, RZ, R7 ;  /* 0x000000ffff0e7224 */ /* 0x000fe400078e0007 */
[----:B------:R-:W-:-:S08]  /*3220*/  IMAD.MOV.U32 R10, RZ, RZ, R16 ;  /* 0x000000ffff0a7224 */ /* 0x000fd000078e0010 */
[CC--:B------:R-:W-:Y:S02]  /*3230*/  @P2 ISETP.GE.U32.AND P0, PT, R8.reuse, R6.reuse, PT ;  /* 0x000000060800220c */ /* 0x0c0fe40003f06070 */
[C---:B------:R-:W-:Y:S02]  /*3240*/  @P2 ISETP.LT.U32.AND P1, PT, R8.reuse, R6, PT ;  /* 0x000000060800220c */ /* 0x040fe40003f21070 */
[CC--:B------:R-:W-:Y:S02]  /*3250*/  @P2 ISETP.GE.AND.EX P0, PT, R9.reuse, R7.reuse, PT, P0 ;  /* 0x000000070900220c */ /* 0x0c0fe40003f06300 */
[----:B------:R-:W-:Y:S02]  /*3260*/  @P2 ISETP.LT.AND.EX P1, PT, R9, R7, PT, P1 ;  /* 0x000000070900220c */ /* 0x000fe40003f21310 */
[----:B------:R-:W-:Y:S02]  /*3270*/  @P2 FSEL R10, R19, R16, !P0 ;  /* 0x00000010130a2208 */ /* 0x000fe40004000000 */
[----:B------:R-:W-:-:S02]  /*3280*/  @P2 SEL R13, R8, R6, P1 ;  /* 0x00000006080d2207 */ /* 0x000fc40000800000 */
[----:B------:R-:W-:-:S07]  /*3290*/  @P2 SEL R14, R9, R7, P1 ;  /* 0x00000007090e2207 */ /* 0x000fce0000800000 */
.L_x_485:
[----:B------:R-:W-:Y:S05]  /*32a0*/  BSYNC.RECONVERGENT B1 ;  /* 0x0000000000017941 */ /* 0x000fea0003800200 */
.L_x_484:
[----:B------:R-:W-:Y:S01]  /*32b0*/  FSETP.GEU.AND P0, PT, R10, R17, PT ;  /* 0x000000110a00720b */ /* 0x000fe20003f0e000 */
        /* <DEDUP_REMOVED lines=10> */
[CC--:B------:R-:W-:Y:S02]  /*3360*/  @P2 ISETP.LT.U32.AND P1, PT, R13.reuse, R4.reuse, PT ;  /* 0x000000040d00220c */ /* 0x0c0fe40003f21070 */
[CC--:B------:R-:W-:Y:S02]  /*3370*/  @P2 ISETP.GE.AND.EX P0, PT, R14.reuse, R5.reuse, PT, P0 ;  /* 0x000000050e00220c */ /* 0x0c0fe40003f06300 */
[----:B------:R-:W-:Y:S02]  /*3380*/  @P2 ISETP.LT.AND.EX P1, PT, R14, R5, PT, P1 ;  /* 0x000000050e00220c */ /* 0x000fe40003f21310 */
[----:B------:R-:W-:Y:S02]  /*3390*/  @P2 FSEL R6, R10, R17, !P0 ;  /* 0x000000110a062208 */ /* 0x000fe40004000000 */
[----:B------:R-:W-:-:S02]  /*33a0*/  @P2 SEL R7, R13, R4, P1 ;  /* 0x000000040d072207 */ /* 0x000fc40000800000 */
[----:B------:R-:W-:-:S07]  /*33b0*/  @P2 SEL R12, R14, R5, P1 ;  /* 0x000000050e0c2207 */ /* 0x000fce0000800000 */
.L_x_487:
[----:B------:R-:W-:Y:S05]  /*33c0*/  BSYNC.RECONVERGENT B1 ;  /* 0x0000000000017941 */ /* 0x000fea0003800200 */
.L_x_486:
        /* <DEDUP_REMOVED lines=17> */
.L_x_489:
[----:B------:R-:W-:Y:S05]  /*34e0*/  BSYNC.RECONVERGENT B1 ;  /* 0x0000000000017941 */ /* 0x000fea0003800200 */
.L_x_488:
[----:B------:R-:W-:Y:S01]  /*34f0*/  UISETP.GE.U32.AND UP0, UPT, UR8, 0xa00, UPT ;  /* 0x00000a000800788c */ /* 0x000fe2000bf06070 */
[----:B------:R-:W-:Y:S02]  /*3500*/  IMAD.MOV.U32 R5, RZ, RZ, 0x500 ;  /* 0x00000500ff057424 */ /* 0x000fe400078e00ff */
[----:B------:R-:W-:-:S06]  /*3510*/  IMAD.MOV.U32 R4, RZ, RZ, RZ ;  /* 0x000000ffff047224 */ /* 0x000fcc00078e00ff */
[----:B------:R-:W-:Y:S05]  /*3520*/  BRA.U !UP0, `(.L_x_490) ;  /* 0x0000001508647547 */ /* 0x000fea000b800000 */
[----:B------:R-:W-:Y:S01]  /*3530*/  UIADD3 UR9, UP0, UPT, UR8, -0xa00, URZ ;  /* 0xfffff60008097890 */ /* 0x000fe2000ff1e0ff */
[----:B------:R-:W-:Y:S02]  /*3540*/  IMAD.MOV.U32 R5, RZ, RZ, 0x500 ;  /* 0x00000500ff057424 */ /* 0x000fe400078e00ff */
[----:B------:R-:W-:Y:S01]  /*3550*/  IMAD.MOV.U32 R4, RZ, RZ, RZ ;  /* 0x000000ffff047224 */ /* 0x000fe200078e00ff */
[----:B------:R-:W-:Y:S02]  /*3560*/  ULEA.HI.X.SX32 UR8, UR8, 0xffffffff, 0x1, UP0 ;  /* 0xffffffff08087891 */ /* 0x000fe400080f0eff */
[----:B------:R-:W-:Y:S02]  /*3570*/  UIMAD.WIDE.U32 UR12, UR9, -0x33333333, URZ ;  /* 0xcccccccd090c78a5 */ /* 0x000fe4000f8e00ff */
[----:B------:R-:W-:-:S04]  /*3580*/  UIMAD.WIDE.U32 UR4, UR8, -0x33333333, URZ ;  /* 0xcccccccd080478a5 */ /* 0x000fc8000f8e00ff */
[----:B------:R-:W-:-:S04]  /*3590*/  UIMAD.WIDE.U32 UR4, UP0, UR9, -0x33333334, UR4 ;  /* 0xcccccccc090478a5 */ /* 0x000fc8000f800004 */
[----:B------:R-:W-:Y:S02]  /*35a0*/  UIADD3.X UR7, UPT, UPT, URZ, URZ, URZ, UP0, !UPT ;  /* 0x000000ffff077290 */ /* 0x000fe400087fe4ff */
[----:B------:R-:W-:Y:S01]  /*35b0*/  UIADD3 URZ, UP0, UPT, UR13, UR4, URZ ;  /* 0x000000040dff7290 */ /* 0x000fe2000ff1e0ff */
[----:B------:R-:W-:-:S03]  /*35c0*/  UMOV UR6, UR5 ;  /* 0x0000000500067c82 */ /* 0x000fc60008000000 */
[----:B------:R-:W-:Y:S02]  /*35d0*/  UIMAD.WIDE.U32.X UR4, UR8, -0x33333334, UR6, UP0 ;  /* 0xcccccccc080478a5 */ /* 0x000fe400080e0406 */
[----:B------:R-:W-:Y:S02]  /*35e0*/  UISETP.GE.U32.AND UP0, UPT, UR9, 0x500, UPT ;  /* 0x000005000900788c */ /* 0x000fe4000bf06070 */
[----:B------:R-:W-:Y:S02]  /*35f0*/  USHF.R.U64 UR6, UR4, 0xa, UR5 ;  /* 0x0000000a04067899 */ /* 0x000fe40008001205 */
[----:B------:R-:W-:-:S09]  /*3600*/  UISETP.GE.U32.AND.EX UP0, UPT, UR8, URZ, UPT, UP0 ;  /* 0x000000ff0800728c */ /* 0x000fd2000bf06100 */
[----:B------:R-:W-:Y:S05]  /*3610*/  BRA.U !UP0, `(.L_x_491) ;  /* 0x0000000d08707547 */ /* 0x000fea000b800000 */
[----:B------:R-:W0:Y:S01]  /*3620*/  LDCU.64 UR8, c[0x0][0x380] ;  /* 0x00007000ff0877ac */ /* 0x000e220008000a00 */
[----:B------:R-:W-:Y:S02]  /*3630*/  IMAD.MOV.U32 R5, RZ, RZ, 0x500 ;  /* 0x00000500ff057424 */ /* 0x000fe400078e00ff */
[----:B------:R-:W-:Y:S01]  /*3640*/  IMAD.MOV.U32 R4, RZ, RZ, RZ ;  /* 0x000000ffff047224 */ /* 0x000fe200078e00ff */
[----:B------:R-:W-:-:S04]  /*3650*/  UIADD3 UR4, UP0, UPT, UR6, 0x1, URZ ;  /* 0x0000000106047890 */ /* 0x000fc8000ff1e0ff */
[----:B------:R-:W-:Y:S02]  /*3660*/  ULEA.HI.X UR5, UR5, URZ, URZ, 0x16, UP0 ;  /* 0x000000ff05057291 */ /* 0x000fe400080fb4ff */
[----:B------:R-:W-:Y:S02]  /*3670*/  ULOP3.LUT UR4, UR4, 0xfffffffe, URZ, 0xc0, !UPT ;  /* 0xfffffffe04047892 */ /* 0x000fe4000f8ec0ff */
[----:B------:R-:W-:Y:S01]  /*3680*/  ULOP3.LUT UR5, UR5, 0x7fffff, URZ, 0xc0, !UPT ;  /* 0x007fffff05057892 */ /* 0x000fe2000f8ec0ff */
[----:B0-----:R-:W-:-:S04]  /*3690*/  LEA R2, P0, R0, UR8, 0x4 ;  /* 0x0000000800027c11 */ /* 0x001fc8000f8020ff */
[----:B------:R-:W-:Y:S02]  /*36a0*/  IADD3 R2, P1, PT, R2, 0xe008, RZ ;  /* 0x0000e00802027810 */ /* 0x000fe40007f3e0ff */
[----:B------:R-:W-:-:S05]  /*36b0*/  LEA.HI.X R3, R0, UR9, RZ, 0x4, P0 ;  /* 0x0000000900037c11 */ /* 0x000fca00080f24ff */
[----:B------:R-:W-:-:S07]  /*36c0*/  IMAD.X R3, RZ, RZ, R3, P1 ;  /* 0x000000ffff037224 */ /* 0x000fce00008e0603 */
.L_x_512:
[----:B------:R-:W2:Y:S04]  /*36d0*/  LDG.E.CONSTANT R15, desc[UR10][R2.64+-0x9008] ;  /* 0xff6ff80a020f7981 */ /* 0x000ea8000c1e9900 */
[----:B------:R0:W5:Y:S04]  /*36e0*/  LDG.E.CONSTANT R23, desc[UR10][R2.64+-0x8008] ;  /* 0xff7ff80a02177981 */ /* 0x000168000c1e9900 */
[----:B------:R0:W5:Y:S04]  /*36f0*/  LDG.E.CONSTANT R11, desc[UR10][R2.64+-0x7008] ;  /* 0xff8ff80a020b7981 */ /* 0x000168000c1e9900 */
[----:B------:R0:W5:Y:S04]  /*3700*/  LDG.E.CONSTANT R7, desc[UR10][R2.64+-0x6008] ;  /* 0xff9ff80a02077981 */ /* 0x000168000c1e9900 */
[----:B------:R0:W5:Y:S04]  /*3710*/  LDG.E.CONSTANT R6, desc[UR10][R2.64+-0x5008] ;  /* 0xffaff80a02067981 */ /* 0x000168000c1e9900 */
[----:B------:R0:W5:Y:S04]  /*3720*/  LDG.E.CONSTANT R16, desc[UR10][R2.64+-0x4008] ;  /* 0xffbff80a02107981 */ /* 0x000168000c1e9900 */
[----:B------:R0:W5:Y:S01]  /*3730*/  LDG.E.CONSTANT R17, desc[UR10][R2.64+-0x3008] ;  /* 0xffcff80a02117981 */ /* 0x000162000c1e9900 */
[----:B------:R-:W-:Y:S01]  /*3740*/  UIADD3 UR4, UP0, UPT, UR4, -0x2, URZ ;  /* 0xfffffffe04047890 */ /* 0x000fe2000ff1e0ff */
[----:B------:R-:W-:Y:S01]  /*3750*/  BSSY.RECONVERGENT B1, `(.L_x_492) ;  /* 0x0000015000017945 */ /* 0x000fe20003800200 */
[----:B------:R-:W-:-:S02]  /*3760*/  IMAD.MOV.U32 R14, RZ, RZ, R10 ;  /* 0x000000ffff0e7224 */ /* 0x000fc400078e000a */
[----:B------:R-:W-:Y:S01]  /*3770*/  UIADD3.X UR5, UPT, UPT, UR5, -0x1, URZ, UP0, !UPT ;  /* 0xffffffff05057890 */ /* 0x000fe200087fe4ff */
[----:B------:R-:W-:Y:S01]  /*3780*/  IMAD.MOV.U32 R19, RZ, RZ, R8 ;  /* 0x000000ffff137224 */ /* 0x000fe200078e0008 */
[----:B------:R-:W-:Y:S01]  /*3790*/  UISETP.NE.U32.AND UP0, UPT, UR4, URZ, UPT ;  /* 0x000000ff0400728c */ /* 0x000fe2000bf05070 */
[----:B------:R-:W-:-:S03]  /*37a0*/  IMAD.MOV.U32 R21, RZ, RZ, R9 ;  /* 0x000000ffff157224 */ /* 0x000fc600078e0009 */
[----:B------:R-:W-:Y:S01]  /*37b0*/  UISETP.NE.AND.EX UP0, UPT, UR5, URZ, UPT, UP0 ;  /* 0x000000ff0500728c */ /* 0x000fe2000bf05300 */
[----:B--2---:R-:W-:-:S13]  /*37c0*/  FSETP.GEU.AND P0, PT, R10, R15, PT ;  /* 0x0000000f0a00720b */ /* 0x004fda0003f0e000 */
[----:B0-----:R-:W-:Y:S05]  /*37d0*/  @!P0 BRA `(.L_x_493) ;  /* 0x0000000000308947 */ /* 0x001fea0003800000 */
[----:B------:R-:W2:Y:S01]  /*37e0*/  LDG.E.64.CONSTANT R12, desc[UR10][R2.64+-0x9000] ;  /* 0xff70000a020c7981 */ /* 0x000ea2000c1e9b00 */
[----:B------:R-:W-:Y:S01]  /*37f0*/  FSETP.GEU.AND P2, PT, R15, R10, PT ;  /* 0x0000000a0f00720b */ /* 0x000fe20003f4e000 */
[----:B------:R-:W-:-:S12]  /*3800*/  IMAD.MOV.U32 R14, RZ, RZ, R15 ;  /* 0x000000ffff0e7224 */ /* 0x000fd800078e000f */
[CC--:B--2---:R-:W-:Y:S01]  /*3810*/  @P2 ISETP.GE.U32.AND P0, PT, R8.reuse, R12.reuse, PT ;  /* 0x0000000c0800220c */ /* 0x0c4fe20003f06070 */
        /* <DEDUP_REMOVED lines=8> */
.L_x_493:
[----:B------:R-:W-:Y:S05]  /*38a0*/  BSYNC.RECONVERGENT B1 ;  /* 0x0000000000017941 */ /* 0x000fea0003800200 */
.L_x_492:
[----:B------:R0:W5:Y:S02]  /*38b0*/  LDG.E.64.CONSTANT R8, desc[UR10][R2.64+-0x8000] ;  /* 0xff80000a02087981 */ /* 0x000164000c1e9b00 */
[----:B-----5:R-:W-:Y:S01]  /*38c0*/  FSETP.GEU.AND P0, PT, R14, R23, PT ;  /* 0x000000170e00720b */ /* 0x020fe20003f0e000 */
[----:B------:R-:W-:Y:S01]  /*38d0*/  BSSY.RECONVERGENT B1, `(.L_x_494) ;  /* 0x0000010000017945 */ /* 0x000fe20003800200 */
[----:B------:R-:W-:Y:S02]  /*38e0*/  IMAD.MOV.U32 R10, RZ, RZ, R14 ;  /* 0x000000ffff0a7224 */ /* 0x000fe400078e000e */
[----:B------:R-:W-:Y:S02]  /*38f0*/  IMAD.MOV.U32 R13, RZ, RZ, R19 ;  /* 0x000000ffff0d7224 */ /* 0x000fe400078e0013 */
[----:B------:R-:W-:-:S07]  /*3900*/  IMAD.MOV.U32 R15, RZ, RZ, R21 ;  /* 0x000000ffff0f7224 */ /* 0x000fce00078e0015 */
[----:B0-----:R-:W-:Y:S05]  /*3910*/  @!P0 BRA `(.L_x_495) ;  /* 0x00000000002c8947 */ /* 0x001fea0003800000 */
[----:B------:R-:W-:Y:S01]  /*3920*/  FSETP.GEU.AND P2, PT, R23, R14, PT ;  /* 0x0000000e1700720b */ /* 0x000fe20003f4e000 */
[----:B------:R-:W-:Y:S02]  /*3930*/  IMAD.MOV.U32 R13, RZ, RZ, R8 ;  /* 0x000000ffff0d7224 */ /* 0x000fe400078e0008 */
[----:B------:R-:W-:Y:S02]  /*3940*/  IMAD.MOV.U32 R15, RZ, RZ, R9 ;  /* 0x000000ffff0f7224 */ /* 0x000fe400078e0009 */
[----:B------:R-:W-:-:S08]  /*3950*/  IMAD.MOV.U32 R10, RZ, RZ, R23 ;  /* 0x000000ffff0a7224 */ /* 0x000fd000078e0017 */
[CC--:B------:R-:W-:Y:S02]  /*3960*/  @P2 ISETP.GE.U32.AND P0, PT, R19.reuse, R8.reuse, PT ;  /* 0x000000081300220c */ /* 0x0c0fe40003f06070 */
[-C--:B------:R-:W-:Y:S02]  /*3970*/  @P2 ISETP.LT.U32.AND P1, PT, R19, R8.reuse, PT ;  /* 0x000000081300220c */ /* 0x080fe40003f21070 */
[CC--:B------:R-:W-:Y:S02]  /*3980*/  @P2 ISETP.GE.AND.EX P0, PT, R21.reuse, R9.reuse, PT, P0 ;  /* 0x000000091500220c */ /* 0x0c0fe40003f06300 */
[----:B------:R-:W-:Y:S02]  /*3990*/  @P2 ISETP.LT.AND.EX P1, PT, R21, R9, PT, P1 ;  /* 0x000000091500220c */ /* 0x000fe40003f21310 */
[----:B------:R-:W-:Y:S02]  /*39a0*/  @P2 FSEL R10, R14, R23, !P0 ;  /* 0x000000170e0a2208 */ /* 0x000fe40004000000 */
[----:B------:R-:W-:-:S02]  /*39b0*/  @P2 SEL R13, R19, R8, P1 ;  /* 0x00000008130d2207 */ /* 0x000fc40000800000 */
[----:B------:R-:W-:-:S07]  /*39c0*/  @P2 SEL R15, R21, R9, P1 ;  /* 0x00000009150f2207 */ /* 0x000fce0000800000 */
.L_x_495:
[----:B------:R-:W-:Y:S05]  /*39d0*/  BSYNC.RECONVERGENT B1 ;  /* 0x0000000000017941 */ /* 0x000fea0003800200 */
.L_x_494:
[----:B------:R0:W5:Y:S01]  /*39e0*/  LDG.E.64.CONSTANT R8, desc[UR10][R2.64+-0x7000] ;  /* 0xff90000a02087981 */ /* 0x000162000c1e9b00 */
[----:B------:R-:W-:Y:S01]  /*39f0*/  FSETP.GEU.AND P0, PT, R10, R11, PT ;  /* 0x0000000b0a00720b */ /* 0x000fe20003f0e000 */
[----:B------:R-:W-:Y:S01]  /*3a00*/  BSSY.RECONVERGENT B1, `(.L_x_496) ;  /* 0x0000010000017945 */ /* 0x000fe20003800200 */
[----:B------:R-:W-:Y:S02]  /*3a10*/  IMAD.MOV.U32 R12, RZ, RZ, R10 ;  /* 0x000000ffff0c7224 */ /* 0x000fe400078e000a */
[----:B------:R-:W-:Y:S02]  /*3a20*/  IMAD.MOV.U32 R19, RZ, RZ, R13 ;  /* 0x000000ffff137224 */ /* 0x000fe400078e000d */
[----:B------:R-:W-:-:S07]  /*3a30*/  IMAD.MOV.U32 R21, RZ, RZ, R15 ;  /* 0x000000ffff157224 */ /* 0x000fce00078e000f */
[----:B0-----:R-:W-:Y:S05]  /*3a40*/  @!P0 BRA `(.L_x_497) ;  /* 0x00000000002c8947 */ /* 0x001fea0003800000 */
[----:B------:R-:W-:Y:S01]  /*3a50*/  FSETP.GEU.AND P2, PT, R11, R10, PT ;  /* 0x0000000a0b00720b */ /* 0x000fe20003f4e000 */
[----:B-----5:R-:W-:Y:S02]  /*3a60*/  IMAD.MOV.U32 R19, RZ, RZ, R8 ;  /* 0x000000ffff137224 */ /* 0x020fe400078e0008 */
        /* <DEDUP_REMOVED lines=9> */
.L_x_497:
[----:B------:R-:W-:Y:S05]  /*3b00*/  BSYNC.RECONVERGENT B1 ;  /* 0x0000000000017941 */ /* 0x000fea0003800200 */
.L_x_496:
[----:B-----5:R0:W5:Y:S01]  /*3b10*/  LDG.E.64.CONSTANT R8, desc[UR10][R2.64+-0x6000] ;  /* 0xffa0000a02087981 */ /* 0x020162000c1e9b00 */
        /* <DEDUP_REMOVED lines=17> */
.L_x_499:
[----:B------:R-:W-:Y:S05]  /*3c30*/  BSYNC.RECONVERGENT B1 ;  /* 0x0000000000017941 */ /* 0x000fea0003800200 */
.L_x_498:
        /* <DEDUP_REMOVED lines=12> */
[----:B------:R-:W-:Y:S02]  /*3d00*/  @P2 ISETP.LT.U32.AND P1, PT, R13, R8, PT ;  /* 0x000000080d00220c */ /* 0x000fe40003f21070 */
[CC--:B------:R-:W-:Y:S02]  /*3d10*/  @P2 ISETP.GE.AND.EX P0, PT, R15.reuse, R9.reuse, PT, P0 ;  /* 0x000000090f00220c */ /* 0x0c0fe40003f06300 */
[----:B------:R-:W-:Y:S02]  /*3d20*/  @P2 ISETP.LT.AND.EX P1, PT, R15, R9, PT, P1 ;  /* 0x000000090f00220c */ /* 0x000fe40003f21310 */
[----:B------:R-:W-:Y:S02]  /*3d30*/  @P2 FSEL R25, R11, R6, !P0 ;  /* 0x000000060b192208 */ /* 0x000fe40004000000 */
[----:B------:R-:W-:-:S02]  /*3d40*/  @P2 SEL R23, R13, R8, P1 ;  /* 0x000000080d172207 */ /* 0x000fc40000800000 */
[----:B------:R-:W-:-:S07]  /*3d50*/  @P2 SEL R21, R15, R9, P1 ;  /* 0x000000090f152207 */ /* 0x000fce0000800000 */
.L_x_501:
[----:B------:R-:W-:Y:S05]  /*3d60*/  BSYNC.RECONVERGENT B1 ;  /* 0x0000000000017941 */ /* 0x000fea0003800200 */
.L_x_500:
[----:B------:R0:W5:Y:S04]  /*3d70*/  LDG.E.CONSTANT R20, desc[UR10][R2.64+-0x2008] ;  /* 0xffdff80a02147981 */ /* 0x000168000c1e9900 */
[----:B------:R0:W5:Y:S04]  /*3d80*/  LDG.E.CONSTANT R19, desc[UR10][R2.64+-0x1008] ;  /* 0xffeff80a02137981 */ /* 0x000168000c1e9900 */
[----:B------:R0:W5:Y:S04]  /*3d90*/  LDG.E.CONSTANT R18, desc[UR10][R2.64+-0x8] ;  /* 0xfffff80a02127981 */ /* 0x000168000c1e9900 */
[----:B-----5:R0:W5:Y:S04]  /*3da0*/  LDG.E.64.CONSTANT R8, desc[UR10][R2.64+-0x3000] ;  /* 0xffd0000a02087981 */ /* 0x020168000c1e9b00 */
[----:B------:R0:W5:Y:S04]  /*3db0*/  LDG.E.64.CONSTANT R10, desc[UR10][R2.64+-0x2000] ;  /* 0xffe0000a020a7981 */ /* 0x000168000c1e9b00 */
[----:B------:R0:W5:Y:S04]  /*3dc0*/  LDG.E.64.CONSTANT R12, desc[UR10][R2.64+-0x1000] ;  /* 0xfff0000a020c7981 */ /* 0x000168000c1e9b00 */
[----:B------:R0:W5:Y:S01]  /*3dd0*/  LDG.E.64.CONSTANT R6, desc[UR10][R2.64] ;  /* 0x0000000a02067981 */ /* 0x000162000c1e9b00 */
[----:B------:R-:W-:Y:S01]  /*3de0*/  FSETP.GEU.AND P0, PT, R25, R16, PT ;  /* 0x000000101900720b */ /* 0x000fe20003f0e000 */
[----:B------:R-:W-:Y:S01]  /*3df0*/  BSSY.RECONVERGENT B1, `(.L_x_502) ;  /* 0x0000011000017945 */ /* 0x000fe20003800200 */
[----:B------:R-:W-:-:S02]  /*3e00*/  IMAD.MOV.U32 R14, RZ, RZ, R25 ;  /* 0x000000ffff0e7224 */ /* 0x000fc400078e0019 */
[----:B------:R-:W-:Y:S02]  /*3e10*/  IMAD.MOV.U32 R27, RZ, RZ, R23 ;  /* 0x000000ffff1b7224 */ /* 0x000fe400078e0017 */
[----:B------:R-:W-:-:S07]  /*3e20*/  IMAD.MOV.U32 R29, RZ, RZ, R21 ;  /* 0x000000ffff1d7224 */ /* 0x000fce00078e0015 */
[----:B0-----:R-:W-:Y:S05]  /*3e30*/  @!P0 BRA `(.L_x_503) ;  /* 0x0000000000308947 */ /* 0x001fea0003800000 */
[----:B------:R-:W2:Y:S01]  /*3e40*/  LDG.E.64.CONSTANT R14, desc[UR10][R2.64+-0x4000] ;  /* 0xffc0000a020e7981 */ /* 0x000ea2000c1e9b00 */
[----:B------:R-:W-:-:S13]  /*3e50*/  FSETP.GEU.AND P2, PT, R16, R25, PT ;  /* 0x000000191000720b */ /* 0x000fda0003f4e000 */
[CC--:B--2---:R-:W-:Y:S01]  /*3e60*/  @P2 ISETP.LT.U32.AND P1, PT, R23.reuse, R14.reuse, PT ;  /* 0x0000000e1700220c */ /* 0x0c4fe20003f21070 */
[----:B------:R-:W-:Y:S01]  /*3e70*/  IMAD.MOV.U32 R27, RZ, RZ, R14 ;  /* 0x000000ffff1b7224 */ /* 0x000fe200078e000e */
[-C--:B------:R-:W-:Y:S01]  /*3e80*/  @P2 ISETP.GE.U32.AND P0, PT, R23, R14.reuse, PT ;  /* 0x0000000e1700220c */ /* 0x080fe20003f06070 */
[----:B------:R-:W-:Y:S01]  /*3e90*/  IMAD.MOV.U32 R29, RZ, RZ, R15 ;  /* 0x000000ffff1d7224 */ /* 0x000fe200078e000f */
[CC--:B------:R-:W-:Y:S02]  /*3ea0*/  @P2 ISETP.LT.AND.EX P1, PT, R21.reuse, R15.reuse, PT, P1 ;  /* 0x0000000f1500220c */ /* 0x0c0fe40003f21310 */
[-C--:B------:R-:W-:Y:S02]  /*3eb0*/  @P2 ISETP.GE.AND.EX P0, PT, R21, R15.reuse, PT, P0 ;  /* 0x0000000f1500220c */ /* 0x080fe40003f06300 */
[----:B------:R-:W-:Y:S01]  /*3ec0*/  @P2 SEL R27, R23, R14, P1 ;  /* 0x0000000e171b2207 */ /* 0x000fe20000800000 */
[----:B------:R-:W-:Y:S01]  /*3ed0*/  IMAD.MOV.U32 R14, RZ, RZ, R16 ;  /* 0x000000ffff0e7224 */ /* 0x000fe200078e0010 */
[----:B------:R-:W-:-:S02]  /*3ee0*/  @P2 SEL R29, R21, R15, P1 ;  /* 0x0000000f151d2207 */ /* 0x000fc40000800000 */
[----:B------:R-:W-:-:S07]  /*3ef0*/  @P2 FSEL R14, R25, R16, !P0 ;  /* 0x00000010190e2208 */ /* 0x000fce0004000000 */
.L_x_503:
[----:B------:R-:W-:Y:S05]  /*3f00*/  BSYNC.RECONVERGENT B1 ;  /* 0x0000000000017941 */ /* 0x000fea0003800200 */
.L_x_502:
[----:B------:R-:W-:Y:S01]  /*3f10*/  FSETP.GEU.AND P0, PT, R14, R17, PT ;  /* 0x000000110e00720b */ /* 0x000fe20003f0e000 */
[----:B------:R-:W-:Y:S01]  /*3f20*/  BSSY.RECONVERGENT B1, `(.L_x_504) ;  /* 0x0000010000017945 */ /* 0x000fe20003800200 */
[----:B------:R-:W-:Y:S02]  /*3f30*/  IMAD.MOV.U32 R15, RZ, RZ, R14 ;  /* 0x000000ffff0f7224 */ /* 0x000fe400078e000e */
[----:B------:R-:W-:Y:S02]  /*3f40*/  IMAD.MOV.U32 R23, RZ, RZ, R27 ;  /* 0x000000ffff177224 */ /* 0x000fe400078e001b */
[----:B------:R-:W-:-:S07]  /*3f50*/  IMAD.MOV.U32 R25, RZ, RZ, R29 ;  /* 0x000000ffff197224 */ /* 0x000fce00078e001d */
[----:B------:R-:W-:Y:S05]  /*3f60*/  @!P0 BRA `(.L_x_505) ;  /* 0x00000000002c8947 */ /* 0x000fea0003800000 */
        /* <DEDUP_REMOVED lines=11> */
.L_x_505:
[----:B------:R-:W-:Y:S05]  /*4020*/  BSYNC.RECONVERGENT B1 ;  /* 0x0000000000017941 */ /* 0x000fea0003800200 */
.L_x_504:
[----:B------:R-:W-:Y:S01]  /*4030*/  FSETP.GEU.AND P0, PT, R15, R20, PT ;  /* 0x000000140f00720b */ /* 0x000fe20003f0e000 */
[----:B------:R-:W-:Y:S01]  /*4040*/  BSSY.RECONVERGENT B1, `(.L_x_506) ;  /* 0x0000010000017945 */ /* 0x000fe20003800200 */
[----:B-----5:R-:W-:Y:S02]  /*4050*/  IMAD.MOV.U32 R8, RZ, RZ, R15 ;  /* 0x000000ffff087224 */ /* 0x020fe400078e000f */
        /* <DEDUP_REMOVED lines=14> */
.L_x_507:
[----:B------:R-:W-:Y:S05]  /*4140*/  BSYNC.RECONVERGENT B1 ;  /* 0x0000000000017941 */ /* 0x000fea0003800200 */
.L_x_506:
        /* <DEDUP_REMOVED lines=17> */
.L_x_509:
[----:B------:R-:W-:Y:S05]  /*4260*/  BSYNC.RECONVERGENT B1 ;  /* 0x0000000000017941 */ /* 0x000fea0003800200 */
.L_x_508:
        /* <DEDUP_REMOVED lines=17> */
.L_x_511:
[----:B------:R-:W-:Y:S05]  /*4380*/  BSYNC.RECONVERGENT B1 ;  /* 0x0000000000017941 */ /* 0x000fea0003800200 */
.L_x_510:
[----:B------:R-:W-:Y:S02]  /*4390*/  IADD3 R5, P0, PT, R5, 0xa00, RZ ;  /* 0x00000a0005057810 */ /* 0x000fe40007f1e0ff */
[----:B------:R-:W-:-:S03]  /*43a0*/  IADD3 R2, P1, PT, R2, 0xa000, RZ ;  /* 0x0000a00002027810 */ /* 0x000fc60007f3e0ff */
[----:B------:R-:W-:Y:S02]  /*43b0*/  IMAD.X R4, RZ, RZ, R4, P0 ;  /* 0x000000ffff047224 */ /* 0x000fe400000e0604 */
[----:B------:R-:W-:Y:S01]  /*43c0*/  IMAD.X R3, RZ, RZ, R3, P1 ;  /* 0x000000ffff037224 */ /* 0x000fe200008e0603 */
[----:B------:R-:W-:Y:S07]  /*43d0*/  BRA.U UP0, `(.L_x_512) ;  /* 0xfffffff100bc7547 */ /* 0x000fee000b83ffff */
.L_x_491:
[----:B------:R-:W-:-:S04]  /*43e0*/  ULOP3.LUT UR4, UR6, 0x1, URZ, 0xc0, !UPT ;  /* 0x0000000106047892 */ /* 0x000fc8000f8ec0ff */
[----:B------:R-:W-:-:S04]  /*43f0*/  UISETP.NE.U32.AND UP0, UPT, UR4, 0x1, UPT ;  /* 0x000000010400788c */ /* 0x000fc8000bf05070 */
[----:B------:R-:W-:-:S09]  /*4400*/  UISETP.NE.U32.AND.EX UP0, UPT, URZ, URZ, UPT, UP0 ;  /* 0x000000ffff00728c */ /* 0x000fd2000bf05100 */
[----:B------:R-:W-:Y:S05]  /*4410*/  BRA.U !UP0, `(.L_x_490) ;  /* 0x0000000508a87547 */ /* 0x000fea000b800000 */
[----:B------:R-:W0:Y:S02]  /*4420*/  LDC.64 R2, c[0x0][0x380] ;  /* 0x0000e000ff027b82 */ /* 0x000e240000000a00 */
[----:B0-----:R-:W-:-:S03]  /*4430*/  IMAD.WIDE.U32 R2, R0, 0x10, R2 ;  /* 0x0000001000027825 */ /* 0x001fc600078e0002 */
[----:B------:R-:W-:-:S04]  /*4440*/  LEA R16, P0, R5, R2, 0x4 ;  /* 0x0000000205107211 */ /* 0x000fc800078020ff */
[----:B------:R-:W-:-:S05]  /*4450*/  LEA.HI.X R17, R5, R3, R4, 0x4, P0 ;  /* 0x0000000305117211 */ /* 0x000fca00000f2404 */
[----:B------:R-:W2:Y:S04]  /*4460*/  LDG.E.CONSTANT R23, desc[UR10][R16.64] ;  /* 0x0000000a10177981 */ /* 0x000ea8000c1e9900 */
[----:B------:R0:W5:Y:S04]  /*4470*/  LDG.E.CONSTANT R27, desc[UR10][R16.64+0x1000] ;  /* 0x0010000a101b7981 */ /* 0x000168000c1e9900 */
[----:B------:R0:W5:Y:S04]  /*4480*/  LDG.E.CONSTANT R19, desc[UR10][R16.64+0x2000] ;  /* 0x0020000a10137981 */ /* 0x000168000c1e9900 */
[----:B------:R0:W5:Y:S04]  /*4490*/  LDG.E.CONSTANT R18, desc[UR10][R16.64+0x3000] ;  /* 0x0030000a10127981 */ /* 0x000168000c1e9900 */
[----:B------:R0:W5:Y:S04]  /*44a0*/  LDG.E.CONSTANT R11, desc[UR10][R16.64+0x4000] ;  /* 0x0040000a100b7981 */ /* 0x000168000c1e9900 */
[----:B------:R0:W5:Y:S04]  /*44b0*/  LDG.E.64.CONSTANT R2, desc[UR10][R16.64+0x1008] ;  /* 0x0010080a10027981 */ /* 0x000168000c1e9b00 */
[----:B------:R0:W5:Y:S04]  /*44c0*/  LDG.E.64.CONSTANT R6, desc[UR10][R16.64+0x2008] ;  /* 0x0020080a10067981 */ /* 0x000168000c1e9b00 */
[----:B------:R0:W5:Y:S04]  /*44d0*/  LDG.E.64.CONSTANT R12, desc[UR10][R16.64+0x3008] ;  /* 0x0030080a100c7981 */ /* 0x000168000c1e9b00 */
[----:B------:R0:W5:Y:S01]  /*44e0*/  LDG.E.64.CONSTANT R14, desc[UR10][R16.64+0x4008] ;  /* 0x0040080a100e7981 */ /* 0x000162000c1e9b00 */
        /* <DEDUP_REMOVED lines=18> */
.L_x_514:
[----:B------:R-:W-:Y:S05]  /*4610*/  BSYNC.RECONVERGENT B1 ;  /* 0x0000000000017941 */ /* 0x000fea0003800200 */
.L_x_513:
        /* <DEDUP_REMOVED lines=17> */
.L_x_516:
[----:B------:R-:W-:Y:S05]  /*4730*/  BSYNC.RECONVERGENT B1 ;  /* 0x0000000000017941 */ /* 0x000fea0003800200 */
.L_x_515:
        /* <DEDUP_REMOVED lines=17> */
.L_x_518:
[----:B------:R-:W-:Y:S05]  /*4850*/  BSYNC.RECONVERGENT B1 ;  /* 0x0000000000017941 */ /* 0x000fea0003800200 */
.L_x_517:
        /* <DEDUP_REMOVED lines=17> */
.L_x_520:
[----:B------:R-:W-:Y:S05]  /*4970*/  BSYNC.RECONVERGENT B1 ;  /* 0x0000000000017941 */ /* 0x000fea0003800200 */
.L_x_519:
[----:B------:R-:W-:Y:S01]  /*4980*/  FSETP.GEU.AND P0, PT, R2, R11, PT ;  /* 0x0000000b0200720b */ /* 0x000fe20003f0e000 */
[----:B------:R-:W-:Y:S01]  /*4990*/  BSSY.RECONVERGENT B1, `(.L_x_521) ;  /* 0x0000011000017945 */ /* 0x000fe20003800200 */
[----:B------:R-:W-:Y:S01]  /*49a0*/  IADD3 R5, P2, PT, R5, 0x500, RZ ;  /* 0x0000050005057810 */ /* 0x000fe20007f5e0ff */
[----:B------:R-:W-:Y:S02]  /*49b0*/  IMAD.MOV.U32 R10, RZ, RZ, R2 ;  /* 0x000000ffff0a7224 */ /* 0x000fe400078e0002 */
[----:B------:R-:W-:Y:S02]  /*49c0*/  IMAD.MOV.U32 R8, RZ, RZ, R7 ;  /* 0x000000ffff087224 */ /* 0x000fe400078e0007 */
[----:B------:R-:W-:-:S06]  /*49d0*/  IMAD.MOV.U32 R9, RZ, RZ, R17 ;  /* 0x000000ffff097224 */ /* 0x000fcc00078e0011 */
        /* <DEDUP_REMOVED lines=12> */
.L_x_522:
[----:B------:R-:W-:Y:S05]  /*4aa0*/  BSYNC.RECONVERGENT B1 ;  /* 0x0000000000017941 */ /* 0x000fea0003800200 */
.L_x_521:
[----:B------:R-:W-:-:S07]  /*4ab0*/  IMAD.X R4, RZ, RZ, R4, P2 ;  /* 0x000000ffff047224 */ /* 0x000fce00010e0604 */
.L_x_490:
[----:B------:R-:W0:Y:S02]  /*4ac0*/  LDCU UR4, c[0x0][0x390] ;  /* 0x00007200ff0477ac */ /* 0x000e240008000800 */
[----:B0-----:R-:W-:Y:S02]  /*4ad0*/  USHF.R.S32.HI UR5, URZ, 0x1f, UR4 ;  /* 0x0000001fff057899 */ /* 0x001fe40008011404 */
[----:B------:R-:W-:-:S04]  /*4ae0*/  ISETP.GE.U32.AND P0, PT, R5, UR4, PT ;  /* 0x0000000405007c0c */ /* 0x000fc8000bf06070 */
[----:B------:R-:W-:-:S13]  /*4af0*/  ISETP.GE.AND.EX P0, PT, R4, UR5, PT, P0 ;  /* 0x0000000504007c0c */ /* 0x000fda000bf06300 */
[----:B------:R-:W-:Y:S05]  /*4b00*/  @P0 BRA `(.L_x_523) ;  /* 0x00000008003c0947 */ /* 0x000fea0003800000 */
[----:B------:R-:W-:Y:S01]  /*4b10*/  IADD3 R3, PT, PT, -R5, UR4, RZ ;  /* 0x0000000405037c10 */ /* 0x000fe2000fffe1ff */
[----:B------:R-:W-:Y:S03]  /*4b20*/  BSSY.RECONVERGENT B1, `(.L_x_523) ;  /* 0x000008d000017945 */ /* 0x000fe60003800200 */
[----:B------:R-:W-:-:S13]  /*4b30*/  ISETP.GE.AND P0, PT, R0, R3, PT ;  /* 0x000000030000720c */ /* 0x000fda0003f06270 */
[----:B------:R-:W-:Y:S05]  /*4b40*/  @P0 BRA `(.L_x_524) ;  /* 0x0000000800280947 */ /* 0x000fea0003800000 */
[----:B------:R-:W-:Y:S01]  /*4b50*/  LOP3.LUT R2, RZ, R0, RZ, 0x33, !PT ;  /* 0x00000000ff027212 */ /* 0x000fe200078e33ff */
[----:B------:R-:W-:Y:S03]  /*4b60*/  BSSY.RECONVERGENT B2, `(.L_x_525) ;  /* 0x000002a000027945 */ /* 0x000fe60003800200 */
[----:B------:R-:W-:-:S04]  /*4b70*/  IADD3 R18, PT, PT, -R5, UR4, R2 ;  /* 0x0000000405127c10 */ /* 0x000fc8000fffe102 */
[----:B------:R-:W-:-:S04]  /*4b80*/  LOP3.LUT R2, R18, 0x300, RZ, 0xc0, !PT ;  /* 0x0000030012027812 */ /* 0x000fc800078ec0ff */
[----:B------:R-:W-:Y:S01]  /*4b90*/  ISETP.NE.AND P0, PT, R2, 0x300, PT ;  /* 0x000003000200780c */ /* 0x000fe20003f05270 */
[----:B------:R-:W-:-:S12]  /*4ba0*/  IMAD.MOV.U32 R2, RZ, RZ, R0 ;  /* 0x000000ffff027224 */ /* 0x000fd800078e0000 */
[----:B------:R-:W-:Y:S05]  /*4bb0*/  @!P0 BRA `(.L_x_526) ;  /* 0x0000000000908947 */ /* 0x000fea0003800000 */
[----:B------:R-:W0:Y:S01]  /*4bc0*/  LDCU.64 UR6, c[0x0][0x380] ;  /* 0x00007000ff0677ac */ /* 0x000e220008000a00 */
[----:B------:R-:W-:Y:S02]  /*4bd0*/  IADD3 R7, P0, PT, R0, R5, RZ ;  /* 0x0000000500077210 */ /* 0x000fe40007f1e0ff */
[----:B------:R-:W-:-:S03]  /*4be0*/  LEA.HI R2, R18, 0x1, RZ, 0x18 ;  /* 0x0000000112027811 */ /* 0x000fc600078fc0ff */
[----:B------:R-:W-:Y:S01]  /*4bf0*/  IMAD.X R12, RZ, RZ, R4, P0 ;  /* 0x000000ffff0c7224 */ /* 0x000fe200000e0604 */
[----:B------:R-:W-:Y:S01]  /*4c00*/  LOP3.LUT R6, R2, 0x3, RZ, 0xc0, !PT ;  /* 0x0000000302067812 */ /* 0x000fe200078ec0ff */
[----:B------:R-:W-:-:S04]  /*4c10*/  IMAD.MOV.U32 R2, RZ, RZ, R0 ;  /* 0x000000ffff027224 */ /* 0x000fc800078e0000 */
[----:B------:R-:W-:Y:S01]  /*4c20*/  IMAD.MOV R11, RZ, RZ, -R6 ;  /* 0x000000ffff0b7224 */ /* 0x000fe200078e0a06 */
[----:B0-----:R-:W-:-:S04]  /*4c30*/  LEA R16, P1, R7, UR6, 0x4 ;  /* 0x0000000607107c11 */ /* 0x001fc8000f8220ff */
[----:B------:R-:W-:-:S09]  /*4c40*/  LEA.HI.X R7, R7, UR7, R12, 0x4, P1 ;  /* 0x0000000707077c11 */ /* 0x000fd200088f240c */
.L_x_529:
[----:B------:R-:W-:-:S05]  /*4c50*/  IMAD.MOV.U32 R6, RZ, RZ, R16 ;  /* 0x000000ffff067224 */ /* 0x000fca00078e0010 */
[----:B------:R-:W2:Y:S01]  /*4c60*/  LDG.E.CONSTANT R19, desc[UR10][R6.64] ;  /* 0x0000000a06137981 */ /* 0x000ea2000c1e9900 */
[----:B------:R-:W-:Y:S01]  /*4c70*/  VIADD R11, R11, 0x1 ;  /* 0x000000010b0b7836 */ /* 0x000fe20000000000 */
[----:B------:R-:W-:Y:S01]  /*4c80*/  BSSY.RECONVERGENT B3, `(.L_x_527) ;  /* 0x0000014000037945 */ /* 0x000fe20003800200 */
[----:B------:R-:W-:-:S03]  /*4c90*/  IADD3 R16, P3, PT, R6, 0x1000, RZ ;  /* 0x0000100006107810 */ /* 0x000fc60007f7e0ff */
[----:B------:R-:W-:Y:S02]  /*4ca0*/  ISETP.NE.AND P2, PT, R11, RZ, PT ;  /* 0x000000ff0b00720c */ /* 0x000fe40003f45270 */
[----:B--2---:R-:W-:-:S13]  /*4cb0*/  FSETP.GEU.AND P0, PT, R10, R19, PT ;  /* 0x000000130a00720b */ /* 0x004fda0003f0e000 */
[----:B------:R-:W-:Y:S05]  /*4cc0*/  @!P0 BRA `(.L_x_528) ;  /* 0x00000000003c8947 */ /* 0x000fea0003800000 */
[----:B------:R-:W2:Y:S01]  /*4cd0*/  LDG.E.64.CONSTANT R12, desc[UR10][R6.64+0x8] ;  /* 0x0000080a060c7981 */ /* 0x000ea2000c1e9b00 */
[----:B------:R-:W-:Y:S01]  /*4ce0*/  FSETP.GEU.AND P4, PT, R19, R10, PT ;  /* 0x0000000a1300720b */ /* 0x000fe20003f8e000 */
[----:B------:R-:W-:Y:S02]  /*4cf0*/  IMAD.MOV.U32 R15, RZ, RZ, R8 ;  /* 0x000000ffff0f7224 */ /* 0x000fe400078e0008 */
[----:B------:R-:W-:Y:S02]  /*4d00*/  IMAD.MOV.U32 R17, RZ, RZ, R9 ;  /* 0x000000ffff117224 */ /* 0x000fe400078e0009 */
[----:B------:R-:W-:Y:S02]  /*4d10*/  IMAD.MOV.U32 R14, RZ, RZ, R10 ;  /* 0x000000ffff0e7224 */ /* 0x000fe400078e000a */
[----:B------:R-:W-:-:S06]  /*4d20*/  IMAD.MOV.U32 R10, RZ, RZ, R19 ;  /* 0x000000ffff0a7224 */ /* 0x000fcc00078e0013 */
        /* <DEDUP_REMOVED lines=9> */
.L_x_528:
[----:B------:R-:W-:Y:S05]  /*4dc0*/  BSYNC.RECONVERGENT B3 ;  /* 0x0000000000037941 */ /* 0x000fea0003800200 */
.L_x_527:
[----:B------:R-:W-:Y:S02]  /*4dd0*/  IMAD.X R7, RZ, RZ, R7, P3 ;  /* 0x000000ffff077224 */ /* 0x000fe400018e0607 */
[----:B------:R-:W-:Y:S01]  /*4de0*/  VIADD R2, R2, 0x100 ;  /* 0x0000010002027836 */ /* 0x000fe20000000000 */
[----:B------:R-:W-:Y:S06]  /*4df0*/  @P2 BRA `(.L_x_529) ;  /* 0xfffffffc00942947 */ /* 0x000fec000383ffff */
.L_x_526:
[----:B------:R-:W-:Y:S05]  /*4e00*/  BSYNC.RECONVERGENT B2 ;  /* 0x0000000000027941 */ /* 0x000fea0003800200 */
.L_x_525:
[----:B------:R-:W-:-:S13]  /*4e10*/  ISETP.GE.U32.AND P0, PT, R18, 0x300, PT ;  /* 0x000003001200780c */ /* 0x000fda0003f06070 */
[----:B------:R-:W-:Y:S05]  /*4e20*/  @!P0 BRA `(.L_x_524) ;  /* 0x0000000400708947 */ /* 0x000fea0003800000 */
[----:B------:R-:W0:Y:S01]  /*4e30*/  LDCU.64 UR6, c[0x0][0x380] ;  /* 0x00007000ff0677ac */ /* 0x000e220008000a00 */
[----:B------:R-:W-:-:S05]  /*4e40*/  IADD3 R6, P0, PT, R2, R5, RZ ;  /* 0x0000000502067210 */ /* 0x000fca0007f1e0ff */
[----:B------:R-:W-:Y:S01]  /*4e50*/  IMAD.X R7, RZ, RZ, R4, P0 ;  /* 0x000000ffff077224 */ /* 0x000fe200000e0604 */
[----:B0-----:R-:W-:-:S04]  /*4e60*/  LEA R5, P1, R6, UR6, 0x4 ;  /* 0x0000000606057c11 */ /* 0x001fc8000f8220ff */
[----:B------:R-:W-:Y:S02]  /*4e70*/  IADD3 R4, P0, PT, R5, 0x3008, RZ ;  /* 0x0000300805047810 */ /* 0x000fe40007f1e0ff */
[----:B------:R-:W-:-:S05]  /*4e80*/  LEA.HI.X R5, R6, UR7, R7, 0x4, P1 ;  /* 0x0000000706057c11 */ /* 0x000fca00088f2407 */
[----:B------:R-:W-:-:S07]  /*4e90*/  IMAD.X R5, RZ, RZ, R5, P0 ;  /* 0x000000ffff057224 */ /* 0x000fce00000e0605 */
.L_x_538:
[----:B------:R-:W2:Y:S04]  /*4ea0*/  LDG.E.CONSTANT R17, desc[UR10][R4.64+-0x3008] ;  /* 0xffcff80a04117981 */ /* 0x000ea8000c1e9900 */
[----:B------:R0:W5:Y:S04]  /*4eb0*/  LDG.E.CONSTANT R12, desc[UR10][R4.64+-0x2008] ;  /* 0xffdff80a040c7981 */ /* 0x000168000c1e9900 */
        /* <DEDUP_REMOVED lines=20> */
.L_x_531:
[----:B------:R-:W-:Y:S05]  /*5000*/  BSYNC.RECONVERGENT B2 ;  /* 0x0000000000027941 */ /* 0x000fea0003800200 */
.L_x_530:
        /* <DEDUP_REMOVED lines=18> */
.L_x_533:
[----:B------:R-:W-:Y:S05]  /*5130*/  BSYNC.RECONVERGENT B2 ;  /* 0x0000000000027941 */ /* 0x000fea0003800200 */
.L_x_532:
        /* <DEDUP_REMOVED lines=18> */
.L_x_535:
[----:B------:R-:W-:Y:S05]  /*5260*/  BSYNC.RECONVERGENT B2 ;  /* 0x0000000000027941 */ /* 0x000fea0003800200 */
.L_x_534:
        /* <DEDUP_REMOVED lines=18> */
.L_x_537:
[----:B------:R-:W-:Y:S05]  /*5390*/  BSYNC.RECONVERGENT B2 ;  /* 0x0000000000027941 */ /* 0x000fea0003800200 */
.L_x_536:
[----:B------:R-:W-:Y:S01]  /*53a0*/  VIADD R2, R2, 0x400 ;  /* 0x0000040002027836 */ /* 0x000fe20000000000 */
[----:B------:R-:W-:-:S04]  /*53b0*/  IADD3 R4, P1, PT, R4, 0x4000, RZ ;  /* 0x0000400004047810 */ /* 0x000fc80007f3e0ff */
[----:B------:R-:W-:Y:S01]  /*53c0*/  ISETP.GE.AND P0, PT, R2, R3, PT ;  /* 0x000000030200720c */ /* 0x000fe20003f06270 */
[----:B------:R-:W-:-:S12]  /*53d0*/  IMAD.X R5, RZ, RZ, R5, P1 ;  /* 0x000000ffff057224 */ /* 0x000fd800008e0605 */
[----:B------:R-:W-:Y:S05]  /*53e0*/  @!P0 BRA `(.L_x_538) ;  /* 0xfffffff800ac8947 */ /* 0x000fea000383ffff */
.L_x_524:
[----:B------:R-:W-:Y:S05]  /*53f0*/  BSYNC.RECONVERGENT B1 ;  /* 0x0000000000017941 */ /* 0x000fea0003800200 */
.L_x_523:
[----:B------:R-:W0:Y:S01]  /*5400*/  S2R R13, SR_LANEID ;  /* 0x00000000000d7919 */ /* 0x000e220000000000 */
[----:B------:R-:W-:Y:S01]  /*5410*/  BSSY.RECONVERGENT B1, `(.L_x_539) ;  /* 0x0000015000017945 */ /* 0x000fe20003800200 */
[----:B------:R-:W-:Y:S01]  /*5420*/  IMAD.MOV.U32 R2, RZ, RZ, R10 ;  /* 0x000000ffff027224 */ /* 0x000fe200078e000a */
[----:B------:R-:W1:Y:S01]  /*5430*/  SHFL.DOWN PT, R3, R10, 0x1, 0x1f ;  /* 0x08201f000a037f89 */ /* 0x000e6200000e0000 */
[----:B------:R-:W-:Y:S02]  /*5440*/  IMAD.MOV.U32 R4, RZ, RZ, R8 ;  /* 0x000000ffff047224 */ /* 0x000fe400078e0008 */
[----:B------:R-:W-:Y:S01]  /*5450*/  IMAD.MOV.U32 R7, RZ, RZ, R9 ;  /* 0x000000ffff077224 */ /* 0x000fe200078e0009 */
[----:B------:R2:W3:Y:S04]  /*5460*/  SHFL.DOWN PT, R5, R8, 0x1, 0x1f ;  /* 0x08201f0008057f89 */ /* 0x0004e800000e0000 */
[----:B------:R2:W4:Y:S01]  /*5470*/  SHFL.DOWN PT, R6, R9, 0x1, 0x1f ;  /* 0x08201f0009067f89 */ /* 0x00052200000e0000 */
[----:B-1----:R-:W-:-:S04]  /*5480*/  FSETP.GEU.AND P0, PT, R10, R3, PT ;  /* 0x000000030a00720b */ /* 0x002fc80003f0e000 */
[----:B0-----:R-:W-:-:S13]  /*5490*/  ISETP.GT.OR P0, PT, R13, 0x1e, !P0 ;  /* 0x0000001e0d00780c */ /* 0x001fda0004704670 */
[----:B--234-:R-:W-:Y:S05]  /*54a0*/  @P0 BRA `(.L_x_540) ;  /* 0x00000000002c0947 */ /* 0x01cfea0003800000 */
        /* <DEDUP_REMOVED lines=11> */
.L_x_540:
[----:B------:R-:W-:Y:S05]  /*5560*/  BSYNC.RECONVERGENT B1 ;  /* 0x0000000000017941 */ /* 0x000fea0003800200 */
.L_x_539:
        /* <DEDUP_REMOVED lines=21> */
.L_x_542:
[----:B------:R-:W-:Y:S05]  /*56c0*/  BSYNC.RECONVERGENT B1 ;  /* 0x0000000000017941 */ /* 0x000fea0003800200 */
.L_x_541:
        /* <DEDUP_REMOVED lines=21> */
.L_x_544:
[----:B------:R-:W-:Y:S05]  /*5820*/  BSYNC.RECONVERGENT B1 ;  /* 0x0000000000017941 */ /* 0x000fea0003800200 */
.L_x_543:
        /* <DEDUP_REMOVED lines=21> */
.L_x_546:
[----:B------:R-:W-:Y:S05]  /*5980*/  BSYNC.RECONVERGENT B1 ;  /* 0x0000000000017941 */ /* 0x000fea0003800200 */
.L_x_545:
        /* <DEDUP_REMOVED lines=22> */
.L_x_548:
[----:B------:R-:W-:Y:S05]  /*5af0*/  BSYNC.RECONVERGENT B1 ;  /* 0x0000000000017941 */ /* 0x000fea0003800200 */
.L_x_547:
        /* <DEDUP_REMOVED lines=12> */
.L_x_550:
[----:B------:R-:W-:Y:S05]  /*5bc0*/  BSYNC.RECONVERGENT B1 ;  /* 0x0000000000017941 */ /* 0x000fea0003800200 */
.L_x_549:
        /* <DEDUP_REMOVED lines=31> */
.L_x_552:
[----:B------:R-:W-:Y:S05]  /*5dc0*/  BSYNC.RECONVERGENT B1 ;  /* 0x0000000000017941 */ /* 0x000fea0003800200 */
.L_x_551:
        /* <DEDUP_REMOVED lines=18> */
.L_x_554:
[----:B------:R-:W-:Y:S05]  /*5ef0*/  BSYNC.RECONVERGENT B1 ;  /* 0x0000000000017941 */ /* 0x000fea0003800200 */
.L_x_553:
        /* <DEDUP_REMOVED lines=18> */
.L_x_556:
[----:B------:R-:W-:Y:S05]  /*6020*/  BSYNC.RECONVERGENT B1 ;  /* 0x0000000000017941 */ /* 0x000fea0003800200 */
.L_x_555:
        /* <DEDUP_REMOVED lines=18> */
.L_x_558:
[----:B------:R-:W-:Y:S05]  /*6150*/  BSYNC.RECONVERGENT B1 ;  /* 0x0000000000017941 */ /* 0x000fea0003800200 */
.L_x_557:
        /* <DEDUP_REMOVED lines=18> */
.L_x_560:
[----:B------:R-:W-:Y:S05]  /*6280*/  BSYNC.RECONVERGENT B1 ;  /* 0x0000000000017941 */ /* 0x000fea0003800200 */
.L_x_559:
        /* <DEDUP_REMOVED lines=18> */
.L_x_562:
[----:B------:R-:W-:Y:S05]  /*63b0*/  BSYNC.RECONVERGENT B1 ;  /* 0x0000000000017941 */ /* 0x000fea0003800200 */
.L_x_561:
[----:B------:R-:W-:Y:S01]  /*63c0*/  FSETP.GEU.AND P0, PT, R7, R0, PT ;  /* 0x000000000700720b */ /* 0x000fe20003f0e000 */
[----:B------:R-:W-:Y:S02]  /*63d0*/  IMAD.MOV.U32 R2, RZ, RZ, R7 ;  /* 0x000000ffff027224 */ /* 0x000fe400078e0007 */
[----:B------:R-:W-:Y:S02]  /*63e0*/  IMAD.MOV.U32 R3, RZ, RZ, R9 ;  /* 0x000000ffff037224 */ /* 0x000fe400078e0009 */
[----:B------:R-:W-:-:S08]  /*63f0*/  IMAD.MOV.U32 R4, RZ, RZ, R8 ;  /* 0x000000ffff047224 */ /* 0x000fd000078e0008 */
        /* <DEDUP_REMOVED lines=13> */
.L_x_445:
[----:B------:R-:W-:Y:S05]  /*64d0*/  BSYNC.RECONVERGENT B0 ;  /* 0x0000000000007941 */ /* 0x000fea0003800200 */
.L_x_412:
[----:B------:R-:W-:Y:S05]  /*64e0*/  @P1 EXIT ;  /* 0x000000000000194d */ /* 0x000fea0003800000 */
[----:B0-----:R-:W0:Y:S01]  /*64f0*/  LDC.64 R6, c[0x0][0x388] ;  /* 0x0000e200ff067b82 */ /* 0x001e220000000a00 */
[----:B------:R-:W-:Y:S02]  /*6500*/  IMAD.MOV.U32 R5, RZ, RZ, R4 ;  /* 0x000000ffff057224 */ /* 0x000fe400078e0004 */
[----:B------:R-:W-:-:S05]  /*6510*/  IMAD.MOV.U32 R4, RZ, RZ, R3 ;  /* 0x000000ffff047224 */ /* 0x000fca00078e0003 */
[----:B0-----:R-:W-:Y:S04]  /*6520*/  STG.E.64 desc[UR10][R6.64+0x8], R4 ;  /* 0x0000080406007986 */ /* 0x001fe8000c101b0a */
[----:B------:R-:W-:Y:S01]  /*6530*/  STG.E desc[UR10][R6.64], R2 ;  /* 0x0000000206007986 */ /* 0x000fe2000c10190a */
[----:B------:R-:W-:Y:S05]  /*6540*/  EXIT ;  /* 0x000000000000794d */ /* 0x000fea0003800000 */
.L_x_563:
        /* <DEDUP_REMOVED lines=11> */
.L_x_1314:


//--------------------- .text._ZN6thrust24THRUST_300001_SM_1000_NS8cuda_cub4core6detail13_kernel_agentINS1_8__reduce10DrainAgentIlEEJN3cub18CUB_300001_SM_10009GridQueueIyEElEEEvDpT0_ --------------------------
	.section	.text._ZN6thrust24THRUST_300001_SM_1000_NS8cuda_cub4core6detail13_kernel_agentINS1_8__reduce10DrainAgentIlEEJN3cub18CUB_300001_SM_10009GridQueueIyEElEEEvDpT0_,"ax",@progbits
	.align	128
        .global         _ZN6thrust24THRUST_300001_SM_1000_NS8cuda_cub4core6detail13_kernel_agentINS1_8__reduce10DrainAgentIlEEJN3cub18CUB_300001_SM_10009GridQueueIyEElEEEvDpT0_
        .type           _ZN6thrust24THRUST_300001_SM_1000_NS8cuda_cub4core6detail13_kernel_agentINS1_8__reduce10DrainAgentIlEEJN3cub18CUB_300001_SM_10009GridQueueIyEElEEEvDpT0_,@function
        .size           _ZN6thrust24THRUST_300001_SM_1000_NS8cuda_cub4core6detail13_kernel_agentINS1_8__reduce10DrainAgentIlEEJN3cub18CUB_300001_SM_10009GridQueueIyEElEEEvDpT0_,(.L_x_1315 - _ZN6thrust24THRUST_300001_SM_1000_NS8cuda_cub4core6detail13_kernel_agentINS1_8__reduce10DrainAgentIlEEJN3cub18CUB_300001_SM_10009GridQueueIyEElEEEvDpT0_)
        .other          _ZN6thrust24THRUST_300001_SM_1000_NS8cuda_cub4core6detail13_kernel_agentINS1_8__reduce10DrainAgentIlEEJN3cub18CUB_300001_SM_10009GridQueueIyEElEEEvDpT0_,@"STO_CUDA_ENTRY STV_DEFAULT"
_ZN6thrust24THRUST_300001_SM_1000_NS8cuda_cub4core6detail13_kernel_agentINS1_8__reduce10DrainAgentIlEEJN3cub18CUB_300001_SM_10009GridQueueIyEElEEEvDpT0_:
.text._ZN6thrust24THRUST_300001_SM_1000_NS8cuda_cub4core6detail13_kernel_agentINS1_8__reduce10DrainAgentIlEEJN3cub18CUB_300001_SM_10009GridQueueIyEElEEEvDpT0_:
[----:B------:R-:W-:Y:S08]  /*0000*/  LDC R1, c[0x0][0x37c] ;  /* 0x0000df00ff017b82 */ /* 0x000ff00000000800 */
[----:B------:R-:W0:Y:S01]  /*0010*/  LDC.64 R2, c[0x0][0x380] ;  /* 0x0000e000ff027b82 */ /* 0x000e220000000a00 */
[----:B------:R-:W0:Y:S07]  /*0020*/  LDCU.64 UR4, c[0x0][0x358] ;  /* 0x00006b00ff0477ac */ /* 0x000e2e0008000a00 */
[----:B------:R-:W1:Y:S01]  /*0030*/  LDC.64 R4, c[0x0][0x388] ;  /* 0x0000e200ff047b82 */ /* 0x000e620000000a00 */
[----:B0-----:R-:W-:Y:S04]  /*0040*/  STG.E.64 desc[UR4][R2.64+0x8], RZ ;  /* 0x000008ff02007986 */ /* 0x001fe8000c101b04 */
[----:B-1----:R-:W-:Y:S01]  /*0050*/  STG.E.64 desc[UR4][R2.64], R4 ;  /* 0x0000000402007986 */ /* 0x002fe2000c101b04 */
[----:B------:R-:W-:Y:S05]  /*0060*/  EXIT ;  /* 0x000000000000794d */ /* 0x000fea0003800000 */
.L_x_564:
        /* <DEDUP_REMOVED lines=9> */
.L_x_1315:


//--------------------- .text._ZN6thrust24THRUST_300001_SM_1000_NS8cuda_cub4core6detail13_kernel_agentINS1_8__reduce11ReduceAgentINS0_12zip_iteratorIN4cuda3std3__45tupleIJNS0_10device_ptrIfEENS0_17counting_iteratorIlNS0_11use_defaultESF_SF_EEEEEEEPNSB_IJflEEESJ_lNS1_9__extrema9arg_min_fIflNSA_4lessIfEEEEEEJSI_SK_lN3cub18CUB_300001_SM_100013GridEvenShareIlEENSS_9GridQueueIyEESP_EEEvDpT0_ --------------------------
	.section	.text._ZN6thrust24THRUST_300001_SM_1000_NS8cuda_cub4core6detail13_kernel_agentINS1_8__reduce11ReduceAgentINS0_12zip_iteratorIN4cuda3std3__45tupleIJNS0_10device_ptrIfEENS0_17counting_iteratorIlNS0_11use_defaultESF_SF_EEEEEEEPNSB_IJflEEESJ_lNS1_9__extrema9arg_min_fIflNSA_4lessIfEEEEEEJSI_SK_lN3cub18CUB_300001_SM_100013GridEvenShareIlEENSS_9GridQueueIyEESP_EEEvDpT0_,"ax",@progbits
	.align	128
        .global         _ZN6thrust24THRUST_300001_SM_1000_NS8cuda_cub4core6detail13_kernel_agentINS1_8__reduce11ReduceAgentINS0_12zip_iteratorIN4cuda3std3__45tupleIJNS0_10device_ptrIfEENS0_17counting_iteratorIlNS0_11use_defaultESF_SF_EEEEEEEPNSB_IJflEEESJ_lNS1_9__extrema9arg_min_fIflNSA_4lessIfEEEEEEJSI_SK_lN3cub18CUB_300001_SM_100013GridEvenShareIlEENSS_9GridQueueIyEESP_EEEvDpT0_
        .type           _ZN6thrust24THRUST_300001_SM_1000_NS8cuda_cub4core6detail13_kernel_agentINS1_8__reduce11ReduceAgentINS0_12zip_iteratorIN4cuda3std3__45tupleIJNS0_10device_ptrIfEENS0_17counting_iteratorIlNS0_11use_defaultESF_SF_EEEEEEEPNSB_IJflEEESJ_lNS1_9__extrema9arg_min_fIflNSA_4lessIfEEEEEEJSI_SK_lN3cub18CUB_300001_SM_100013GridEvenShareIlEENSS_9GridQueueIyEESP_EEEvDpT0_,@function
        .size           _ZN6thrust24THRUST_300001_SM_1000_NS8cuda_cub4core6detail13_kernel_agentINS1_8__reduce11ReduceAgentINS0_12zip_iteratorIN4cuda3std3__45tupleIJNS0_10device_ptrIfEENS0_17counting_iteratorIlNS0_11use_defaultESF_SF_EEEEEEEPNSB_IJflEEESJ_lNS1_9__extrema9arg_min_fIflNSA_4lessIfEEEEEEJSI_SK_lN3cub18CUB_300001_SM_100013GridEvenShareIlEENSS_9GridQueueIyEESP_EEEvDpT0_,(.L_x_1316 - _ZN6thrust24THRUST_300001_SM_1000_NS8cuda_cub4core6detail13_kernel_agentINS1_8__reduce11ReduceAgentINS0_12zip_iteratorIN4cuda3std3__45tupleIJNS0_10device_ptrIfEENS0_17counting_iteratorIlNS0_11use_defaultESF_SF_EEEEEEEPNSB_IJflEEESJ_lNS1_9__extrema9arg_min_fIflNSA_4lessIfEEEEEEJSI_SK_lN3cub18CUB_300001_SM_100013GridEvenShareIlEENSS_9GridQueueIyEESP_EEEvDpT0_)
        .other          _ZN6thrust24THRUST_300001_SM_1000_NS8cuda_cub4core6detail13_kernel_agentINS1_8__reduce11ReduceAgentINS0_12zip_iteratorIN4cuda3std3__45tupleIJNS0_10device_ptrIfEENS0_17counting_iteratorIlNS0_11use_defaultESF_SF_EEEEEEEPNSB_IJflEEESJ_lNS1_9__extrema9arg_min_fIflNSA_4lessIfEEEEEEJSI_SK_lN3cub18CUB_300001_SM_100013GridEvenShareIlEENSS_9GridQueueIyEESP_EEEvDpT0_,@"STO_CUDA_ENTRY STV_DEFAULT"
_ZN6thrust24THRUST_300001_SM_1000_NS8cuda_cub4core6detail13_kernel_agentINS1_8__reduce11ReduceAgentINS0_12zip_iteratorIN4cuda3std3__45tupleIJNS0_10device_ptrIfEENS0_17counting_iteratorIlNS0_11use_defaultESF_SF_EEEEEEEPNSB_IJflEEESJ_lNS1_9__extrema9arg_min_fIflNSA_4lessIfEEEEEEJSI_SK_lN3cub18CUB_300001_SM_100013GridEvenShareIlEENSS_9GridQueueIyEESP_EEEvDpT0_:
.text._ZN6thrust24THRUST_300001_SM_1000_NS8cuda_cub4core6detail13_kernel_agentINS1_8__reduce11ReduceAgentINS0_12zip_iteratorIN4cuda3std3__45tupleIJNS0_10device_ptrIfEENS0_17counting_iteratorIlNS0_11use_defaultESF_SF_EEEEEEEPNSB_IJflEEESJ_lNS1_9__extrema9arg_min_fIflNSA_4lessIfEEEEEEJSI_SK_lN3cub18CUB_300001_SM_100013GridEvenShareIlEENSS_9GridQueueIyEESP_EEEvDpT0_:
[----:B------:R-:W-:Y:S01]  /*0000*/  LDC R1, c[0x0][0x37c] ;  /* 0x0000df00ff017b82 */ /* 0x000fe20000000800 */
[----:B------:R-:W0:Y:S01]  /*0010*/  S2R R0, SR_CTAID.X ;  /* 0x0000000000007919 */ /* 0x000e220000002500 */
[----:B------:R-:W1:Y:S01]  /*0020*/  LDCU.64 UR4, c[0x0][0x398] ;  /* 0x00007300ff0477ac */ /* 0x000e620008000a00 */
[----:B------:R-:W-:Y:S01]  /*0030*/  BSSY.RECONVERGENT B0, `(.L_x_565) ;  /* 0x00005a6000007945 */ /* 0x000fe20003800200 */
[----:B------:R-:W2:Y:S01]  /*0040*/  LDCU UR6, c[0x0][0x370] ;  /* 0x00006e00ff0677ac */ /* 0x000ea20008000800 */
[----:B------:R-:W3:Y:S01]  /*0050*/  LDCU.64 UR10, c[0x0][0x358] ;  /* 0x00006b00ff0a77ac */ /* 0x000ee20008000a00 */
[----:B-1----:R-:W-:Y:S02]  /*0060*/  IMAD.U32 R15, RZ, RZ, UR4 ;  /* 0x00000004ff0f7e24 */ /* 0x002fe4000f8e00ff */
[----:B------:R-:W-:Y:S01]  /*0070*/  IMAD.U32 R12, RZ, RZ, UR5 ;  /* 0x00000005ff0c7e24 */ /* 0x000fe2000f8e00ff */
[----:B--2---:R-:W-:Y:S01]  /*0080*/  UIMAD UR6, UR6, 0x500, URZ ;  /* 0x00000500060678a4 */ /* 0x004fe2000f8e02ff */
[----:B0-----:R-:W-:-:S05]  /*0090*/  IMAD R7, R0, 0x500, RZ ;  /* 0x0000050000077824 */ /* 0x001fca00078e02ff */
[----:B------:R-:W-:-:S04]  /*00a0*/  IADD3 R2, P1, PT, R7, 0x500, RZ ;  /* 0x0000050007027810 */ /* 0x000fc80007f3e0ff */
[----:B------:R-:W-:Y:S01]  /*00b0*/  ISETP.GT.U32.AND P0, PT, R2, R15, PT ;  /* 0x0000000f0200720c */ /* 0x000fe20003f04070 */
[----:B------:R-:W-:-:S05]  /*00c0*/  IMAD.X R3, RZ, RZ, RZ, P1 ;  /* 0x000000ffff037224 */ /* 0x000fca00008e06ff */
[----:B------:R-:W-:-:S13]  /*00d0*/  ISETP.GT.AND.EX P0, PT, R3, R12, PT, P0 ;  /* 0x0000000c0300720c */ /* 0x000fda0003f04300 */
[----:B---3--:R-:W-:Y:S05]  /*00e0*/  @!P0 BRA `(.L_x_566) ;  /* 0x0000003000288947 */ /* 0x008fea0003800000 */
[----:B------:R-:W0:Y:S01]  /*00f0*/  S2R R6, SR_TID.X ;  /* 0x0000000000067919 */ /* 0x000e220000002100 */
[----:B------:R-:W-:Y:S01]  /*0100*/  IMAD.IADD R9, R15, 0x1, -R7 ;  /* 0x000000010f097824 */ /* 0x000fe200078e0a07 */
[----:B------:R-:W-:Y:S01]  /*0110*/  BSSY.RECONVERGENT B1, `(.L_x_567) ;  /* 0x000000f000017945 */ /* 0x000fe20003800200 */
[----:B------:R-:W-:Y:S01]  /*0120*/  IMAD.MOV.U32 R8, RZ, RZ, RZ ;  /* 0x000000ffff087224 */ /* 0x000fe200078e00ff */
[----:B------:R-:W-:Y:S02]  /*0130*/  CS2R R10, SRZ ;  /* 0x00000000000a7805 */ /* 0x000fe4000001ff00 */
[----:B0-----:R-:W-:Y:S01]  /*0140*/  ISETP.GE.AND P0, PT, R6, R9, PT ;  /* 0x000000090600720c */ /* 0x001fe20003f06270 */
[----:B------:R-:W-:-:S12]  /*0150*/  IMAD.MOV.U32 R12, RZ, RZ, R6 ;  /* 0x000000ffff0c7224 */ /* 0x000fd800078e0006 */
[----:B------:R-:W-:Y:S05]  /*0160*/  @P0 BRA `(.L_x_568) ;  /* 0x0000000000240947 */ /* 0x000fea0003800000 */
[----:B------:R-:W0:Y:S01]  /*0170*/  LDCU.128 UR4, c[0x0][0x380] ;  /* 0x00007000ff0477ac */ /* 0x000e220008000c00 */
[----:B------:R-:W-:-:S05]  /*0180*/  IADD3 R10, P0, PT, R7, R6, RZ ;  /* 0x00000006070a7210 */ /* 0x000fca0007f1e0ff */
[----:B------:R-:W-:Y:S01]  /*0190*/  IMAD.X R11, RZ, RZ, RZ, P0 ;  /* 0x000000ffff0b7224 */ /* 0x000fe200000e06ff */
[----:B0-----:R-:W-:-:S04]  /*01a0*/  LEA R2, P1, R10, UR4, 0x2 ;  /* 0x000000040a027c11 */ /* 0x001fc8000f8210ff */
[----:B------:R-:W-:-:S05]  /*01b0*/  LEA.HI.X R3, R10, UR5, R11, 0x2, P1 ;  /* 0x000000050a037c11 */ /* 0x000fca00088f140b */
[----:B------:R0:W5:Y:S01]  /*01c0*/  LDG.E R8, desc[UR10][R2.64] ;  /* 0x0000000a02087981 */ /* 0x000162000c1e1900 */
[----:B------:R-:W-:Y:S01]  /*01d0*/  IADD3 R10, P0, PT, R10, UR6, RZ ;  /* 0x000000060a0a7c10 */ /* 0x000fe2000ff1e0ff */
[----:B------:R-:W-:-:S03]  /*01e0*/  VIADD R12, R6, 0x100 ;  /* 0x00000100060c7836 */ /* 0x000fc60000000000 */
[----:B------:R-:W-:-:S09]  /*01f0*/  IADD3.X R11, PT, PT, R11, UR7, RZ, P0, !PT ;  /* 0x000000070b0b7c10 */ /* 0x000fd200087fe4ff */
.L_x_568:
[----:B------:R-:W-:Y:S05]  /*0200*/  BSYNC.RECONVERGENT B1 ;  /* 0x0000000000017941 */ /* 0x000fea0003800200 */
.L_x_567:
[----:B------:R-:W-:Y:S01]  /*0210*/  ISETP.GE.AND P0, PT, R12, R9, PT ;  /* 0x000000090c00720c */ /* 0x000fe20003f06270 */
[----:B------:R-:W-:-:S12]  /*0220*/  BSSY.RECONVERGENT B1, `(.L_x_569) ;  /* 0x0000097000017945 */ /* 0x000fd80003800200 */
[----:B------:R-:W-:Y:S05]  /*0230*/  @P0 BRA `(.L_x_570) ;  /* 0x0000000800540947 */ /* 0x000fea0003800000 */
[----:B0-----:R-:W-:Y:S01]  /*0240*/  LOP3.LUT R2, RZ, R12, RZ, 0x33, !PT ;  /* 0x0000000cff027212 */ /* 0x001fe200078e33ff */
[----:B------:R-:W-:Y:S03]  /*0250*/  BSSY.RECONVERGENT B2, `(.L_x_571) ;  /* 0x000002c000027945 */ /* 0x000fe60003800200 */
[----:B------:R-:W-:-:S04]  /*0260*/  IADD3 R15, PT, PT, -R7, R15, R2 ;  /* 0x0000000f070f7210 */ /* 0x000fc80007ffe102 */
[----:B------:R-:W-:-:S04]  /*0270*/  LOP3.LUT R2, R15, 0x300, RZ, 0xc0, !PT ;  /* 0x000003000f027812 */ /* 0x000fc800078ec0ff */
[----:B------:R-:W-:-:S13]  /*0280*/  ISETP.NE.AND P0, PT, R2, 0x300, PT ;  /* 0x000003000200780c */ /* 0x000fda0003f05270 */
[----:B------:R-:W-:Y:S05]  /*0290*/  @!P0 BRA `(.L_x_572) ;  /* 0x00000000009c8947 */ /* 0x000fea0003800000 */
[----:B------:R-:W0:Y:S01]  /*02a0*/  LDCU.128 UR4, c[0x0][0x380] ;  /* 0x00007000ff0477ac */ /* 0x000e220008000c00 */
[----:B------:R-:W-:Y:S02]  /*02b0*/  IADD3 R14, P0, PT, R7, R12, RZ ;  /* 0x0000000c070e7210 */ /* 0x000fe40007f1e0ff */
[----:B------:R-:W-:-:S03]  /*02c0*/  LEA.HI R2, R15, 0x1, RZ, 0x18 ;  /* 0x000000010f027811 */ /* 0x000fc600078fc0ff */
[----:B------:R-:W-:Y:S01]  /*02d0*/  IMAD.X R3, RZ, RZ, RZ, P0 ;  /* 0x000000ffff037224 */ /* 0x000fe200000e06ff */
[----:B------:R-:W-:-:S05]  /*02e0*/  LOP3.LUT R2, R2, 0x3, RZ, 0xc0, !PT ;  /* 0x0000000302027812 */ /* 0x000fca00078ec0ff */
[----:B------:R-:W-:Y:S01]  /*02f0*/  IMAD.MOV R4, RZ, RZ, -R2 ;  /* 0x000000ffff047224 */ /* 0x000fe200078e0a02 */
[C---:B0-----:R-:W-:Y:S02]  /*0300*/  IADD3 R16, P1, PT, R14.reuse, UR6, RZ ;  /* 0x000000060e107c10 */ /* 0x041fe4000ff3e0ff */
[C---:B------:R-:W-:Y:S02]  /*0310*/  LEA R13, P2, R14.reuse, UR4, 0x2 ;  /* 0x000000040e0d7c11 */ /* 0x040fe4000f8410ff */
[----:B------:R-:W-:Y:S02]  /*0320*/  IADD3.X R18, PT, PT, R3, UR7, RZ, P1, !PT ;  /* 0x0000000703127c10 */ /* 0x000fe40008ffe4ff */
[----:B------:R-:W-:-:S09]  /*0330*/  LEA.HI.X R14, R14, UR5, R3, 0x2, P2 ;  /* 0x000000050e0e7c11 */ /* 0x000fd200090f1403 */
.L_x_575:
[----:B------:R-:W-:Y:S02]  /*0340*/  IMAD.MOV.U32 R2, RZ, RZ, R13 ;  /* 0x000000ffff027224 */ /* 0x000fe400078e000d */
[----:B------:R-:W-:-:S05]  /*0350*/  IMAD.MOV.U32 R3, RZ, RZ, R14 ;  /* 0x000000ffff037224 */ /* 0x000fca00078e000e */
[----:B------:R-:W2:Y:S01]  /*0360*/  LDG.E R17, desc[UR10][R2.64] ;  /* 0x0000000a02117981 */ /* 0x000ea2000c1e1900 */
[----:B------:R-:W-:Y:S01]  /*0370*/  VIADD R4, R4, 0x1 ;  /* 0x0000000104047836 */ /* 0x000fe20000000000 */
[----:B------:R-:W-:Y:S01]  /*0380*/  BSSY.RECONVERGENT B3, `(.L_x_573) ;  /* 0x0000013000037945 */ /* 0x000fe20003800200 */
[----:B------:R-:W-:-:S03]  /*0390*/  IADD3 R13, P3, PT, R13, 0x400, RZ ;  /* 0x000004000d0d7810 */ /* 0x000fc60007f7e0ff */
[----:B------:R-:W-:Y:S02]  /*03a0*/  ISETP.NE.AND P2, PT, R4, RZ, PT ;  /* 0x000000ff0400720c */ /* 0x000fe40003f45270 */
[----:B--2--5:R-:W-:-:S13]  /*03b0*/  FSETP.GEU.AND P0, PT, R8, R17, PT ;  /* 0x000000110800720b */ /* 0x024fda0003f0e000 */
[----:B------:R-:W-:Y:S05]  /*03c0*/  @!P0 BRA `(.L_x_574) ;  /* 0x0000000000388947 */ /* 0x000fea0003800000 */
[----:B------:R-:W-:Y:S01]  /*03d0*/  FSETP.GEU.AND P4, PT, R17, R8, PT ;  /* 0x000000081100720b */ /* 0x000fe20003f8e000 */
[----:B------:R-:W-:Y:S02]  /*03e0*/  IMAD.MOV.U32 R3, RZ, RZ, R10 ;  /* 0x000000ffff037224 */ /* 0x000fe400078e000a */
[----:B------:R-:W-:Y:S02]  /*03f0*/  IMAD.MOV.U32 R5, RZ, RZ, R11 ;  /* 0x000000ffff057224 */ /* 0x000fe400078e000b */
[----:B------:R-:W-:Y:S02]  /*0400*/  IMAD.MOV.U32 R2, RZ, RZ, R8 ;  /* 0x000000ffff027224 */ /* 0x000fe400078e0008 */
[----:B------:R-:W-:Y:S02]  /*0410*/  IMAD.MOV.U32 R8, RZ, RZ, R17 ;  /* 0x000000ffff087224 */ /* 0x000fe400078e0011 */
[----:B------:R-:W-:Y:S02]  /*0420*/  IMAD.MOV.U32 R10, RZ, RZ, R16 ;  /* 0x000000ffff0a7224 */ /* 0x000fe400078e0010 */
[----:B------:R-:W-:-:S02]  /*0430*/  IMAD.MOV.U32 R11, RZ, RZ, R18 ;  /* 0x000000ffff0b7224 */ /* 0x000fc400078e0012 */
[CC--:B------:R-:W-:Y:S02]  /*0440*/  @P4 ISETP.GE.U32.AND P0, PT, R3.reuse, R16.reuse, PT ;  /* 0x000000100300420c */ /* 0x0c0fe40003f06070 */
[----:B------:R-:W-:Y:S02]  /*0450*/  @P4 ISETP.LT.U32.AND P1, PT, R3, R16, PT ;  /* 0x000000100300420c */ /* 0x000fe40003f21070 */
[CC--:B------:R-:W-:Y:S02]  /*0460*/  @P4 ISETP.GE.AND.EX P0, PT, R5.reuse, R18.reuse, PT, P0 ;  /* 0x000000120500420c */ /* 0x0c0fe40003f06300 */
[----:B------:R-:W-:Y:S02]  /*0470*/  @P4 ISETP.LT.AND.EX P1, PT, R5, R18, PT, P1 ;  /* 0x000000120500420c */ /* 0x000fe40003f21310 */
[----:B------:R-:W-:Y:S02]  /*0480*/  @P4 FSEL R8, R2, R17, !P0 ;  /* 0x0000001102084208 */ /* 0x000fe40004000000 */
[----:B------:R-:W-:-:S02]  /*0490*/  @P4 SEL R10, R3, R16, P1 ;  /* 0x00000010030a4207 */ /* 0x000fc40000800000 */
[----:B------:R-:W-:-:S07]  /*04a0*/  @P4 SEL R11, R5, R18, P1 ;  /* 0x00000012050b4207 */ /* 0x000fce0000800000 */
.L_x_574:
[----:B------:R-:W-:Y:S05]  /*04b0*/  BSYNC.RECONVERGENT B3 ;  /* 0x0000000000037941 */ /* 0x000fea0003800200 */
.L_x_573:
[----:B------:R-:W-:Y:S01]  /*04c0*/  IADD3 R16, P0, PT, R16, 0x100, RZ ;  /* 0x0000010010107810 */ /* 0x000fe20007f1e0ff */
[----:B------:R-:W-:Y:S02]  /*04d0*/  VIADD R12, R12, 0x100 ;  /* 0x000001000c0c7836 */ /* 0x000fe40000000000 */
[----:B------:R-:W-:Y:S02]  /*04e0*/  IMAD.X R14, RZ, RZ, R14, P3 ;  /* 0x000000ffff0e7224 */ /* 0x000fe400018e060e */
[----:B------:R-:W-:Y:S01]  /*04f0*/  IMAD.X R18, RZ, RZ, R18, P0 ;  /* 0x000000ffff127224 */ /* 0x000fe200000e0612 */
[----:B------:R-:W-:Y:S07]  /*0500*/  @P2 BRA `(.L_x_575) ;  /* 0xfffffffc008c2947 */ /* 0x000fee000383ffff */
.L_x_572:
[----:B------:R-:W-:Y:S05]  /*0510*/  BSYNC.RECONVERGENT B2 ;  /* 0x0000000000027941 */ /* 0x000fea0003800200 */
.L_x_571:
[----:B------:R-:W-:-:S13]  /*0520*/  ISETP.GE.U32.AND P0, PT, R15, 0x300, PT ;  /* 0x000003000f00780c */ /* 0x000fda0003f06070 */
[----:B------:R-:W-:Y:S05]  /*0530*/  @!P0 BRA `(.L_x_570) ;  /* 0x0000000400948947 */ /* 0x000fea0003800000 */
[----:B------:R-:W0:Y:S01]  /*0540*/  LDC.64 R4, c[0x0][0x380] ;  /* 0x0000e000ff047b82 */ /* 0x000e220000000a00 */
[----:B------:R-:W-:-:S07]  /*0550*/  VIADD R12, R12, 0x200 ;  /* 0x000002000c0c7836 */ /* 0x000fce0000000000 */
[----:B------:R-:W1:Y:S02]  /*0560*/  LDC.64 R2, c[0x0][0x388] ;  /* 0x0000e200ff027b82 */ /* 0x000e640000000a00 */
.L_x_584:
[----:B------:R-:W-:-:S05]  /*0570*/  VIADD R14, R12, 0xfffffe00 ;  /* 0xfffffe000c0e7836 */ /* 0x000fca0000000000 */
[----:B------:R-:W-:-:S04]  /*0580*/  IADD3 R19, P0, PT, R7, R14, RZ ;  /* 0x0000000e07137210 */ /* 0x000fc80007f1e0ff */
[----:B------:R-:W-:Y:S02]  /*0590*/  LEA.HI.X.SX32 R22, R14, RZ, 0x1, P0 ;  /* 0x000000ff0e167211 */ /* 0x000fe400000f0eff */
[----:B0-----:R-:W-:-:S04]  /*05a0*/  LEA R16, P0, R19, R4, 0x2 ;  /* 0x0000000413107211 */ /* 0x001fc800078010ff */
[----:B------:R-:W-:-:S05]  /*05b0*/  LEA.HI.X R17, R19, R5, R22, 0x2, P0 ;  /* 0x0000000513117211 */ /* 0x000fca00000f1416 */
[----:B------:R-:W2:Y:S04]  /*05c0*/  LDG.E R25, desc[UR10][R16.64] ;  /* 0x0000000a10197981 */ /* 0x000ea8000c1e1900 */
[----:B-----5:R0:W5:Y:S04]  /*05d0*/  LDG.E R15, desc[UR10][R16.64+0x400] ;  /* 0x0004000a100f7981 */ /* 0x020168000c1e1900 */
[----:B------:R0:W5:Y:S04]  /*05e0*/  LDG.E R13, desc[UR10][R16.64+0x800] ;  /* 0x0008000a100d7981 */ /* 0x000168000c1e1900 */
[----:B------:R0:W5:Y:S01]  /*05f0*/  LDG.E R14, desc[UR10][R16.64+0xc00] ;  /* 0x000c000a100e7981 */ /* 0x000162000c1e1900 */
[----:B-1----:R-:W-:Y:S01]  /*0600*/  IADD3 R23, P1, PT, R19, R2, RZ ;  /* 0x0000000213177210 */ /* 0x002fe20007f3e0ff */
[----:B------:R-:W-:Y:S01]  /*0610*/  BSSY.RECONVERGENT B2, `(.L_x_576) ;  /* 0x0000013000027945 */ /* 0x000fe20003800200 */
[----:B------:R-:W-:-:S02]  /*0620*/  IMAD.MOV.U32 R18, RZ, RZ, R10 ;  /* 0x000000ffff127224 */ /* 0x000fc400078e000a */
[----:B------:R-:W-:Y:S02]  /*0630*/  IMAD.MOV.U32 R21, RZ, RZ, R11 ;  /* 0x000000ffff157224 */ /* 0x000fe400078e000b */
[----:B------:R-:W-:Y:S02]  /*0640*/  IMAD.MOV.U32 R20, RZ, RZ, R8 ;  /* 0x000000ffff147224 */ /* 0x000fe400078e0008 */
[----:B------:R-:W-:Y:S02]  /*0650*/  VIADD R19, R12, 0xffffff00 ;  /* 0xffffff000c137836 */ /* 0x000fe40000000000 */
[----:B------:R-:W-:Y:S01]  /*0660*/  IMAD.X R22, R22, 0x1, R3, P1 ;  /* 0x0000000116167824 */ /* 0x000fe200008e0603 */
[----:B--2---:R-:W-:-:S13]  /*0670*/  FSETP.GEU.AND P0, PT, R8, R25, PT ;  /* 0x000000190800720b */ /* 0x004fda0003f0e000 */
[----:B0-----:R-:W-:Y:S05]  /*0680*/  @!P0 BRA `(.L_x_577) ;  /* 0x00000000002c8947 */ /* 0x001fea0003800000 */
        /* <DEDUP_REMOVED lines=11> */
.L_x_577:
[----:B------:R-:W-:Y:S05]  /*0740*/  BSYNC.RECONVERGENT B2 ;  /* 0x0000000000027941 */ /* 0x000fea0003800200 */
.L_x_576:
[----:B-----5:R-:W-:Y:S01]  /*0750*/  FSETP.GEU.AND P0, PT, R20, R15, PT ;  /* 0x0000000f1400720b */ /* 0x020fe20003f0e000 */
[----:B------:R-:W-:Y:S01]  /*0760*/  BSSY.RECONVERGENT B2, `(.L_x_578) ;  /* 0x0000013000027945 */ /* 0x000fe20003800200 */
[----:B------:R-:W-:Y:S01]  /*0770*/  SHF.R.S32.HI R8, RZ, 0x1f, R19 ;  /* 0x0000001fff087819 */ /* 0x000fe20000011413 */
[----:B------:R-:W-:Y:S01]  /*0780*/  IMAD.MOV.U32 R11, RZ, RZ, R18 ;  /* 0x000000ffff0b7224 */ /* 0x000fe200078e0012 */
[----:B------:R-:W-:Y:S01]  /*0790*/  IADD3 R17, P1, P2, R19, R2, R7 ;  /* 0x0000000213117210 */ /* 0x000fe20007a3e007 */
[----:B------:R-:W-:-:S03]  /*07a0*/  IMAD.MOV.U32 R19, RZ, RZ, R21 ;  /* 0x000000ffff137224 */ /* 0x000fc600078e0015 */
[----:B------:R-:W-:Y:S01]  /*07b0*/  IADD3.X R10, PT, PT, R8, R3, RZ, P1, P2 ;  /* 0x00000003080a7210 */ /* 0x000fe20000fe44ff */
[----:B------:R-:W-:-:S04]  /*07c0*/  IMAD.MOV.U32 R8, RZ, RZ, R20 ;  /* 0x000000ffff087224 */ /* 0x000fc800078e0014 */
        /* <DEDUP_REMOVED lines=12> */
.L_x_579:
[----:B------:R-:W-:Y:S05]  /*0890*/  BSYNC.RECONVERGENT B2 ;  /* 0x0000000000027941 */ /* 0x000fea0003800200 */
.L_x_578:
[----:B------:R-:W-:Y:S01]  /*08a0*/  FSETP.GEU.AND P0, PT, R8, R13, PT ;  /* 0x0000000d0800720b */ /* 0x000fe20003f0e000 */
[C---:B------:R-:W-:Y:S01]  /*08b0*/  VIADD R10, R12.reuse, 0x100 ;  /* 0x000001000c0a7836 */ /* 0x040fe20000000000 */
[----:B------:R-:W-:Y:S01]  /*08c0*/  SHF.R.S32.HI R16, RZ, 0x1f, R12 ;  /* 0x0000001fff107819 */ /* 0x000fe2000001140c */
[----:B------:R-:W-:Y:S01]  /*08d0*/  BSSY.RECONVERGENT B2, `(.L_x_580) ;  /* 0x0000013000027945 */ /* 0x000fe20003800200 */
[----:B------:R-:W-:Y:S01]  /*08e0*/  IADD3 R20, P1, P2, R12, R2, R7 ;  /* 0x000000020c147210 */ /* 0x000fe20007a3e007 */
[----:B------:R-:W-:Y:S02]  /*08f0*/  IMAD.MOV.U32 R17, RZ, RZ, R11 ;  /* 0x000000ffff117224 */ /* 0x000fe400078e000b */
[----:B------:R-:W-:Y:S01]  /*0900*/  IMAD.MOV.U32 R18, RZ, RZ, R19 ;  /* 0x000000ffff127224 */ /* 0x000fe200078e0013 */
[----:B------:R-:W-:Y:S01]  /*0910*/  IADD3.X R22, PT, PT, R16, R3, RZ, P1, P2 ;  /* 0x0000000310167210 */ /* 0x000fe20000fe44ff */
[----:B------:R-:W-:Y:S01]  /*0920*/  IMAD.MOV.U32 R15, RZ, RZ, R8 ;  /* 0x000000ffff0f7224 */ /* 0x000fe200078e0008 */
[----:B------:R-:W-:-:S03]  /*0930*/  SHF.R.S32.HI R16, RZ, 0x1f, R10 ;  /* 0x0000001fff107819 */ /* 0x000fc6000001140a */
        /* <DEDUP_REMOVED lines=12> */
.L_x_581:
[----:B------:R-:W-:Y:S05]  /*0a00*/  BSYNC.RECONVERGENT B2 ;  /* 0x0000000000027941 */ /* 0x000fea0003800200 */
.L_x_580:
[----:B------:R-:W-:Y:S01]  /*0a10*/  FSETP.GEU.AND P0, PT, R15, R14, PT ;  /* 0x0000000e0f00720b */ /* 0x000fe20003f0e000 */
[----:B------:R-:W-:Y:S01]  /*0a20*/  BSSY.RECONVERGENT B2, `(.L_x_582) ;  /* 0x0000012000027945 */ /* 0x000fe20003800200 */
[----:B------:R-:W-:Y:S01]  /*0a30*/  IADD3 R20, P1, P2, R10, R2, R7 ;  /* 0x000000020a147210 */ /* 0x000fe20007a3e007 */
[----:B------:R-:W-:Y:S02]  /*0a40*/  IMAD.MOV.U32 R10, RZ, RZ, R17 ;  /* 0x000000ffff0a7224 */ /* 0x000fe400078e0011 */
[----:B------:R-:W-:Y:S01]  /*0a50*/  IMAD.MOV.U32 R11, RZ, RZ, R18 ;  /* 0x000000ffff0b7224 */ /* 0x000fe200078e0012 */
[----:B------:R-:W-:Y:S01]  /*0a60*/  IADD3.X R13, PT, PT, R16, R3, RZ, P1, P2 ;  /* 0x00000003100d7210 */ /* 0x000fe20000fe44ff */
[----:B------:R-:W-:-:S06]  /*0a70*/  IMAD.MOV.U32 R8, RZ, RZ, R15 ;  /* 0x000000ffff087224 */ /* 0x000fcc00078e000f */
        /* <DEDUP_REMOVED lines=12> */
.L_x_583:
[----:B------:R-:W-:Y:S05]  /*0b40*/  BSYNC.RECONVERGENT B2 ;  /* 0x0000000000027941 */ /* 0x000fea0003800200 */
.L_x_582:
[C---:B------:R-:W-:Y:S02]  /*0b50*/  VIADD R14, R12.reuse, 0x200 ;  /* 0x000002000c0e7836 */ /* 0x040fe40000000000 */
[----:B------:R-:W-:-:S03]  /*0b60*/  VIADD R12, R12, 0x400 ;  /* 0x000004000c0c7836 */ /* 0x000fc60000000000 */
[----:B------:R-:W-:-:S13]  /*0b70*/  ISETP.GE.AND P0, PT, R14, R9, PT ;  /* 0x000000090e00720c */ /* 0x000fda0003f06270 */
[----:B------:R-:W-:Y:S05]  /*0b80*/  @!P0 BRA `(.L_x_584) ;  /* 0xfffffff800788947 */ /* 0x000fea000383ffff */
.L_x_570:
[----:B------:R-:W-:Y:S05]  /*0b90*/  BSYNC.RECONVERGENT B1 ;  /* 0x0000000000017941 */ /* 0x000fea0003800200 */
.L_x_569:
[----:B------:R-:W-:-:S13]  /*0ba0*/  ISETP.GE.AND P0, PT, R9, 0x100, PT ;  /* 0x000001000900780c */ /* 0x000fda0003f06270 */
[----:B------:R-:W-:Y:S05]  /*0bb0*/  @!P0 BRA `(.L_x_585) ;  /* 0x00000010003c8947 */ /* 0x000fea0003800000 */
[----:B------:R-:W1:Y:S01]  /*0bc0*/  S2R R14, SR_LANEID ;  /* 0x00000000000e7919 */ /* 0x000e620000000000 */
[----:B------:R-:W-:Y:S01]  /*0bd0*/  BSSY.RECONVERGENT B1, `(.L_x_586) ;  /* 0x0000015000017945 */ /* 0x000fe20003800200 */
[----:B------:R-:W-:Y:S01]  /*0be0*/  IMAD.MOV.U32 R4, RZ, RZ, R10 ;  /* 0x000000ffff047224 */ /* 0x000fe200078e000a */
[----:B0----5:R-:W0:Y:S01]  /*0bf0*/  SHFL.DOWN PT, R3, R8, 0x1, 0x1f ;  /* 0x08201f0008037f89 */ /* 0x021e2200000e0000 */
[----:B------:R-:W-:Y:S02]  /*0c00*/  IMAD.MOV.U32 R9, RZ, RZ, R11 ;  /* 0x000000ffff097224 */ /* 0x000fe400078e000b */
[----:B------:R-:W-:Y:S01]  /*0c10*/  IMAD.MOV.U32 R2, RZ, RZ, R8 ;  /* 0x000000ffff027224 */ /* 0x000fe200078e0008 */
[----:B------:R2:W3:Y:S04]  /*0c20*/  SHFL.DOWN PT, R5, R10, 0x1, 0x1f ;  /* 0x08201f000a057f89 */ /* 0x0004e800000e0000 */
[----:B------:R2:W4:Y:S01]  /*0c30*/  SHFL.DOWN PT, R12, R11, 0x1, 0x1f ;  /* 0x08201f000b0c7f89 */ /* 0x00052200000e0000 */
[----:B0-----:R-:W-:-:S04]  /*0c40*/  FSETP.GEU.AND P0, PT, R8, R3, PT ;  /* 0x000000030800720b */ /* 0x001fc80003f0e000 */
[----:B-1----:R-:W-:-:S13]  /*0c50*/  ISETP.GT.OR P0, PT, R14, 0x1e, !P0 ;  /* 0x0000001e0e00780c */ /* 0x002fda0004704670 */
        /* <DEDUP_REMOVED lines=12> */
.L_x_587:
[----:B------:R-:W-:Y:S05]  /*0d20*/  BSYNC.RECONVERGENT B1 ;  /* 0x0000000000017941 */ /* 0x000fea0003800200 */
.L_x_586:
        /* <DEDUP_REMOVED lines=21> */
.L_x_589:
[----:B------:R-:W-:Y:S05]  /*0e80*/  BSYNC.RECONVERGENT B1 ;  /* 0x0000000000017941 */ /* 0x000fea0003800200 */
.L_x_588:
        /* <DEDUP_REMOVED lines=21> */
.L_x_591:
[----:B------:R-:W-:Y:S05]  /*0fe0*/  BSYNC.RECONVERGENT B1 ;  /* 0x0000000000017941 */ /* 0x000fea0003800200 */
.L_x_590:
        /* <DEDUP_REMOVED lines=21> */
.L_x_593:
[----:B------:R-:W-:Y:S05]  /*1140*/  BSYNC.RECONVERGENT B1 ;  /* 0x0000000000017941 */ /* 0x000fea0003800200 */
.L_x_592:
        /* <DEDUP_REMOVED lines=22> */
.L_x_595:
[----:B------:R-:W-:Y:S05]  /*12b0*/  BSYNC.RECONVERGENT B1 ;  /* 0x0000000000017941 */ /* 0x000fea0003800200 */
.L_x_594:
[----:B------:R-:W-:Y:S04]  /*12c0*/  BSSY.RECONVERGENT B1, `(.L_x_596) ;  /* 0x000000c000017945 */ /* 0x000fe80003800200 */
[----:B------:R-:W-:Y:S05]  /*12d0*/  @P3 BRA `(.L_x_597) ;  /* 0x0000000000283947 */ /* 0x000fea0003800000 */
[----:B------:R-:W0:Y:S01]  /*12e0*/  S2R R8, SR_CgaCtaId ;  /* 0x0000000000087919 */ /* 0x000e220000008800 */
[----:B------:R-:W-:Y:S01]  /*12f0*/  MOV R7, 0x400 ;  /* 0x0000040000077802 */ /* 0x000fe20000000f00 */
[----:B------:R-:W-:Y:S01]  /*1300*/  IMAD.MOV.U32 R9, RZ, RZ, R2 ;  /* 0x000000ffff097224 */ /* 0x000fe200078e0002 */
[----:B------:R-:W-:-:S04]  /*1310*/  SHF.R.U32.HI R5, RZ, 0x1, R6 ;  /* 0x00000001ff057819 */ /* 0x000fc80000011606 */
[----:B------:R-:W-:Y:S02]  /*1320*/  LOP3.LUT R5, R5, 0x1f0, RZ, 0xc0, !PT ;  /* 0x000001f005057812 */ /* 0x000fe400078ec0ff */
[----:B0-----:R-:W-:-:S05]  /*1330*/  LEA R8, R8, R7, 0x18 ;  /* 0x0000000708087211 */ /* 0x001fca00078ec0ff */
[----:B------:R-:W-:Y:S02]  /*1340*/  IMAD.IADD R5, R5, 0x1, R8 ;  /* 0x0000000105057824 */ /* 0x000fe400078e0208 */
[----:B------:R-:W-:-:S03]  /*1350*/  IMAD.MOV.U32 R8, RZ, RZ, R3 ;  /* 0x000000ffff087224 */ /* 0x000fc600078e0003 */
[----:B------:R0:W-:Y:S04]  /*1360*/  STS [R5+0x8], R4 ;  /* 0x0000080405007388 */ /* 0x0001e80000000800 */
[----:B------:R0:W-:Y:S02]  /*1370*/  STS.64 [R5+0x10], R8 ;  /* 0x0000100805007388 */ /* 0x0001e40000000a00 */
.L_x_597:
[----:B------:R-:W-:Y:S05]  /*1380*/  BSYNC.RECONVERGENT B1 ;  /* 0x0000000000017941 */ /* 0x000fea0003800200 */
.L_x_596:
[----:B------:R-:W-:Y:S01]  /*1390*/  BAR.SYNC.DEFER_BLOCKING 0x0 ;  /* 0x0000000000007b1d */ /* 0x000fe20000010000 */
[----:B------:R-:W-:-:S13]  /*13a0*/  ISETP.NE.AND P2, PT, R6, RZ, PT ;  /* 0x000000ff0600720c */ /* 0x000fda0003f45270 */
[----:B------:R-:W-:Y:S05]  /*13b0*/  @P2 BRA `(.L_x_598) ;  /* 0x0000004400b42947 */ /* 0x000fea0003800000 */
[----:B------:R-:W1:Y:S01]  /*13c0*/  S2R R6, SR_CgaCtaId ;  /* 0x0000000000067919 */ /* 0x000e620000008800 */
[----:B0-----:R-:W-:Y:S01]  /*13d0*/  MOV R9, 0x400 ;  /* 0x0000040000097802 */ /* 0x001fe20000000f00 */
[----:B------:R-:W-:Y:S01]  /*13e0*/  BSSY.RECONVERGENT B1, `(.L_x_599) ;  /* 0x000001a000017945 */ /* 0x000fe20003800200 */
[----:B------:R-:W-:Y:S02]  /*13f0*/  IMAD.MOV.U32 R12, RZ, RZ, R4 ;  /* 0x000000ffff0c7224 */ /* 0x000fe400078e0004 */
[----:B------:R-:W-:Y:S01]  /*1400*/  IMAD.MOV.U32 R7, RZ, RZ, R2 ;  /* 0x000000ffff077224 */ /* 0x000fe200078e0002 */
[----:B-1----:R-:W-:Y:S01]  /*1410*/  LEA R9, R6, R9, 0x18 ;  /* 0x0000000906097211 */ /* 0x002fe200078ec0ff */
[----:B------:R-:W-:-:S04]  /*1420*/  IMAD.MOV.U32 R6, RZ, RZ, R3 ;  /* 0x000000ffff067224 */ /* 0x000fc800078e0003 */
        /* <DEDUP_REMOVED lines=21> */
.L_x_600:
[----:B------:R-:W-:Y:S05]  /*1580*/  BSYNC.RECONVERGENT B1 ;  /* 0x0000000000017941 */ /* 0x000fea0003800200 */
.L_x_599:
        /* <DEDUP_REMOVED lines=18> */
.L_x_602:
[----:B------:R-:W-:Y:S05]  /*16b0*/  BSYNC.RECONVERGENT B1 ;  /* 0x0000000000017941 */ /* 0x000fea0003800200 */
.L_x_601:
        /* <DEDUP_REMOVED lines=18> */
.L_x_604:
[----:B------:R-:W-:Y:S05]  /*17e0*/  BSYNC.RECONVERGENT B1 ;  /* 0x0000000000017941 */ /* 0x000fea0003800200 */
.L_x_603:
        /* <DEDUP_REMOVED lines=18> */
.L_x_606:
[----:B------:R-:W-:Y:S05]  /*1910*/  BSYNC.RECONVERGENT B1 ;  /* 0x0000000000017941 */ /* 0x000fea0003800200 */
.L_x_605:
        /* <DEDUP_REMOVED lines=18> */
.L_x_608:
[----:B------:R-:W-:Y:S05]  /*1a40*/  BSYNC.RECONVERGENT B1 ;  /* 0x0000000000017941 */ /* 0x000fea0003800200 */
.L_x_607:
        /* <DEDUP_REMOVED lines=18> */
.L_x_610:
[----:B------:R-:W-:Y:S05]  /*1b70*/  BSYNC.RECONVERGENT B1 ;  /* 0x0000000000017941 */ /* 0x000fea0003800200 */
.L_x_609:
        /* <DEDUP_REMOVED lines=12> */
[CC--:B------:R-:W-:Y:S02]  /*1c40*/  ISETP.LT.U32.AND P1, PT, R11.reuse, R8.reuse, PT ;  /* 0x000000080b00720c */ /* 0x0c0fe40003f21070 */
[CC--:B------:R-:W-:Y:S02]  /*1c50*/  ISETP.GE.AND.EX P0, PT, R10.reuse, R9.reuse, PT, P0 ;  /* 0x000000090a00720c */ /* 0x0c0fe40003f06300 */
[----:B------:R-:W-:Y:S02]  /*1c60*/  ISETP.LT.AND.EX P1, PT, R10, R9, PT, P1 ;  /* 0x000000090a00720c */ /* 0x000fe40003f21310 */
[----:B------:R-:W-:Y:S02]  /*1c70*/  FSEL R4, R6, R5, !P0 ;  /* 0x0000000506047208 */ /* 0x000fe40004000000 */
[----:B------:R-:W-:-:S02]  /*1c80*/  SEL R3, R11, R8, P1 ;  /* 0x000000080b037207 */ /* 0x000fc40000800000 */
[----:B------:R-:W-:Y:S01]  /*1c90*/  SEL R2, R10, R9, P1 ;  /* 0x000000090a027207 */ /* 0x000fe20000800000 */
[----:B------:R-:W-:Y:S06]  /*1ca0*/  BRA `(.L_x_598) ;  /* 0x0000003c00787947 */ /* 0x000fec0003800000 */
.L_x_585:
[----:B0-----:R-:W-:Y:S01]  /*1cb0*/  LOP3.LUT R2, R6, 0x3e0, RZ, 0xc0, !PT ;  /* 0x000003e006027812 */ /* 0x001fe200078ec0ff */
[----:B------:R-:W-:Y:S01]  /*1cc0*/  BSSY.RECONVERGENT B1, `(.L_x_611) ;  /* 0x000001b000017945 */ /* 0x000fe20003800200 */
[----:B------:R-:W-:Y:S02]  /*1cd0*/  IMAD.MOV.U32 R14, RZ, RZ, R10 ;  /* 0x000000ffff0e7224 */ /* 0x000fe400078e000a */
[----:B------:R-:W-:Y:S02]  /*1ce0*/  IMAD.MOV.U32 R16, RZ, RZ, R11 ;  /* 0x000000ffff107224 */ /* 0x000fe400078e000b */
[----:B------:R-:W-:Y:S01]  /*1cf0*/  VIADD R4, R2, 0x20 ;  /* 0x0000002002047836 */ /* 0x000fe20000000000 */
[----:B------:R-:W-:-:S04]  /*1d00*/  LOP3.LUT R2, RZ, R2, RZ, 0x33, !PT ;  /* 0x00000002ff027212 */ /* 0x000fc800078e33ff */
[----:B------:R-:W-:Y:S01]  /*1d10*/  ISETP.GT.AND P0, PT, R4, R9, PT ;  /* 0x000000090400720c */ /* 0x000fe20003f04270 */
[----:B------:R-:W-:Y:S02]  /*1d20*/  IMAD.IADD R2, R9, 0x1, R2 ;  /* 0x0000000109027824 */ /* 0x000fe400078e0202 */
[----:B-----5:R-:W-:-:S03]  /*1d30*/  IMAD.MOV.U32 R4, RZ, RZ, R8 ;  /* 0x000000ffff047224 */ /* 0x020fc600078e0008 */
        /* <DEDUP_REMOVED lines=19> */
.L_x_612:
[----:B------:R-:W-:Y:S05]  /*1e70*/  BSYNC.RECONVERGENT B1 ;  /* 0x0000000000017941 */ /* 0x000fea0003800200 */
.L_x_611:
        /* <DEDUP_REMOVED lines=22> */
.L_x_614:
[----:B------:R-:W-:Y:S05]  /*1fe0*/  BSYNC.RECONVERGENT B1 ;  /* 0x0000000000017941 */ /* 0x000fea0003800200 */
.L_x_613:
        /* <DEDUP_REMOVED lines=22> */
.L_x_616:
[----:B------:R-:W-:Y:S05]  /*2150*/  BSYNC.RECONVERGENT B1 ;  /* 0x0000000000017941 */ /* 0x000fea0003800200 */
.L_x_615:
        /* <DEDUP_REMOVED lines=22> */
.L_x_618:
[----:B------:R-:W-:Y:S05]  /*22c0*/  BSYNC.RECONVERGENT B1 ;  /* 0x0000000000017941 */ /* 0x000fea0003800200 */
.L_x_617:
        /* <DEDUP_REMOVED lines=23> */
.L_x_620:
[----:B------:R-:W-:Y:S05]  /*2440*/  BSYNC.RECONVERGENT B1 ;  /* 0x0000000000017941 */ /* 0x000fea0003800200 */
.L_x_619:
[----:B------:R-:W-:Y:S04]  /*2450*/  BSSY.RECONVERGENT B1, `(.L_x_621) ;  /* 0x000000c000017945 */ /* 0x000fe80003800200 */
[----:B------:R-:W-:Y:S05]  /*2460*/  @P3 BRA `(.L_x_622) ;  /* 0x0000000000283947 */ /* 0x000fea0003800000 */
[----:B------:R-:W0:Y:S01]  /*2470*/  S2R R8, SR_CgaCtaId ;  /* 0x0000000000087919 */ /* 0x000e220000008800 */
[----:B------:R-:W-:Y:S01]  /*2480*/  MOV R7, 0x400 ;  /* 0x0000040000077802 */ /* 0x000fe20000000f00 */
[----:B------:R-:W-:Y:S01]  /*2490*/  IMAD.MOV.U32 R10, RZ, RZ, R3 ;  /* 0x000000ffff0a7224 */ /* 0x000fe200078e0003 */
[----:B------:R-:W-:Y:S01]  /*24a0*/  SHF.R.U32.HI R5, RZ, 0x1, R6 ;  /* 0x00000001ff057819 */ /* 0x000fe20000011606 */
[----:B------:R-:W-:-:S03]  /*24b0*/  IMAD.MOV.U32 R11, RZ, RZ, R2 ;  /* 0x000000ffff0b7224 */ /* 0x000fc600078e0002 */
[----:B------:R-:W-:Y:S02]  /*24c0*/  LOP3.LUT R5, R5, 0x1f0, RZ, 0xc0, !PT ;  /* 0x000001f005057812 */ /* 0x000fe400078ec0ff */
[----:B0-----:R-:W-:-:S05]  /*24d0*/  LEA R8, R8, R7, 0x18 ;  /* 0x0000000708087211 */ /* 0x001fca00078ec0ff */
[----:B------:R-:W-:-:S05]  /*24e0*/  IMAD.IADD R5, R5, 0x1, R8 ;  /* 0x0000000105057824 */ /* 0x000fca00078e0208 */
[----:B------:R0:W-:Y:S04]  /*24f0*/  STS.64 [R5+0x10], R10 ;  /* 0x0000100a05007388 */ /* 0x0001e80000000a00 */
[----:B------:R0:W-:Y:S02]  /*2500*/  STS [R5+0x8], R4 ;  /* 0x0000080405007388 */ /* 0x0001e40000000800 */
.L_x_622:
[----:B------:R-:W-:Y:S05]  /*2510*/  BSYNC.RECONVERGENT B1 ;  /* 0x0000000000017941 */ /* 0x000fea0003800200 */
.L_x_621:
[----:B------:R-:W-:Y:S01]  /*2520*/  BAR.SYNC.DEFER_BLOCKING 0x0 ;  /* 0x0000000000007b1d */ /* 0x000fe20000010000 */
[----:B------:R-:W-:-:S13]  /*2530*/  ISETP.NE.AND P2, PT, R6, RZ, PT ;  /* 0x000000ff0600720c */ /* 0x000fda0003f45270 */
[----:B------:R-:W-:Y:S05]  /*2540*/  @P2 BRA `(.L_x_598) ;  /* 0x0000003400502947 */ /* 0x000fea0003800000 */
[C---:B------:R-:W-:Y:S01]  /*2550*/  ISETP.GE.AND P0, PT, R9.reuse, 0x21, PT ;  /* 0x000000210900780c */ /* 0x040fe20003f06270 */
[----:B0-----:R-:W-:Y:S01]  /*2560*/  IMAD.MOV.U32 R5, RZ, RZ, R4 ;  /* 0x000000ffff057224 */ /* 0x001fe200078e0004 */
[C---:B------:R-:W-:Y:S01]  /*2570*/  ISETP.GE.AND P5, PT, R9.reuse, 0x41, PT ;  /* 0x000000410900780c */ /* 0x040fe20003fa6270 */
[----:B------:R-:W-:Y:S01]  /*2580*/  IMAD.MOV.U32 R11, RZ, RZ, R3 ;  /* 0x000000ffff0b7224 */ /* 0x000fe200078e0003 */
[C---:B------:R-:W-:Y:S01]  /*2590*/  ISETP.GE.AND P4, PT, R9.reuse, 0x61, PT ;  /* 0x000000610900780c */ /* 0x040fe20003f86270 */
[----:B------:R-:W-:Y:S01]  /*25a0*/  IMAD.MOV.U32 R8, RZ, RZ, R2 ;  /* 0x000000ffff087224 */ /* 0x000fe200078e0002 */
[----:B------:R-:W-:-:S07]  /*25b0*/  ISETP.GE.AND P3, PT, R9, 0x81, PT ;  /* 0x000000810900780c */ /* 0x000fce0003f66270 */
[----:B------:R-:W-:Y:S06]  /*25c0*/  @!P0 BRA `(.L_x_623) ;  /* 0x00000000005c8947 */ /* 0x000fec0003800000 */
        /* <DEDUP_REMOVED lines=22> */
.L_x_624:
[----:B------:R-:W-:Y:S05]  /*2730*/  BSYNC.RECONVERGENT B1 ;  /* 0x0000000000017941 */ /* 0x000fea0003800200 */
.L_x_623:
[----:B------:R-:W-:Y:S02]  /*2740*/  IMAD.MOV.U32 R2, RZ, RZ, R5 ;  /* 0x000000ffff027224 */ /* 0x000fe400078e0005 */
[----:B------:R-:W-:Y:S02]  /*2750*/  IMAD.MOV.U32 R7, RZ, RZ, R11 ;  /* 0x000000ffff077224 */ /* 0x000fe400078e000b */
[----:B------:R-:W-:Y:S01]  /*2760*/  IMAD.MOV.U32 R6, RZ, RZ, R8 ;  /* 0x000000ffff067224 */ /* 0x000fe200078e0008 */
        /* <DEDUP_REMOVED lines=23> */
.L_x_626:
[----:B------:R-:W-:Y:S05]  /*28e0*/  BSYNC.RECONVERGENT B1 ;  /* 0x0000000000017941 */ /* 0x000fea0003800200 */
.L_x_625:
[C---:B------:R-:W-:Y:S01]  /*28f0*/  ISETP.GE.AND P1, PT, R9.reuse, 0xa1, PT ;  /* 0x000000a10900780c */ /* 0x040fe20003f26270 */
[----:B------:R-:W-:Y:S01]  /*2900*/  IMAD.MOV.U32 R3, RZ, RZ, R2 ;  /* 0x000000ffff037224 */ /* 0x000fe200078e0002 */
[C---:B------:R-:W-:Y:S01]  /*2910*/  ISETP.GE.AND P5, PT, R9.reuse, 0xc1, PT ;  /* 0x000000c10900780c */ /* 0x040fe20003fa6270 */
[----:B------:R-:W-:Y:S01]  /*2920*/  IMAD.MOV.U32 R8, RZ, RZ, R6 ;  /* 0x000000ffff087224 */ /* 0x000fe200078e0006 */
[----:B------:R-:W-:Y:S01]  /*2930*/  ISETP.GE.AND P6, PT, R9, 0xe1, PT ;  /* 0x000000e10900780c */ /* 0x000fe20003fc6270 */
[----:B------:R-:W-:Y:S01]  /*2940*/  IMAD.MOV.U32 R9, RZ, RZ, R7 ;  /* 0x000000ffff097224 */ /* 0x000fe200078e0007 */
[----:B------:R-:W-:Y:S11]  /*2950*/  @!P4 BRA `(.L_x_627) ;  /* 0x00000000005cc947 */ /* 0x000ff60003800000 */
        /* <DEDUP_REMOVED lines=13> */
[----:B0-----:R-:W-:Y:S01]  /*2a30*/  @P4 ISETP.GE.U32.AND P0, PT, R7, R10, PT ;  /* 0x0000000a0700420c */ /* 0x001fe20003f06070 */
[----:B------:R-:W-:Y:S02]  /*2a40*/  IMAD.MOV.U32 R9, RZ, RZ, R10 ;  /* 0x000000ffff097224 */ /* 0x000fe400078e000a */
[----:B------:R-:W-:Y:S01]  /*2a50*/  IMAD.MOV.U32 R8, RZ, RZ, R11 ;  /* 0x000000ffff087224 */ /* 0x000fe200078e000b */
[----:B------:R-:W-:-:S04]  /*2a60*/  @P4 ISETP.GE.AND.EX P0, PT, R6, R11, PT, P0 ;  /* 0x0000000b0600420c */ /* 0x000fc80003f06300 */
[----:B------:R-:W-:Y:S02]  /*2a70*/  @P4 FSEL R3, R2, R5, !P0 ;  /* 0x0000000502034208 */ /* 0x000fe40004000000 */
[----:B------:R-:W-:-:S04]  /*2a80*/  @P4 ISETP.LT.U32.AND P0, PT, R7, R10, PT ;  /* 0x0000000a0700420c */ /* 0x000fc80003f01070 */
[----:B------:R-:W-:-:S04]  /*2a90*/  @P4 ISETP.LT.AND.EX P0, PT, R6, R11, PT, P0 ;  /* 0x0000000b0600420c */ /* 0x000fc80003f01300 */
[----:B------:R-:W-:Y:S02]  /*2aa0*/  @P4 SEL R9, R7, R10, P0 ;  /* 0x0000000a07094207 */ /* 0x000fe40000000000 */
[----:B------:R-:W-:-:S07]  /*2ab0*/  @P4 SEL R8, R6, R11, P0 ;  /* 0x0000000b06084207 */ /* 0x000fce0000000000 */
.L_x_628:
[----:B------:R-:W-:Y:S05]  /*2ac0*/  BSYNC.RECONVERGENT B1 ;  /* 0x0000000000017941 */ /* 0x000fea0003800200 */
.L_x_627:
        /* <DEDUP_REMOVED lines=26> */
.L_x_630:
[----:B------:R-:W-:Y:S05]  /*2c70*/  BSYNC.RECONVERGENT B1 ;  /* 0x0000000000017941 */ /* 0x000fea0003800200 */
.L_x_629:
        /* <DEDUP_REMOVED lines=8> */
[----:B0-----:R-:W-:Y:S01]  /*2d00*/  LEA R8, R4, R3, 0x18 ;  /* 0x0000000304087211 */ /* 0x001fe200078ec0ff */
[----:B------:R-:W-:Y:S02]  /*2d10*/  IMAD.MOV.U32 R3, RZ, RZ, R2 ;  /* 0x000000ffff037224 */ /* 0x000fe400078e0002 */
[----:B------:R-:W-:Y:S02]  /*2d20*/  IMAD.MOV.U32 R4, RZ, RZ, R6 ;  /* 0x000000ffff047224 */ /* 0x000fe400078e0006 */
        /* <DEDUP_REMOVED lines=15> */
.L_x_632:
[----:B------:R-:W-:Y:S05]  /*2e20*/  BSYNC.RECONVERGENT B1 ;  /* 0x0000000000017941 */ /* 0x000fea0003800200 */
.L_x_631:
        /* <DEDUP_REMOVED lines=26> */
.L_x_634:
[----:B------:R-:W-:Y:S05]  /*2fd0*/  BSYNC.RECONVERGENT B1 ;  /* 0x0000000000017941 */ /* 0x000fea0003800200 */
.L_x_633:
[----:B------:R-:W-:Y:S02]  /*2fe0*/  IMAD.MOV.U32 R4, RZ, RZ, R5 ;  /* 0x000000ffff047224 */ /* 0x000fe400078e0005 */
[----:B------:R-:W-:Y:S02]  /*2ff0*/  IMAD.MOV.U32 R3, RZ, RZ, R7 ;  /* 0x000000ffff037224 */ /* 0x000fe400078e0007 */
[----:B------:R-:W-:Y:S01]  /*3000*/  IMAD.MOV.U32 R2, RZ, RZ, R8 ;  /* 0x000000ffff027224 */ /* 0x000fe200078e0008 */
[----:B------:R-:W-:Y:S06]  /*3010*/  @!P6 BRA `(.L_x_598) ;  /* 0x00000028009ce947 */ /* 0x000fec0003800000 */
[----:B------:R-:W0:Y:S01]  /*3020*/  S2R R3, SR_CgaCtaId ;  /* 0x0000000000037919 */ /* 0x000e220000008800 */
[----:B------:R-:W-:Y:S01]  /*3030*/  MOV R2, 0x400 ;  /* 0x0000040000027802 */ /* 0x000fe20000000f00 */
[----:B------:R-:W-:-:S03]  /*3040*/  IMAD.MOV.U32 R4, RZ, RZ, R5 ;  /* 0x000000ffff047224 */ /* 0x000fc600078e0005 */
        /* <DEDUP_REMOVED lines=20> */
.L_x_566:
[----:B------:R-:W0:Y:S01]  /*3190*/  S2R R5, SR_TID.X ;  /* 0x0000000000057919 */ /* 0x000e220000002100 */
[----:B------:R-:W1:Y:S02]  /*31a0*/  LDCU.128 UR12, c[0x0][0x380] ;  /* 0x00007000ff0c77ac */ /* 0x000e640008000c00 */
[----:B-1----:R-:W-:Y:S02]  /*31b0*/  IMAD.U32 R10, RZ, RZ, UR12 ;  /* 0x0000000cff0a7e24 */ /* 0x002fe4000f8e00ff */
[----:B------:R-:W-:Y:S01]  /*31c0*/  IMAD.U32 R11, RZ, RZ, UR13 ;  /* 0x0000000dff0b7e24 */ /* 0x000fe2000f8e00ff */
[----:B0-----:R-:W-:-:S05]  /*31d0*/  IADD3 R2, P0, PT, R7, R5, RZ ;  /* 0x0000000507027210 */ /* 0x001fca0007f1e0ff */
[----:B------:R-:W-:Y:S01]  /*31e0*/  IMAD.X R3, RZ, RZ, RZ, P0 ;  /* 0x000000ffff037224 */ /* 0x000fe200000e06ff */
[----:B------:R-:W-:-:S04]  /*31f0*/  LEA R8, P0, R2, R10, 0x2 ;  /* 0x0000000a02087211 */ /* 0x000fc800078010ff */
[----:B------:R-:W-:-:S05]  /*3200*/  LEA.HI.X R9, R2, R11, R3, 0x2, P0 ;  /* 0x0000000b02097211 */ /* 0x000fca00000f1403 */
[----:B------:R-:W2:Y:S04]  /*3210*/  LDG.E R3, desc[UR10][R8.64] ;  /* 0x0000000a08037981 */ /* 0x000ea8000c1e1900 */
[----:B------:R-:W2:Y:S04]  /*3220*/  LDG.E R4, desc[UR10][R8.64+0x400] ;  /* 0x0004000a08047981 */ /* 0x000ea8000c1e1900 */
[----:B------:R-:W3:Y:S04]  /*3230*/  LDG.E R6, desc[UR10][R8.64+0x800] ;  /* 0x0008000a08067981 */ /* 0x000ee8000c1e1900 */
[----:B------:R-:W4:Y:S04]  /*3240*/  LDG.E R16, desc[UR10][R8.64+0xc00] ;  /* 0x000c000a08107981 */ /* 0x000f28000c1e1900 */
[----:B------:R0:W5:Y:S01]  /*3250*/  LDG.E R2, desc[UR10][R8.64+0x1000] ;  /* 0x0010000a08027981 */ /* 0x000162000c1e1900 */
[----:B------:R-:W-:Y:S01]  /*3260*/  IMAD.U32 R13, RZ, RZ, UR14 ;  /* 0x0000000eff0d7e24 */ /* 0x000fe2000f8e00ff */
[----:B------:R-:W-:Y:S01]  /*3270*/  UMOV UR4, URZ ;  /* 0x000000ff00047c82 */ /* 0x000fe20008000000 */
[----:B------:R-:W-:Y:S01]  /*3280*/  IMAD.U32 R14, RZ, RZ, UR15 ;  /* 0x0000000fff0e7e24 */ /* 0x000fe2000f8e00ff */
[----:B------:R-:W-:Y:S01]  /*3290*/  BSSY.RECONVERGENT B1, `(.L_x_635) ;  /* 0x0000013000017945 */ /* 0x000fe20003800200 */
[----:B------:R-:W-:-:S02]  /*32a0*/  ISETP.LE.U32.AND P0, PT, R15, UR6, PT ;  /* 0x000000060f007c0c */ /* 0x000fc4000bf03070 */
[----:B------:R-:W-:Y:S02]  /*32b0*/  IADD3 R17, P4, PT, R7, R13, RZ ;  /* 0x0000000d07117210 */ /* 0x000fe40007f9e0ff */
[----:B--2---:R-:W-:-:S04]  /*32c0*/  FSETP.GEU.AND P1, PT, R4, R3, PT ;  /* 0x000000030400720b */ /* 0x004fc80003f2e000 */
[----:B------:R-:W-:Y:S01]  /*32d0*/  FSEL R3, R4, R3, !P1 ;  /* 0x0000000304037208 */ /* 0x000fe20004800000 */
[----:B------:R-:W-:-:S03]  /*32e0*/  VIADD R4, R5, 0x200 ;  /* 0x0000020005047836 */ /* 0x000fc60000000000 */
[----:B---3--:R-:W-:-:S04]  /*32f0*/  FSETP.GEU.AND P2, PT, R6, R3, PT ;  /* 0x000000030600720b */ /* 0x008fc80003f4e000 */
[----:B------:R-:W-:Y:S01]  /*3300*/  FSEL R3, R6, R3, !P2 ;  /* 0x0000000306037208 */ /* 0x000fe20005000000 */
[----:B------:R-:W-:-:S03]  /*3310*/  VIADD R6, R5, 0x100 ;  /* 0x0000010005067836 */ /* 0x000fc60000000000 */
[----:B----4-:R-:W-:Y:S01]  /*3320*/  FSETP.GEU.AND P3, PT, R3, R16, PT ;  /* 0x000000100300720b */ /* 0x010fe20003f6e000 */
[----:B------:R-:W-:-:S04]  /*3330*/  IMAD.MOV.U32 R7, RZ, RZ, R3 ;  /* 0x000000ffff077224 */ /* 0x000fc800078e0003 */
[----:B------:R-:W-:-:S05]  /*3340*/  @P2 SEL R4, R6, R5, !P1 ;  /* 0x0000000506042207 */ /* 0x000fca0004800000 */
[----:B------:R-:W-:-:S03]  /*3350*/  IMAD.MOV.U32 R6, RZ, RZ, R4 ;  /* 0x000000ffff067224 */ /* 0x000fc600078e0004 */
[----:B0-----:R-:W-:Y:S05]  /*3360*/  @!P3 BRA `(.L_x_636) ;  /* 0x000000000014b947 */ /* 0x001fea0003800000 */
[----:B------:R-:W-:Y:S01]  /*3370*/  FSETP.GEU.AND P1, PT, R16, R3, PT ;  /* 0x000000031000720b */ /* 0x000fe20003f2e000 */
[----:B------:R-:W-:Y:S02]  /*3380*/  IMAD.MOV.U32 R7, RZ, RZ, R16 ;  /* 0x000000ffff077224 */ /* 0x000fe400078e0010 */
[----:B------:R-:W-:-:S10]  /*3390*/  VIADD R6, R5, 0x300 ;  /* 0x0000030005067836 */ /* 0x000fd40000000000 */
[----:B------:R-:W-:Y:S02]  /*33a0*/  @P1 IMAD.MOV.U32 R7, RZ, RZ, R3 ;  /* 0x000000ffff071224 */ /* 0x000fe400078e0003 */
[----:B------:R-:W-:-:S07]  /*33b0*/  @P1 IMAD.MOV.U32 R6, RZ, RZ, R4 ;  /* 0x000000ffff061224 */ /* 0x000fce00078e0004 */
.L_x_636:
[----:B------:R-:W-:Y:S05]  /*33c0*/  BSYNC.RECONVERGENT B1 ;  /* 0x0000000000017941 */ /* 0x000fea0003800200 */
.L_x_635:
[----:B-----5:R-:W-:Y:S01]  /*33d0*/  FSETP.GEU.AND P1, PT, R7, R2, PT ;  /* 0x000000020700720b */ /* 0x020fe20003f2e000 */
[----:B------:R-:W-:Y:S01]  /*33e0*/  IMAD.X R4, RZ, RZ, R14, P4 ;  /* 0x000000ffff047224 */ /* 0x000fe200020e060e */
[----:B------:R-:W-:Y:S01]  /*33f0*/  LOP3.LUT R3, R5, 0x400, RZ, 0xfc, !PT ;  /* 0x0000040005037812 */ /* 0x000fe200078efcff */
[----:B------:R-:W-:Y:S01]  /*3400*/  BSSY.RECONVERGENT B1, `(.L_x_637) ;  /* 0x0000014000017945 */ /* 0x000fe20003800200 */
[-C--:B------:R-:W-:Y:S01]  /*3410*/  IADD3 R19, P3, PT, R6, R17.reuse, RZ ;  /* 0x0000001106137210 */ /* 0x080fe20007f7e0ff */
[----:B------:R-:W-:Y:S01]  /*3420*/  IMAD.MOV.U32 R9, RZ, RZ, R7 ;  /* 0x000000ffff097224 */ /* 0x000fe200078e0007 */
[----:B------:R-:W-:Y:S02]  /*3430*/  IADD3 R16, P2, PT, R3, R17, RZ ;  /* 0x0000001103107210 */ /* 0x000fe40007f5e0ff */
[----:B------:R-:W-:Y:S01]  /*3440*/  IADD3.X R18, PT, PT, R4, UR4, RZ, P3, !PT ;  /* 0x0000000404127c10 */ /* 0x000fe20009ffe4ff */
[----:B------:R-:W-:Y:S01]  /*3450*/  IMAD.MOV.U32 R8, RZ, RZ, R19 ;  /* 0x000000ffff087224 */ /* 0x000fe200078e0013 */
[----:B------:R-:W-:Y:S01]  /*3460*/  ISETP.GE.U32.AND.EX P0, PT, RZ, R12, PT, P0 ;  /* 0x0000000cff00720c */ /* 0x000fe20003f06100 */
[----:B------:R-:W-:-:S02]  /*3470*/  IMAD.X R17, RZ, RZ, R4, P2 ;  /* 0x000000ffff117224 */ /* 0x000fc400010e0604 */
[----:B------:R-:W-:Y:S01]  /*3480*/  IMAD.MOV.U32 R4, RZ, RZ, R18 ;  /* 0x000000ffff047224 */ /* 0x000fe200078e0012 */
[----:B------:R-:W-:Y:S09]  /*3490*/  @!P1 BRA `(.L_x_638) ;  /* 0x0000000000289947 */ /* 0x000ff20003800000 */
[----:B------:R-:W-:Y:S01]  /*34a0*/  FSETP.GEU.AND P2, PT, R2, R7, PT ;  /* 0x000000070200720b */ /* 0x000fe20003f4e000 */
[----:B------:R-:W-:Y:S02]  /*34b0*/  IMAD.U32 R4, RZ, RZ, UR4 ;  /* 0x00000004ff047e24 */ /* 0x000fe4000f8e00ff */
[----:B------:R-:W-:Y:S02]  /*34c0*/  IMAD.MOV.U32 R9, RZ, RZ, R2 ;  /* 0x000000ffff097224 */ /* 0x000fe400078e0002 */
[----:B------:R-:W-:-:S08]  /*34d0*/  IMAD.MOV.U32 R8, RZ, RZ, R16 ;  /* 0x000000ffff087224 */ /* 0x000fd000078e0010 */
[----:B------:R-:W-:-:S04]  /*34e0*/  @P2 ISETP.GE.U32.AND P1, PT, R6, R3, PT ;  /* 0x000000030600220c */ /* 0x000fc80003f26070 */
[----:B------:R-:W-:Y:S01]  /*34f0*/  @P2 ISETP.GE.AND.EX P1, PT, R4, RZ, PT, P1 ;  /* 0x000000ff0400220c */ /* 0x000fe20003f26310 */
[----:B------:R-:W-:-:S03]  /*3500*/  IMAD.MOV.U32 R4, RZ, RZ, R17 ;  /* 0x000000ffff047224 */ /* 0x000fc600078e0011 */
[----:B------:R-:W-:Y:S02]  /*3510*/  @P2 FSEL R9, R7, R2, !P1 ;  /* 0x0000000207092208 */ /* 0x000fe40004800000 */
[----:B------:R-:W-:Y:S02]  /*3520*/  @P2 SEL R8, R19, R16, !P1 ;  /* 0x0000001013082207 */ /* 0x000fe40004800000 */
[----:B------:R-:W-:-:S07]  /*3530*/  @P2 SEL R4, R18, R17, !P1 ;  /* 0x0000001112042207 */ /* 0x000fce0004800000 */
.L_x_638:
[----:B------:R-:W-:Y:S05]  /*3540*/  BSYNC.RECONVERGENT B1 ;  /* 0x0000000000017941 */ /* 0x000fea0003800200 */
.L_x_637:
[----:B------:R-:W-:Y:S05]  /*3550*/  @P0 BRA `(.L_x_639) ;  /* 0x0000001400200947 */ /* 0x000fea0003800000 */
[----:B------:R-:W0:Y:S01]  /*3560*/  LDCU.64 UR8, c[0x0][0x3e8] ;  /* 0x00007d00ff0877ac */ /* 0x000e220008000a00 */
[----:B------:R-:W-:Y:S01]  /*3570*/  ISETP.NE.AND P0, PT, R5, RZ, PT ;  /* 0x000000ff0500720c */ /* 0x000fe20003f05270 */
[----:B------:R-:W-:Y:S01]  /*3580*/  BSSY.RECONVERGENT B1, `(.L_x_640) ;  /* 0x0000012000017945 */ /* 0x000fe20003800200 */
[----:B------:R-:W-:Y:S01]  /*3590*/  UMOV UR4, 0x8 ;  /* 0x0000000800047882 */ /* 0x000fe20000000000 */
[----:B------:R-:W-:Y:S02]  /*35a0*/  UMOV UR5, 0x0 ;  /* 0x0000000000057882 */ /* 0x000fe40000000000 */
[----:B0-----:R-:W-:-:S04]  /*35b0*/  UIMAD.WIDE.U32 UR4, UR8, 0x1, UR4 ;  /* 0x00000001080478a5 */ /* 0x001fc8000f8e0004 */
[----:B------:R-:W-:Y:S02]  /*35c0*/  UIADD3 UR7, UPT, UPT, UR5, UR9, URZ ;  /* 0x0000000905077290 */ /* 0x000fe4000fffe0ff */
[----:B------:R-:W-:Y:S02]  /*35d0*/  IMAD.U32 R7, RZ, RZ, UR5 ;  /* 0x00000005ff077e24 */ /* 0x000fe4000f8e00ff */
[----:B------:R-:W-:Y:S02]  /*35e0*/  IMAD.U32 R6, RZ, RZ, UR4 ;  /* 0x00000004ff067e24 */ /* 0x000fe4000f8e00ff */
[----:B------:R-:W-:Y:S01]  /*35f0*/  IMAD.U32 R7, RZ, RZ, UR7 ;  /* 0x00000007ff077e24 */ /* 0x000fe2000f8e00ff */
[----:B------:R-:W-:Y:S06]  /*3600*/  @P0 BRA `(.L_x_641) ;  /* 0x0000000000240947 */ /* 0x000fec0003800000 */
[----:B------:R-:W-:Y:S02]  /*3610*/  IMAD.MOV.U32 R16, RZ, RZ, 0x500 ;  /* 0x00000500ff107424 */ /* 0x000fe400078e00ff */
[----:B------:R-:W-:-:S05]  /*3620*/  IMAD.MOV.U32 R17, RZ, RZ, 0x0 ;  /* 0x00000000ff117424 */ /* 0x000fca00078e00ff */
[----:B------:R-:W2:Y:S01]  /*3630*/  ATOMG.E.ADD.64.STRONG.GPU PT, R2, desc[UR10][R6.64], R16 ;  /* 0x80000010060279a8 */ /* 0x000ea200081ef50a */
[----:B------:R-:W0:Y:S01]  /*3640*/  S2UR UR5, SR_CgaCtaId ;  /* 0x00000000000579c3 */ /* 0x000e220000008800 */
[----:B------:R-:W-:Y:S02]  /*3650*/  UMOV UR4, 0x400 ;  /* 0x0000040000047882 */ /* 0x000fe40000000000 */
[----:B0-----:R-:W-:Y:S01]  /*3660*/  ULEA UR4, UR5, UR4, 0x18 ;  /* 0x0000000405047291 */ /* 0x001fe2000f8ec0ff */
[----:B--2---:R-:W-:-:S05]  /*3670*/  IADD3 R2, P0, PT, R2, UR6, RZ ;  /* 0x0000000602027c10 */ /* 0x004fca000ff1e0ff */
[----:B------:R-:W-:-:S05]  /*3680*/  IMAD.X R3, RZ, RZ, R3, P0 ;  /* 0x000000ffff037224 */ /* 0x000fca00000e0603 */
[----:B------:R0:W-:Y:S03]  /*3690*/  STS.64 [UR4+0x98], R2 ;  /* 0x00009802ff007988 */ /* 0x0001e60008000a04 */
.L_x_641:
[----:B------:R-:W-:Y:S05]  /*36a0*/  BSYNC.RECONVERGENT B1 ;  /* 0x0000000000017941 */ /* 0x000fea0003800200 */
.L_x_640:
[----:B------:R-:W1:Y:S08]  /*36b0*/  S2UR UR5, SR_CgaCtaId ;  /* 0x00000000000579c3 */ /* 0x000e700000008800 */
[----:B------:R-:W-:Y:S06]  /*36c0*/  BAR.SYNC.DEFER_BLOCKING 0x0 ;  /* 0x0000000000007b1d */ /* 0x000fec0000010000 */
[----:B------:R-:W-:-:S02]  /*36d0*/  UMOV UR4, 0x400 ;  /* 0x0000040000047882 */ /* 0x000fc40000000000 */
[----:B-1----:R-:W-:-:S06]  /*36e0*/  ULEA UR4, UR5, UR4, 0x18 ;  /* 0x0000000405047291 */ /* 0x002fcc000f8ec0ff */
[----:B------:R-:W-:-:S05]  /*36f0*/  IMAD.U32 R16, RZ, RZ, UR4 ;  /* 0x00000004ff107e24 */ /* 0x000fca000f8e00ff */
[----:B0-----:R-:W0:Y:S02]  /*3700*/  LDS.64 R2, [R16+0x98] ;  /* 0x0000980010027984 */ /* 0x001e240000000a00 */
[----:B0-----:R-:W-:-:S04]  /*3710*/  IADD3 R18, P1, PT, R2, 0x500, RZ ;  /* 0x0000050002127810 */ /* 0x001fc80007f3e0ff */
[----:B------:R-:W-:Y:S01]  /*3720*/  ISETP.GT.U32.AND P0, PT, R18, R15, PT ;  /* 0x0000000f1200720c */ /* 0x000fe20003f04070 */
[----:B------:R-:W-:-:S05]  /*3730*/  IMAD.X R17, RZ, RZ, R3, P1 ;  /* 0x000000ffff117224 */ /* 0x000fca00008e0603 */
[----:B------:R-:W-:-:S13]  /*3740*/  ISETP.GT.AND.EX P0, PT, R17, R12, PT, P0 ;  /* 0x0000000c1100720c */ /* 0x000fda0003f04300 */
[----:B------:R-:W-:Y:S05]  /*3750*/  @P0 BRA `(.L_x_642) ;  /* 0x0000000800340947 */ /* 0x000fea0003800000 */
[----:B------:R-:W-:Y:S01]  /*3760*/  BSSY.RECONVERGENT B1, `(.L_x_642) ;  /* 0x000008c000017945 */ /* 0x000fe20003800200 */
[----:B------:R-:W0:Y:S01]  /*3770*/  LDCU.64 UR8, c[0x0][0x398] ;  /* 0x00007300ff0877ac */ /* 0x000e220008000a00 */
[----:B------:R-:W1:Y:S02]  /*3780*/  LDCU.128 UR12, c[0x0][0x380] ;  /* 0x00007000ff0c77ac */ /* 0x000e640008000c00 */
.L_x_655:
[----:B------:R-:W-:Y:S01]  /*3790*/  IADD3 R22, P0, PT, R5, R2, RZ ;  /* 0x0000000205167210 */ /* 0x000fe20007f1e0ff */
[----:B-1----:R-:W-:Y:S02]  /*37a0*/  IMAD.U32 R10, RZ, RZ, UR12 ;  /* 0x0000000cff0a7e24 */ /* 0x002fe4000f8e00ff */
[----:B------:R-:W-:Y:S02]  /*37b0*/  IMAD.U32 R11, RZ, RZ, UR13 ;  /* 0x0000000dff0b7e24 */ /* 0x000fe4000f8e00ff */
[----:B------:R-:W-:Y:S01]  /*37c0*/  IMAD.X R15, RZ, RZ, R3, P0 ;  /* 0x000000ffff0f7224 */ /* 0x000fe200000e0603 */
[----:B------:R-:W-:-:S04]  /*37d0*/  LEA R18, P0, R22, R10, 0x2 ;  /* 0x0000000a16127211 */ /* 0x000fc800078010ff */
[----:B------:R-:W-:-:S05]  /*37e0*/  LEA.HI.X R19, R22, R11, R15, 0x2, P0 ;  /* 0x0000000b16137211 */ /* 0x000fca00000f140f */
[----:B------:R-:W2:Y:S04]  /*37f0*/  LDG.E R24, desc[UR10][R18.64] ;  /* 0x0000000a12187981 */ /* 0x000ea8000c1e1900 */
[----:B------:R1:W5:Y:S04]  /*3800*/  LDG.E R20, desc[UR10][R18.64+0x400] ;  /* 0x0004000a12147981 */ /* 0x000368000c1e1900 */
[----:B------:R1:W5:Y:S04]  /*3810*/  LDG.E R17, desc[UR10][R18.64+0x800] ;  /* 0x0008000a12117981 */ /* 0x000368000c1e1900 */
[----:B------:R1:W5:Y:S04]  /*3820*/  LDG.E R2, desc[UR10][R18.64+0xc00] ;  /* 0x000c000a12027981 */ /* 0x000368000c1e1900 */
[----:B------:R1:W5:Y:S01]  /*3830*/  LDG.E R12, desc[UR10][R18.64+0x1000] ;  /* 0x0010000a120c7981 */ /* 0x000362000c1e1900 */
[----:B------:R-:W-:Y:S01]  /*3840*/  IMAD.U32 R13, RZ, RZ, UR14 ;  /* 0x0000000eff0d7e24 */ /* 0x000fe2000f8e00ff */
[----:B------:R-:W-:Y:S01]  /*3850*/  BSSY.RECONVERGENT B2, `(.L_x_643) ;  /* 0x0000014000027945 */ /* 0x000fe20003800200 */
[----:B------:R-:W-:-:S02]  /*3860*/  IMAD.U32 R14, RZ, RZ, UR15 ;  /* 0x0000000fff0e7e24 */ /* 0x000fc4000f8e00ff */
[----:B------:R-:W-:Y:S01]  /*3870*/  IMAD.MOV.U32 R21, RZ, RZ, R9 ;  /* 0x000000ffff157224 */ /* 0x000fe200078e0009 */
[----:B------:R-:W-:Y:S01]  /*3880*/  IADD3 R3, P1, PT, R22, R13, RZ ;  /* 0x0000000d16037210 */ /* 0x000fe20007f3e0ff */
[----:B------:R-:W-:Y:S02]  /*3890*/  IMAD.MOV.U32 R22, RZ, RZ, R8 ;  /* 0x000000ffff167224 */ /* 0x000fe400078e0008 */
[----:B------:R-:W-:Y:S02]  /*38a0*/  IMAD.MOV.U32 R23, RZ, RZ, R4 ;  /* 0x000000ffff177224 */ /* 0x000fe400078e0004 */
[----:B------:R-:W-:Y:S01]  /*38b0*/  IMAD.X R15, R15, 0x1, R14, P1 ;  /* 0x000000010f0f7824 */ /* 0x000fe200008e060e */
[----:B--2---:R-:W-:-:S13]  /*38c0*/  FSETP.GEU.AND P0, PT, R9, R24, PT ;  /* 0x000000180900720b */ /* 0x004fda0003f0e000 */
[----:B-1----:R-:W-:Y:S05]  /*38d0*/  @!P0 BRA `(.L_x_644) ;  /* 0x00000000002c8947 */ /* 0x002fea0003800000 */
        /* <DEDUP_REMOVED lines=11> */
.L_x_644:
[----:B0-----:R-:W-:Y:S05]  /*3990*/  BSYNC.RECONVERGENT B2 ;  /* 0x0000000000027941 */ /* 0x001fea0003800200 */
.L_x_643:
[----:B-----5:R-:W-:Y:S01]  /*39a0*/  FSETP.GEU.AND P0, PT, R21, R20, PT ;  /* 0x000000141500720b */ /* 0x020fe20003f0e000 */
[----:B------:R-:W-:Y:S01]  /*39b0*/  BSSY.RECONVERGENT B2, `(.L_x_645) ;  /* 0x0000012000027945 */ /* 0x000fe20003800200 */
[----:B------:R-:W-:Y:S01]  /*39c0*/  IADD3 R9, P1, PT, R3, 0x100, RZ ;  /* 0x0000010003097810 */ /* 0x000fe20007f3e0ff */
[----:B------:R-:W-:Y:S02]  /*39d0*/  IMAD.MOV.U32 R4, RZ, RZ, R21 ;  /* 0x000000ffff047224 */ /* 0x000fe400078e0015 */
[----:B------:R-:W-:Y:S02]  /*39e0*/  IMAD.MOV.U32 R18, RZ, RZ, R22 ;  /* 0x000000ffff127224 */ /* 0x000fe400078e0016 */
[----:B------:R-:W-:Y:S02]  /*39f0*/  IMAD.X R8, RZ, RZ, R15, P1 ;  /* 0x000000ffff087224 */ /* 0x000fe400008e060f */
[----:B------:R-:W-:-:S04]  /*3a00*/  IMAD.MOV.U32 R19, RZ, RZ, R23 ;  /* 0x000000ffff137224 */ /* 0x000fc800078e0017 */
        /* <DEDUP_REMOVED lines=12> */
.L_x_646:
[----:B------:R-:W-:Y:S05]  /*3ad0*/  BSYNC.RECONVERGENT B2 ;  /* 0x0000000000027941 */ /* 0x000fea0003800200 */
.L_x_645:
[----:B------:R-:W-:Y:S01]  /*3ae0*/  FSETP.GEU.AND P0, PT, R4, R17, PT ;  /* 0x000000110400720b */ /* 0x000fe20003f0e000 */
        /* <DEDUP_REMOVED lines=18> */
.L_x_648:
[----:B------:R-:W-:Y:S05]  /*3c10*/  BSYNC.RECONVERGENT B2 ;  /* 0x0000000000027941 */ /* 0x000fea0003800200 */
.L_x_647:
        /* <DEDUP_REMOVED lines=19> */
.L_x_650:
[----:B------:R-:W-:Y:S05]  /*3d50*/  BSYNC.RECONVERGENT B2 ;  /* 0x0000000000027941 */ /* 0x000fea0003800200 */
.L_x_649:
        /* <DEDUP_REMOVED lines=19> */
.L_x_652:
[----:B------:R-:W-:Y:S05]  /*3e90*/  BSYNC.RECONVERGENT B2 ;  /* 0x0000000000027941 */ /* 0x000fea0003800200 */
.L_x_651:
[----:B------:R-:W-:Y:S01]  /*3ea0*/  BAR.SYNC.DEFER_BLOCKING 0x0 ;  /* 0x0000000000007b1d */ /* 0x000fe20000010000 */
[----:B------:R-:W-:-:S05]  /*3eb0*/  ISETP.NE.AND P0, PT, R5, RZ, PT ;  /* 0x000000ff0500720c */ /* 0x000fca0003f05270 */
[----:B------:R-:W-:Y:S08]  /*3ec0*/  BSSY.RECONVERGENT B2, `(.L_x_653) ;  /* 0x000000c000027945 */ /* 0x000ff00003800200 */
[----:B------:R-:W-:Y:S05]  /*3ed0*/  @P0 BRA `(.L_x_654) ;  /* 0x0000000000280947 */ /* 0x000fea0003800000 */
[----:B------:R-:W-:Y:S02]  /*3ee0*/  IMAD.MOV.U32 R18, RZ, RZ, 0x500 ;  /* 0x00000500ff127424 */ /* 0x000fe400078e00ff */
[----:B------:R-:W-:-:S05]  /*3ef0*/  IMAD.MOV.U32 R19, RZ, RZ, 0x0 ;  /* 0x00000000ff137424 */ /* 0x000fca00078e00ff */
[----:B------:R-:W2:Y:S01]  /*3f00*/  ATOMG.E.ADD.64.STRONG.GPU PT, R2, desc[UR10][R6.64], R18 ;  /* 0x80000012060279a8 */ /* 0x000ea200081ef50a */
[----:B------:R-:W0:Y:S01]  /*3f10*/  S2UR UR5, SR_CgaCtaId ;  /* 0x00000000000579c3 */ /* 0x000e220000008800 */
[----:B------:R-:W-:Y:S02]  /*3f20*/  UMOV UR4, 0x400 ;  /* 0x0000040000047882 */ /* 0x000fe40000000000 */
[----:B0-----:R-:W-:-:S06]  /*3f30*/  ULEA UR4, UR5, UR4, 0x18 ;  /* 0x0000000405047291 */ /* 0x001fcc000f8ec0ff */
[----:B------:R-:W-:Y:S01]  /*3f40*/  IMAD.U32 R16, RZ, RZ, UR4 ;  /* 0x00000004ff107e24 */ /* 0x000fe2000f8e00ff */
[----:B--2---:R-:W-:-:S05]  /*3f50*/  IADD3 R2, P0, PT, R2, UR6, RZ ;  /* 0x0000000602027c10 */ /* 0x004fca000ff1e0ff */
[----:B------:R-:W-:-:S05]  /*3f60*/  IMAD.X R3, RZ, RZ, R3, P0 ;  /* 0x000000ffff037224 */ /* 0x000fca00000e0603 */
[----:B------:R0:W-:Y:S03]  /*3f70*/  STS.64 [R16+0x98], R2 ;  /* 0x0000980210007388 */ /* 0x0001e60000000a00 */
.L_x_654:
[----:B------:R-:W-:Y:S05]  /*3f80*/  BSYNC.RECONVERGENT B2 ;  /* 0x0000000000027941 */ /* 0x000fea0003800200 */
.L_x_653:
[----:B------:R-:W-:Y:S01]  /*3f90*/  BAR.SYNC.DEFER_BLOCKING 0x0 ;  /* 0x0000000000007b1d */ /* 0x000fe20000010000 */
[----:B------:R-:W-:Y:S02]  /*3fa0*/  IMAD.U32 R15, RZ, RZ, UR8 ;  /* 0x00000008ff0f7e24 */ /* 0x000fe4000f8e00ff */
[----:B------:R-:W-:-:S03]  /*3fb0*/  IMAD.U32 R12, RZ, RZ, UR9 ;  /* 0x00000009ff0c7e24 */ /* 0x000fc6000f8e00ff */
[----:B0-----:R-:W0:Y:S02]  /*3fc0*/  LDS.64 R2, [R16+0x98] ;  /* 0x0000980010027984 */ /* 0x001e240000000a00 */
[----:B0-----:R-:W-:-:S04]  /*3fd0*/  IADD3 R18, P1, PT, R2, 0x500, RZ ;  /* 0x0000050002127810 */ /* 0x001fc80007f3e0ff */
[----:B------:R-:W-:Y:S01]  /*3fe0*/  ISETP.GT.U32.AND P0, PT, R18, R15, PT ;  /* 0x0000000f1200720c */ /* 0x000fe20003f04070 */
[----:B------:R-:W-:-:S05]  /*3ff0*/  IMAD.X R17, RZ, RZ, R3, P1 ;  /* 0x000000ffff117224 */ /* 0x000fca00008e0603 */
[----:B------:R-:W-:-:S13]  /*4000*/  ISETP.GT.AND.EX P0, PT, R17, R12, PT, P0 ;  /* 0x0000000c1100720c */ /* 0x000fda0003f04300 */
[----:B------:R-:W-:Y:S05]  /*4010*/  @!P0 BRA `(.L_x_655) ;  /* 0xfffffff400dc8947 */ /* 0x000fea000383ffff */
[----:B------:R-:W-:Y:S05]  /*4020*/  BSYNC.RECONVERGENT B1 ;  /* 0x0000000000017941 */ /* 0x000fea0003800200 */
.L_x_642:
[----:B------:R-:W-:Y:S01]  /*4030*/  ISETP.GE.U32.AND P0, PT, R2, R15, PT ;  /* 0x0000000f0200720c */ /* 0x000fe20003f06070 */
[----:B------:R-:W-:Y:S03]  /*4040*/  BSSY.RECONVERGENT B1, `(.L_x_639) ;  /* 0x0000099000017945 */ /* 0x000fe60003800200 */
[----:B------:R-:W-:-:S13]  /*4050*/  ISETP.GE.AND.EX P0, PT, R3, R12, PT, P0 ;  /* 0x0000000c0300720c */ /* 0x000fda0003f06300 */
[----:B------:R-:W-:Y:S05]  /*4060*/  @P0 BRA `(.L_x_656) ;  /* 0x0000000800580947 */ /* 0x000fea0003800000 */
[----:B------:R-:W-:-:S05]  /*4070*/  IMAD.IADD R12, R15, 0x1, -R2 ;  /* 0x000000010f0c7824 */ /* 0x000fca00078e0a02 */
[----:B------:R-:W-:-:S13]  /*4080*/  ISETP.GE.AND P0, PT, R5, R12, PT ;  /* 0x0000000c0500720c */ /* 0x000fda0003f06270 */
[----:B------:R-:W-:Y:S05]  /*4090*/  @P0 BRA `(.L_x_656) ;  /* 0x00000008004c0947 */ /* 0x000fea0003800000 */
[----:B------:R-:W-:Y:S01]  /*40a0*/  LOP3.LUT R16, RZ, R5, RZ, 0x33, !PT ;  /* 0x00000005ff107212 */ /* 0x000fe200078e33ff */
[----:B------:R-:W-:Y:S03]  /*40b0*/  BSSY.RECONVERGENT B2, `(.L_x_657) ;  /* 0x000002d000027945 */ /* 0x000fe60003800200 */
[----:B------:R-:W-:Y:S01]  /*40c0*/  IADD3 R16, PT, PT, -R2, R15, R16 ;  /* 0x0000000f02107210 */ /* 0x000fe20007ffe110 */
[----:B------:R-:W-:-:S03]  /*40d0*/  IMAD.MOV.U32 R15, RZ, RZ, R5 ;  /* 0x000000ffff0f7224 */ /* 0x000fc600078e0005 */
[----:B------:R-:W-:-:S04]  /*40e0*/  LOP3.LUT R6, R16, 0x300, RZ, 0xc0, !PT ;  /* 0x0000030010067812 */ /* 0x000fc800078ec0ff */
[----:B------:R-:W-:-:S13]  /*40f0*/  ISETP.NE.AND P0, PT, R6, 0x300, PT ;  /* 0x000003000600780c */ /* 0x000fda0003f05270 */
[----:B------:R-:W-:Y:S05]  /*4100*/  @!P0 BRA `(.L_x_658) ;  /* 0x00000000009c8947 */ /* 0x000fea0003800000 */
[----:B------:R-:W-:Y:S01]  /*4110*/  IADD3 R18, P0, PT, R5, R2, RZ ;  /* 0x0000000205127210 */ /* 0x000fe20007f1e0ff */
[----:B------:R-:W-:Y:S01]  /*4120*/  IMAD.MOV.U32 R15, RZ, RZ, R5 ;  /* 0x000000ffff0f7224 */ /* 0x000fe200078e0005 */
[----:B------:R-:W-:Y:S02]  /*4130*/  LEA.HI R6, R16, 0x1, RZ, 0x18 ;  /* 0x0000000110067811 */ /* 0x000fe400078fc0ff */
[C---:B------:R-:W-:Y:S01]  /*4140*/  LEA R17, P1, R18.reuse, R10, 0x2 ;  /* 0x0000000a12117211 */ /* 0x040fe200078210ff */
[----:B------:R-:W-:Y:S01]  /*4150*/  IMAD.X R7, RZ, RZ, R3, P0 ;  /* 0x000000ffff077224 */ /* 0x000fe200000e0603 */
[----:B------:R-:W-:Y:S02]  /*4160*/  IADD3 R20, P0, PT, R18, R13, RZ ;  /* 0x0000000d12147210 */ /* 0x000fe40007f1e0ff */
[----:B------:R-:W-:Y:S02]  /*4170*/  LOP3.LUT R6, R6, 0x3, RZ, 0xc0, !PT ;  /* 0x0000000306067812 */ /* 0x000fe400078ec0ff */
[----:B------:R-:W-:Y:S01]  /*4180*/  LEA.HI.X R18, R18, R11, R7, 0x2, P1 ;  /* 0x0000000b12127211 */ /* 0x000fe200008f1407 */
[----:B------:R-:W-:-:S02]  /*4190*/  IMAD.X R14, R7, 0x1, R14, P0 ;  /* 0x00000001070e7824 */ /* 0x000fc400000e060e */
[----:B------:R-:W-:-:S07]  /*41a0*/  IMAD.MOV R10, RZ, RZ, -R6 ;  /* 0x000000ffff0a7224 */ /* 0x000fce00078e0a06 */
.L_x_661:
[----:B------:R-:W-:Y:S02]  /*41b0*/  IMAD.MOV.U32 R6, RZ, RZ, R17 ;  /* 0x000000ffff067224 */ /* 0x000fe400078e0011 */
[----:B------:R-:W-:-:S05]  /*41c0*/  IMAD.MOV.U32 R7, RZ, RZ, R18 ;  /* 0x000000ffff077224 */ /* 0x000fca00078e0012 */
[----:B------:R-:W2:Y:S01]  /*41d0*/  LDG.E R22, desc[UR10][R6.64] ;  /* 0x0000000a06167981 */ /* 0x000ea2000c1e1900 */
[----:B------:R-:W-:Y:S01]  /*41e0*/  VIADD R10, R10, 0x1 ;  /* 0x000000010a0a7836 */ /* 0x000fe20000000000 */
[----:B------:R-:W-:Y:S01]  /*41f0*/  BSSY.RECONVERGENT B3, `(.L_x_659) ;  /* 0x0000013000037945 */ /* 0x000fe20003800200 */
[----:B------:R-:W-:-:S03]  /*4200*/  IADD3 R17, P3, PT, R17, 0x400, RZ ;  /* 0x0000040011117810 */ /* 0x000fc60007f7e0ff */
[----:B------:R-:W-:Y:S02]  /*4210*/  ISETP.NE.AND P2, PT, R10, RZ, PT ;  /* 0x000000ff0a00720c */ /* 0x000fe40003f45270 */
[----:B--2---:R-:W-:-:S13]  /*4220*/  FSETP.GEU.AND P0, PT, R9, R22, PT ;  /* 0x000000160900720b */ /* 0x004fda0003f0e000 */
        /* <DEDUP_REMOVED lines=15> */
.L_x_660:
[----:B------:R-:W-:Y:S05]  /*4320*/  BSYNC.RECONVERGENT B3 ;  /* 0x0000000000037941 */ /* 0x000fea0003800200 */
.L_x_659:
[----:B------:R-:W-:Y:S01]  /*4330*/  IADD3 R20, P0, PT, R20, 0x100, RZ ;  /* 0x0000010014147810 */ /* 0x000fe20007f1e0ff */
[----:B------:R-:W-:Y:S02]  /*4340*/  VIADD R15, R15, 0x100 ;  /* 0x000001000f0f7836 */ /* 0x000fe40000000000 */
[----:B------:R-:W-:Y:S02]  /*4350*/  IMAD.X R18, RZ, RZ, R18, P3 ;  /* 0x000000ffff127224 */ /* 0x000fe400018e0612 */
[----:B------:R-:W-:Y:S01]  /*4360*/  IMAD.X R14, RZ, RZ, R14, P0 ;  /* 0x000000ffff0e7224 */ /* 0x000fe200000e060e */
[----:B------:R-:W-:Y:S07]  /*4370*/  @P2 BRA `(.L_x_661) ;  /* 0xfffffffc008c2947 */ /* 0x000fee000383ffff */
.L_x_658:
[----:B------:R-:W-:Y:S05]  /*4380*/  BSYNC.RECONVERGENT B2 ;  /* 0x0000000000027941 */ /* 0x000fea0003800200 */
.L_x_657:
[----:B------:R-:W-:-:S13]  /*4390*/  ISETP.GE.U32.AND P0, PT, R16, 0x300, PT ;  /* 0x000003001000780c */ /* 0x000fda0003f06070 */
[----:B------:R-:W-:Y:S05]  /*43a0*/  @!P0 BRA `(.L_x_656) ;  /* 0x0000000400888947 */ /* 0x000fea0003800000 */
[----:B------:R-:W0:Y:S01]  /*43b0*/  LDC.64 R10, c[0x0][0x380] ;  /* 0x0000e000ff0a7b82 */ /* 0x000e220000000a00 */
[----:B------:R-:W-:-:S07]  /*43c0*/  VIADD R13, R15, 0x200 ;  /* 0x000002000f0d7836 */ /* 0x000fce0000000000 */
[----:B------:R-:W1:Y:S02]  /*43d0*/  LDC.64 R6, c[0x0][0x388] ;  /* 0x0000e200ff067b82 */ /* 0x000e640000000a00 */
.L_x_670:
[----:B------:R-:W-:-:S05]  /*43e0*/  VIADD R15, R13, 0xfffffe00 ;  /* 0xfffffe000d0f7836 */ /* 0x000fca0000000000 */
[----:B------:R-:W-:-:S05]  /*43f0*/  IADD3 R21, P0, PT, R15, R2, RZ ;  /* 0x000000020f157210 */ /* 0x000fca0007f1e0ff */
[----:B------:R-:W-:Y:S01]  /*4400*/  IMAD.X R22, RZ, RZ, R3, P0 ;  /* 0x000000ffff167224 */ /* 0x000fe200000e0603 */
[----:B0-----:R-:W-:-:S04]  /*4410*/  LEA R16, P0, R21, R10, 0x2 ;  /* 0x0000000a15107211 */ /* 0x001fc800078010ff */
[----:B------:R-:W-:-:S05]  /*4420*/  LEA.HI.X R17, R21, R11, R22, 0x2, P0 ;  /* 0x0000000b15117211 */ /* 0x000fca00000f1416 */
[----:B------:R-:W2:Y:S04]  /*4430*/  LDG.E R24, desc[UR10][R16.64] ;  /* 0x0000000a10187981 */ /* 0x000ea8000c1e1900 */
[----:B------:R0:W5:Y:S04]  /*4440*/  LDG.E R18, desc[UR10][R16.64+0x400] ;  /* 0x0004000a10127981 */ /* 0x000168000c1e1900 */
        /* <DEDUP_REMOVED lines=22> */
.L_x_663:
[----:B------:R-:W-:Y:S05]  /*45b0*/  BSYNC.RECONVERGENT B2 ;  /* 0x0000000000027941 */ /* 0x000fea0003800200 */
.L_x_662:
[----:B-----5:R-:W-:Y:S01]  /*45c0*/  FSETP.GEU.AND P0, PT, R19, R18, PT ;  /* 0x000000121300720b */ /* 0x020fe20003f0e000 */
[----:B------:R-:W-:Y:S01]  /*45d0*/  BSSY.RECONVERGENT B2, `(.L_x_664) ;  /* 0x0000013000027945 */ /* 0x000fe20003800200 */
[----:B------:R-:W-:Y:S01]  /*45e0*/  IADD3 R16, P1, P2, R2, R6, R23 ;  /* 0x0000000602107210 */ /* 0x000fe20007a3e017 */
[----:B------:R-:W-:Y:S02]  /*45f0*/  VIADD R17, R13, 0x100 ;  /* 0x000001000d117836 */ /* 0x000fe40000000000 */
[----:B------:R-:W-:Y:S01]  /*4600*/  IMAD.MOV.U32 R9, RZ, RZ, R19 ;  /* 0x000000ffff097224 */ /* 0x000fe200078e0013 */
[----:B------:R-:W-:Y:S01]  /*4610*/  IADD3.X R23, PT, PT, R3, R7, RZ, P1, P2 ;  /* 0x0000000703177210 */ /* 0x000fe20000fe44ff */
[----:B------:R-:W-:Y:S02]  /*4620*/  IMAD.MOV.U32 R4, RZ, RZ, R21 ;  /* 0x000000ffff047224 */ /* 0x000fe400078e0015 */
        /* <DEDUP_REMOVED lines=13> */
.L_x_665:
[----:B------:R-:W-:Y:S05]  /*4700*/  BSYNC.RECONVERGENT B2 ;  /* 0x0000000000027941 */ /* 0x000fea0003800200 */
.L_x_664:
[----:B------:R-:W-:Y:S01]  /*4710*/  FSETP.GEU.AND P0, PT, R9, R14, PT ;  /* 0x0000000e0900720b */ /* 0x000fe20003f0e000 */
[----:B------:R-:W-:Y:S01]  /*4720*/  BSSY.RECONVERGENT B2, `(.L_x_666) ;  /* 0x0000013000027945 */ /* 0x000fe20003800200 */
[CC--:B------:R-:W-:Y:S01]  /*4730*/  IADD3 R19, P1, P4, R2.reuse, R6.reuse, R13 ;  /* 0x0000000602137210 */ /* 0x0c0fe20007c3e00d */
[----:B------:R-:W-:Y:S01]  /*4740*/  IMAD.MOV.U32 R16, RZ, RZ, R9 ;  /* 0x000000ffff107224 */ /* 0x000fe200078e0009 */
[----:B------:R-:W-:Y:S01]  /*4750*/  IADD3 R20, P2, P3, R2, R6, R17 ;  /* 0x0000000602147210 */ /* 0x000fe20007b5e011 */
        /* <DEDUP_REMOVED lines=15> */
.L_x_667:
[----:B------:R-:W-:Y:S05]  /*4850*/  BSYNC.RECONVERGENT B2 ;  /* 0x0000000000027941 */ /* 0x000fea0003800200 */
.L_x_666:
[----:B------:R-:W-:Y:S01]  /*4860*/  FSETP.GEU.AND P0, PT, R16, R15, PT ;  /* 0x0000000f1000720b */ /* 0x000fe20003f0e000 */
[----:B------:R-:W-:Y:S01]  /*4870*/  BSSY.RECONVERGENT B2, `(.L_x_668) ;  /* 0x0000011000027945 */ /* 0x000fe20003800200 */
[----:B------:R-:W-:Y:S01]  /*4880*/  IADD3.X R19, PT, PT, R3, R7, RZ, P2, P3 ;  /* 0x0000000703137210 */ /* 0x000fe200017e64ff */
        /* <DEDUP_REMOVED lines=15> */
.L_x_669:
[----:B------:R-:W-:Y:S05]  /*4980*/  BSYNC.RECONVERGENT B2 ;  /* 0x0000000000027941 */ /* 0x000fea0003800200 */
.L_x_668:
[C---:B------:R-:W-:Y:S02]  /*4990*/  VIADD R15, R13.reuse, 0x200 ;  /* 0x000002000d0f7836 */ /* 0x040fe40000000000 */
[----:B------:R-:W-:-:S03]  /*49a0*/  VIADD R13, R13, 0x400 ;  /* 0x000004000d0d7836 */ /* 0x000fc60000000000 */
[----:B------:R-:W-:-:S13]  /*49b0*/  ISETP.GE.AND P0, PT, R15, R12, PT ;  /* 0x0000000c0f00720c */ /* 0x000fda0003f06270 */
[----:B------:R-:W-:Y:S05]  /*49c0*/  @!P0 BRA `(.L_x_670) ;  /* 0xfffffff800848947 */ /* 0x000fea000383ffff */
.L_x_656:
[----:B------:R-:W-:Y:S05]  /*49d0*/  BSYNC.RECONVERGENT B1 ;  /* 0x0000000000017941 */ /* 0x000fea0003800200 */
.L_x_639:
        /* <DEDUP_REMOVED lines=22> */
.L_x_672:
[----:B------:R-:W-:Y:S05]  /*4b40*/  BSYNC.RECONVERGENT B1 ;  /* 0x0000000000017941 */ /* 0x000fea0003800200 */
.L_x_671:
        /* <DEDUP_REMOVED lines=21> */
.L_x_674:
[----:B------:R-:W-:Y:S05]  /*4ca0*/  BSYNC.RECONVERGENT B1 ;  /* 0x0000000000017941 */ /* 0x000fea0003800200 */
.L_x_673:
        /* <DEDUP_REMOVED lines=21> */
.L_x_676:
[----:B------:R-:W-:Y:S05]  /*4e00*/  BSYNC.RECONVERGENT B1 ;  /* 0x0000000000017941 */ /* 0x000fea0003800200 */
.L_x_675:
        /* <DEDUP_REMOVED lines=21> */
.L_x_678:
[----:B------:R-:W-:Y:S05]  /*4f60*/  BSYNC.RECONVERGENT B1 ;  /* 0x0000000000017941 */ /* 0x000fea0003800200 */
.L_x_677:
        /* <DEDUP_REMOVED lines=22> */
.L_x_680:
[----:B------:R-:W-:Y:S05]  /*50d0*/  BSYNC.RECONVERGENT B1 ;  /* 0x0000000000017941 */ /* 0x000fea0003800200 */
.L_x_679:
[----:B------:R-:W-:Y:S04]  /*50e0*/  BSSY.RECONVERGENT B1, `(.L_x_681) ;  /* 0x000000c000017945 */ /* 0x000fe80003800200 */
[----:B------:R-:W-:Y:S05]  /*50f0*/  @P3 BRA `(.L_x_682) ;  /* 0x0000000000283947 */ /* 0x000fea0003800000 */
[----:B------:R-:W0:Y:S01]  /*5100*/  S2R R8, SR_CgaCtaId ;  /* 0x0000000000087919 */ /* 0x000e220000008800 */
[----:B------:R-:W-:Y:S02]  /*5110*/  MOV R7, 0x400 ;  /* 0x0000040000077802 */ /* 0x000fe40000000f00 */
[----:B------:R-:W-:-:S04]  /*5120*/  SHF.R.U32.HI R6, RZ, 0x1, R5 ;  /* 0x00000001ff067819 */ /* 0x000fc80000011605 */
[----:B------:R-:W-:Y:S02]  /*5130*/  LOP3.LUT R6, R6, 0x1f0, RZ, 0xc0, !PT ;  /* 0x000001f006067812 */ /* 0x000fe400078ec0ff */
[----:B0-----:R-:W-:-:S05]  /*5140*/  LEA R7, R8, R7, 0x18 ;  /* 0x0000000708077211 */ /* 0x001fca00078ec0ff */
[----:B------:R-:W-:Y:S02]  /*5150*/  IMAD.IADD R9, R6, 0x1, R7 ;  /* 0x0000000106097824 */ /* 0x000fe400078e0207 */
[----:B------:R-:W-:Y:S02]  /*5160*/  IMAD.MOV.U32 R6, RZ, RZ, R3 ;  /* 0x000000ffff067224 */ /* 0x000fe400078e0003 */
[----:B------:R-:W-:Y:S01]  /*5170*/  IMAD.MOV.U32 R7, RZ, RZ, R2 ;  /* 0x000000ffff077224 */ /* 0x000fe200078e0002 */
[----:B------:R0:W-:Y:S04]  /*5180*/  STS [R9+0x8], R4 ;  /* 0x0000080409007388 */ /* 0x0001e80000000800 */
[----:B------:R0:W-:Y:S02]  /*5190*/  STS.64 [R9+0x10], R6 ;  /* 0x0000100609007388 */ /* 0x0001e40000000a00 */
.L_x_682:
[----:B------:R-:W-:Y:S05]  /*51a0*/  BSYNC.RECONVERGENT B1 ;  /* 0x0000000000017941 */ /* 0x000fea0003800200 */
.L_x_681:
        /* <DEDUP_REMOVED lines=24> */
[CC--:B------:R-:W-:Y:S02]  /*5330*/  @P3 ISETP.LT.U32.AND P1, PT, R3.reuse, R10.reuse, PT ;  /* 0x0000000a0300320c */ /* 0x0c0fe40003f21070 */
[CC--:B------:R-:W-:Y:S02]  /*5340*/  @P3 ISETP.GE.AND.EX P0, PT, R2.reuse, R11.reuse, PT, P0 ;  /* 0x0000000b0200320c */ /* 0x0c0fe40003f06300 */
[----:B------:R-:W-:Y:S02]  /*5350*/  @P3 ISETP.LT.AND.EX P1, PT, R2, R11, PT, P1 ;  /* 0x0000000b0200320c */ /* 0x000fe40003f21310 */
[----:B------:R-:W-:Y:S02]  /*5360*/  @P3 FSEL R12, R4, R13, !P0 ;  /* 0x0000000d040c3208 */ /* 0x000fe40004000000 */
[----:B------:R-:W-:-:S02]  /*5370*/  @P3 SEL R10, R3, R10, P1 ;  /* 0x0000000a030a3207 */ /* 0x000fc40000800000 */
[----:B------:R-:W-:-:S07]  /*5380*/  @P3 SEL R14, R2, R11, P1 ;  /* 0x0000000b020e3207 */ /* 0x000fce0000800000 */
.L_x_684:
[----:B------:R-:W-:Y:S05]  /*5390*/  BSYNC.RECONVERGENT B1 ;  /* 0x0000000000017941 */ /* 0x000fea0003800200 */
.L_x_683:
        /* <DEDUP_REMOVED lines=11> */
[-C--:B------:R-:W-:Y:S02]  /*5450*/  @P3 ISETP.LT.U32.AND P1, PT, R10, R2.reuse, PT ;  /* 0x000000020a00320c */ /* 0x080fe40003f21070 */
[CC--:B------:R-:W-:Y:S02]  /*5460*/  @P3 ISETP.GE.AND.EX P0, PT, R14.reuse, R3.reuse, PT, P0 ;  /* 0x000000030e00320c */ /* 0x0c0fe40003f06300 */
[----:B------:R-:W-:Y:S02]  /*5470*/  @P3 ISETP.LT.AND.EX P1, PT, R14, R3, PT, P1 ;  /* 0x000000030e00320c */ /* 0x000fe40003f21310 */
[----:B------:R-:W-:Y:S02]  /*5480*/  @P3 FSEL R4, R12, R15, !P0 ;  /* 0x0000000f0c043208 */ /* 0x000fe40004000000 */
[----:B------:R-:W-:-:S02]  /*5490*/  @P3 SEL R11, R10, R2, P1 ;  /* 0x000000020a0b3207 */ /* 0x000fc40000800000 */
[----:B------:R-:W-:-:S07]  /*54a0*/  @P3 SEL R3, R14, R3, P1 ;  /* 0x000000030e033207 */ /* 0x000fce0000800000 */
.L_x_686:
[----:B------:R-:W-:Y:S05]  /*54b0*/  BSYNC.RECONVERGENT B1 ;  /* 0x0000000000017941 */ /* 0x000fea0003800200 */
.L_x_685:
        /* <DEDUP_REMOVED lines=18> */
.L_x_688:
[----:B------:R-:W-:Y:S05]  /*55e0*/  BSYNC.RECONVERGENT B1 ;  /* 0x0000000000017941 */ /* 0x000fea0003800200 */
.L_x_687:
        /* <DEDUP_REMOVED lines=18> */
.L_x_690:
[----:B------:R-:W-:Y:S05]  /*5710*/  BSYNC.RECONVERGENT B1 ;  /* 0x0000000000017941 */ /* 0x000fea0003800200 */
.L_x_689:
        /* <DEDUP_REMOVED lines=18> */
.L_x_692:
[----:B------:R-:W-:Y:S05]  /*5840*/  BSYNC.RECONVERGENT B1 ;  /* 0x0000000000017941 */ /* 0x000fea0003800200 */
.L_x_691:
        /* <DEDUP_REMOVED lines=18> */
.L_x_694:
[----:B------:R-:W-:Y:S05]  /*5970*/  BSYNC.RECONVERGENT B1 ;  /* 0x0000000000017941 */ /* 0x000fea0003800200 */
.L_x_693:
        /* <DEDUP_REMOVED lines=17> */
.L_x_598:
[----:B------:R-:W-:Y:S05]  /*5a90*/  BSYNC.RECONVERGENT B0 ;  /* 0x0000000000007941 */ /* 0x000fea0003800200 */
.L_x_565:
[----:B------:R-:W-:Y:S05]  /*5aa0*/  @P2 EXIT ;  /* 0x000000000000294d */ /* 0x000fea0003800000 */
[----:B0-----:R-:W0:Y:S01]  /*5ab0*/  LDC.64 R6, c[0x0][0x390] ;  /* 0x0000e400ff067b82 */ /* 0x001e220000000a00 */
[----:B------:R-:W-:-:S04]  /*5ac0*/  LOP3.LUT R3, R3, R2, RZ, 0x3c, !PT ;  /* 0x0000000203037212 */ /* 0x000fc800078e3cff */
[----:B------:R-:W-:-:S04]  /*5ad0*/  LOP3.LUT R2, R3, R2, RZ, 0x3c, !PT ;  /* 0x0000000203027212 */ /* 0x000fc800078e3cff */
[----:B------:R-:W-:Y:S01]  /*5ae0*/  LOP3.LUT R3, R3, R2, RZ, 0x3c, !PT ;  /* 0x0000000203037212 */ /* 0x000fe200078e3cff */
[----:B0-----:R-:W-:-:S05]  /*5af0*/  IMAD.WIDE.U32 R6, R0, 0x10, R6 ;  /* 0x0000001000067825 */ /* 0x001fca00078e0006 */
[----:B------:R-:W-:Y:S04]  /*5b00*/  STG.E.64 desc[UR10][R6.64+0x8], R2 ;  /* 0x0000080206007986 */ /* 0x000fe8000c101b0a */
[----:B------:R-:W-:Y:S01]  /*5b10*/  STG.E desc[UR10][R6.64], R4 ;  /* 0x0000000406007986 */ /* 0x000fe2000c10190a */
[----:B------:R-:W-:Y:S05]  /*5b20*/  EXIT ;  /* 0x000000000000794d */ /* 0x000fea0003800000 */
.L_x_695:
        /* <DEDUP_REMOVED lines=13> */
.L_x_1316:


//--------------------- .text._ZN6thrust24THRUST_300001_SM_1000_NS8cuda_cub4core6detail13_kernel_agentINS1_8__reduce11ReduceAgentINS0_12zip_iteratorIN4cuda3std3__45tupleIJNS0_10device_ptrIfEENS0_17counting_iteratorIlNS0_11use_defaultESF_SF_EEEEEEEPNSB_IJflEEESJ_lNS1_9__extrema9arg_min_fIflNSA_4lessIfEEEEEEJSI_SK_lSP_EEEvDpT0_ --------------------------
	.section	.text._ZN6thrust24THRUST_300001_SM_1000_NS8cuda_cub4core6detail13_kernel_agentINS1_8__reduce11ReduceAgentINS0_12zip_iteratorIN4cuda3std3__45tupleIJNS0_10device_ptrIfEENS0_17counting_iteratorIlNS0_11use_defaultESF_SF_EEEEEEEPNSB_IJflEEESJ_lNS1_9__extrema9arg_min_fIflNSA_4lessIfEEEEEEJSI_SK_lSP_EEEvDpT0_,"ax",@progbits
	.align	128
        .global         _ZN6thrust24THRUST_300001_SM_1000_NS8cuda_cub4core6detail13_kernel_agentINS1_8__reduce11ReduceAgentINS0_12zip_iteratorIN4cuda3std3__45tupleIJNS0_10device_ptrIfEENS0_17counting_iteratorIlNS0_11use_defaultESF_SF_EEEEEEEPNSB_IJflEEESJ_lNS1_9__extrema9arg_min_fIflNSA_4lessIfEEEEEEJSI_SK_lSP_EEEvDpT0_
        .type           _ZN6thrust24THRUST_300001_SM_1000_NS8cuda_cub4core6detail13_kernel_agentINS1_8__reduce11ReduceAgentINS0_12zip_iteratorIN4cuda3std3__45tupleIJNS0_10device_ptrIfEENS0_17counting_iteratorIlNS0_11use_defaultESF_SF_EEEEEEEPNSB_IJflEEESJ_lNS1_9__extrema9arg_min_fIflNSA_4lessIfEEEEEEJSI_SK_lSP_EEEvDpT0_,@function
        .size           _ZN6thrust24THRUST_300001_SM_1000_NS8cuda_cub4core6detail13_kernel_agentINS1_8__reduce11ReduceAgentINS0_12zip_iteratorIN4cuda3std3__45tupleIJNS0_10device_ptrIfEENS0_17counting_iteratorIlNS0_11use_defaultESF_SF_EEEEEEEPNSB_IJflEEESJ_lNS1_9__extrema9arg_min_fIflNSA_4lessIfEEEEEEJSI_SK_lSP_EEEvDpT0_,(.L_x_1317 - _ZN6thrust24THRUST_300001_SM_1000_NS8cuda_cub4core6detail13_kernel_agentINS1_8__reduce11ReduceAgentINS0_12zip_iteratorIN4cuda3std3__45tupleIJNS0_10device_ptrIfEENS0_17counting_iteratorIlNS0_11use_defaultESF_SF_EEEEEEEPNSB_IJflEEESJ_lNS1_9__extrema9arg_min_fIflNSA_4lessIfEEEEEEJSI_SK_lSP_EEEvDpT0_)
        .other          _ZN6thrust24THRUST_300001_SM_1000_NS8cuda_cub4core6detail13_kernel_agentINS1_8__reduce11ReduceAgentINS0_12zip_iteratorIN4cuda3std3__45tupleIJNS0_10device_ptrIfEENS0_17counting_iteratorIlNS0_11use_defaultESF_SF_EEEEEEEPNSB_IJflEEESJ_lNS1_9__extrema9arg_min_fIflNSA_4lessIfEEEEEEJSI_SK_lSP_EEEvDpT0_,@"STO_CUDA_ENTRY STV_DEFAULT"
_ZN6thrust24THRUST_300001_SM_1000_NS8cuda_cub4core6detail13_kernel_agentINS1_8__reduce11ReduceAgentINS0_12zip_iteratorIN4cuda3std3__45tupleIJNS0_10device_ptrIfEENS0_17counting_iteratorIlNS0_11use_defaultESF_SF_EEEEEEEPNSB_IJflEEESJ_lNS1_9__extrema9arg_min_fIflNSA_4lessIfEEEEEEJSI_SK_lSP_EEEvDpT0_:
.text._ZN6thrust24THRUST_300001_SM_1000_NS8cuda_cub4core6detail13_kernel_agentINS1_8__reduce11ReduceAgentINS0_12zip_iteratorIN4cuda3std3__45tupleIJNS0_10device_ptrIfEENS0_17counting_iteratorIlNS0_11use_defaultESF_SF_EEEEEEEPNSB_IJflEEESJ_lNS1_9__extrema9arg_min_fIflNSA_4lessIfEEEEEEJSI_SK_lSP_EEEvDpT0_:
[----:B------:R-:W-:Y:S01]  /*0000*/  LDC R1, c[0x0][0x37c] ;  /* 0x0000df00ff017b82 */ /* 0x000fe20000000800 */
[----:B------:R-:W0:Y:S02]  /*0010*/  LDCU.64 UR4, c[0x0][0x398] ;  /* 0x00007300ff0477ac */ /* 0x000e240008000a00 */
[----:B0-----:R-:W-:-:S04]  /*0020*/  ISETP.NE.U32.AND P0, PT, RZ, UR4, PT ;  /* 0x00000004ff007c0c */ /* 0x001fc8000bf05070 */
[----:B------:R-:W-:-:S13]  /*0030*/  ISETP.NE.AND.EX P0, PT, RZ, UR5, PT, P0 ;  /* 0x00000005ff007c0c */ /* 0x000fda000bf05300 */
[----:B------:R-:W-:Y:S05]  /*0040*/  @!P0 EXIT ;  /* 0x000000000000894d */ /* 0x000fea0003800000 */
[----:B------:R-:W-:Y:S01]  /*0050*/  UISETP.GT.U32.AND UP0, UPT, UR4, 0x4ff, UPT ;  /* 0x000004ff0400788c */ /* 0x000fe2000bf04070 */
[----:B------:R-:W-:Y:S01]  /*0060*/  BSSY.RECONVERGENT B0, `(.L_x_696) ;  /* 0x0000558000007945 */ /* 0x000fe20003800200 */
[----:B------:R-:W0:Y:S02]  /*0070*/  LDCU.64 UR8, c[0x0][0x358] ;  /* 0x00006b00ff0877ac */ /* 0x000e240008000a00 */
[----:B------:R-:W-:-:S09]  /*0080*/  UISETP.GT.AND.EX UP0, UPT, UR5, URZ, UPT, UP0 ;  /* 0x000000ff0500728c */ /* 0x000fd2000bf04300 */
        /* <DEDUP_REMOVED lines=9> */
[----:B------:R-:W1:Y:S01]  /*0120*/  LDC.64 R4, c[0x0][0x380] ;  /* 0x0000e000ff047b82 */ /* 0x000e620000000a00 */
[----:B------:R-:W2:Y:S01]  /*0130*/  LDCU.64 UR6, c[0x0][0x388] ;  /* 0x00007100ff0677ac */ /* 0x000ea20008000a00 */
[----:B-1----:R-:W-:-:S06]  /*0140*/  IMAD.WIDE.U32 R4, R0, 0x4, R4 ;  /* 0x0000000400047825 */ /* 0x002fcc00078e0004 */
[----:B0-----:R1:W5:Y:S01]  /*0150*/  LDG.E R4, desc[UR8][R4.64] ;  /* 0x0000000804047981 */ /* 0x001362000c1e1900 */
[C---:B--2---:R-:W-:Y:S01]  /*0160*/  IADD3 R3, P0, PT, R0.reuse, UR6, RZ ;  /* 0x0000000600037c10 */ /* 0x044fe2000ff1e0ff */
[----:B------:R-:W-:-:S04]  /*0170*/  VIADD R11, R0, 0x100 ;  /* 0x00000100000b7836 */ /* 0x000fc80000000000 */
[----:B------:R-:W-:-:S08]  /*0180*/  IMAD.X R2, RZ, RZ, UR7, P0 ;  /* 0x00000007ff027e24 */ /* 0x000fd000080e06ff */
.L_x_699:
[----:B0-----:R-:W-:Y:S05]  /*0190*/  BSYNC.RECONVERGENT B1 ;  /* 0x0000000000017941 */ /* 0x001fea0003800200 */
.L_x_698:
        /* <DEDUP_REMOVED lines=10> */
[----:B------:R-:W1:Y:S01]  /*0240*/  LDCU.64 UR6, c[0x0][0x388] ;  /* 0x00007100ff0677ac */ /* 0x000e620008000a00 */
[----:B------:R-:W-:-:S04]  /*0250*/  LEA.HI R5, R14, 0x1, RZ, 0x18 ;  /* 0x000000010e057811 */ /* 0x000fc800078fc0ff */
[----:B------:R-:W-:-:S05]  /*0260*/  LOP3.LUT R5, R5, 0x3, RZ, 0xc0, !PT ;  /* 0x0000000305057812 */ /* 0x000fca00078ec0ff */
[----:B------:R-:W-:Y:S01]  /*0270*/  IMAD.MOV R5, RZ, RZ, -R5 ;  /* 0x000000ffff057224 */ /* 0x000fe200078e0a05 */
[C---:B-1----:R-:W-:Y:S01]  /*0280*/  IADD3 R12, P0, PT, R11.reuse, UR6, RZ ;  /* 0x000000060b0c7c10 */ /* 0x042fe2000ff1e0ff */
[----:B0-----:R-:W-:-:S04]  /*0290*/  IMAD.WIDE.U32 R6, R11, 0x4, R6 ;  /* 0x000000040b067825 */ /* 0x001fc800078e0006 */
[----:B------:R-:W-:Y:S02]  /*02a0*/  IMAD.MOV.U32 R9, RZ, RZ, R6 ;  /* 0x000000ffff097224 */ /* 0x000fe400078e0006 */
[----:B------:R-:W-:Y:S02]  /*02b0*/  IMAD.MOV.U32 R10, RZ, RZ, R7 ;  /* 0x000000ffff0a7224 */ /* 0x000fe400078e0007 */
[----:B------:R-:W-:-:S07]  /*02c0*/  IMAD.X R13, RZ, RZ, UR7, P0 ;  /* 0x00000007ff0d7e24 */ /* 0x000fce00080e06ff */
.L_x_706:
        /* <DEDUP_REMOVED lines=17> */
[CC--:B------:R-:W-:Y:S02]  /*03e0*/  @P4 ISETP.LT.U32.AND P0, PT, R7.reuse, R12.reuse, PT ;  /* 0x0000000c0700420c */ /* 0x0c0fe40003f01070 */
[CC--:B------:R-:W-:Y:S02]  /*03f0*/  @P4 ISETP.GE.AND.EX P1, PT, R8.reuse, R13.reuse, PT, P1 ;  /* 0x0000000d0800420c */ /* 0x0c0fe40003f26310 */
[----:B------:R-:W-:Y:S02]  /*0400*/  @P4 ISETP.LT.AND.EX P0, PT, R8, R13, PT, P0 ;  /* 0x0000000d0800420c */ /* 0x000fe40003f01300 */
[----:B------:R-:W-:Y:S02]  /*0410*/  @P4 FSEL R4, R6, R15, !P1 ;  /* 0x0000000f06044208 */ /* 0x000fe40004800000 */
[----:B------:R-:W-:-:S02]  /*0420*/  @P4 SEL R3, R7, R12, P0 ;  /* 0x0000000c07034207 */ /* 0x000fc40000000000 */
[----:B------:R-:W-:-:S07]  /*0430*/  @P4 SEL R2, R8, R13, P0 ;  /* 0x0000000d08024207 */ /* 0x000fce0000000000 */
.L_x_705:
[----:B------:R-:W-:Y:S05]  /*0440*/  BSYNC.RECONVERGENT B3 ;  /* 0x0000000000037941 */ /* 0x000fea0003800200 */
.L_x_704:
[----:B------:R-:W-:Y:S01]  /*0450*/  IADD3 R12, P0, PT, R12, 0x100, RZ ;  /* 0x000001000c0c7810 */ /* 0x000fe20007f1e0ff */
[----:B------:R-:W-:Y:S02]  /*0460*/  VIADD R11, R11, 0x100 ;  /* 0x000001000b0b7836 */ /* 0x000fe40000000000 */
[----:B------:R-:W-:Y:S02]  /*0470*/  IMAD.X R10, RZ, RZ, R10, P3 ;  /* 0x000000ffff0a7224 */ /* 0x000fe400018e060a */
[----:B------:R-:W-:Y:S01]  /*0480*/  IMAD.X R13, RZ, RZ, R13, P0 ;  /* 0x000000ffff0d7224 */ /* 0x000fe200000e060d */
[----:B------:R-:W-:Y:S07]  /*0490*/  @P2 BRA `(.L_x_706) ;  /* 0xfffffffc008c2947 */ /* 0x000fee000383ffff */
.L_x_703:
[----:B------:R-:W-:Y:S05]  /*04a0*/  BSYNC.RECONVERGENT B2 ;  /* 0x0000000000027941 */ /* 0x000fea0003800200 */
.L_x_702:
[----:B------:R-:W-:-:S13]  /*04b0*/  ISETP.GE.U32.AND P0, PT, R14, 0x300, PT ;  /* 0x000003000e00780c */ /* 0x000fda0003f06070 */
[----:B------:R-:W-:Y:S05]  /*04c0*/  @!P0 BRA `(.L_x_701) ;  /* 0x00000004007c8947 */ /* 0x000fea0003800000 */
[----:B------:R-:W0:Y:S01]  /*04d0*/  LDC.64 R8, c[0x0][0x380] ;  /* 0x0000e000ff087b82 */ /* 0x000e220000000a00 */
[----:B------:R-:W-:-:S07]  /*04e0*/  VIADD R10, R11, 0x200 ;  /* 0x000002000b0a7836 */ /* 0x000fce0000000000 */
[----:B------:R-:W1:Y:S02]  /*04f0*/  LDC.64 R6, c[0x0][0x388] ;  /* 0x0000e200ff067b82 */ /* 0x000e640000000a00 */
.L_x_715:
[----:B------:R-:W-:-:S04]  /*0500*/  VIADD R15, R10, 0xfffffe00 ;  /* 0xfffffe000a0f7836 */ /* 0x000fc80000000000 */
[----:B0-----:R-:W-:-:S05]  /*0510*/  IMAD.WIDE R12, R15, 0x4, R8 ;  /* 0x000000040f0c7825 */ /* 0x001fca00078e0208 */
[----:B------:R-:W2:Y:S04]  /*0520*/  LDG.E R19, desc[UR8][R12.64] ;  /* 0x000000080c137981 */ /* 0x000ea8000c1e1900 */
[----:B-----5:R0:W5:Y:S04]  /*0530*/  LDG.E R21, desc[UR8][R12.64+0x400] ;  /* 0x000400080c157981 */ /* 0x020168000c1e1900 */
[----:B------:R0:W5:Y:S04]  /*0540*/  LDG.E R5, desc[UR8][R12.64+0x800] ;  /* 0x000800080c057981 */ /* 0x000168000c1e1900 */
[----:B------:R0:W5:Y:S01]  /*0550*/  LDG.E R11, desc[UR8][R12.64+0xc00] ;  /* 0x000c00080c0b7981 */ /* 0x000162000c1e1900 */
[----:B-1----:R-:W-:Y:S01]  /*0560*/  IADD3 R20, P1, PT, R15, R6, RZ ;  /* 0x000000060f147210 */ /* 0x002fe20007f3e0ff */
[----:B------:R-:W-:Y:S01]  /*0570*/  BSSY.RECONVERGENT B2, `(.L_x_707) ;  /* 0x0000013000027945 */ /* 0x000fe20003800200 */
[----:B------:R-:W-:-:S02]  /*0580*/  IMAD.MOV.U32 R17, RZ, RZ, R3 ;  /* 0x000000ffff117224 */ /* 0x000fc400078e0003 */
[----:B------:R-:W-:Y:S01]  /*0590*/  IMAD.MOV.U32 R18, RZ, RZ, R2 ;  /* 0x000000ffff127224 */ /* 0x000fe200078e0002 */
[----:B------:R-:W-:Y:S01]  /*05a0*/  LEA.HI.X.SX32 R15, R15, R7, 0x1, P1 ;  /* 0x000000070f0f7211 */ /* 0x000fe200008f0eff */
[----:B------:R-:W-:Y:S02]  /*05b0*/  IMAD.MOV.U32 R14, RZ, RZ, R4 ;  /* 0x000000ffff0e7224 */ /* 0x000fe400078e0004 */
[----:B------:R-:W-:Y:S01]  /*05c0*/  VIADD R16, R10, 0xffffff00 ;  /* 0xffffff000a107836 */ /* 0x000fe20000000000 */
[----:B--2---:R-:W-:-:S13]  /*05d0*/  FSETP.GEU.AND P0, PT, R4, R19, PT ;  /* 0x000000130400720b */ /* 0x004fda0003f0e000 */
[----:B0-----:R-:W-:Y:S05]  /*05e0*/  @!P0 BRA `(.L_x_708) ;  /* 0x00000000002c8947 */ /* 0x001fea0003800000 */
        /* <DEDUP_REMOVED lines=11> */
.L_x_708:
[----:B------:R-:W-:Y:S05]  /*06a0*/  BSYNC.RECONVERGENT B2 ;  /* 0x0000000000027941 */ /* 0x000fea0003800200 */
.L_x_707:
[----:B-----5:R-:W-:Y:S01]  /*06b0*/  FSETP.GEU.AND P0, PT, R14, R21, PT ;  /* 0x000000150e00720b */ /* 0x020fe20003f0e000 */
[----:B------:R-:W-:Y:S01]  /*06c0*/  BSSY.RECONVERGENT B2, `(.L_x_709) ;  /* 0x0000013000027945 */ /* 0x000fe20003800200 */
[----:B------:R-:W-:Y:S01]  /*06d0*/  IADD3 R12, P1, PT, R16, R6, RZ ;  /* 0x00000006100c7210 */ /* 0x000fe20007f3e0ff */
[----:B------:R-:W-:Y:S02]  /*06e0*/  VIADD R3, R10, 0x100 ;  /* 0x000001000a037836 */ /* 0x000fe40000000000 */
[----:B------:R-:W-:Y:S01]  /*06f0*/  IMAD.MOV.U32 R4, RZ, RZ, R17 ;  /* 0x000000ffff047224 */ /* 0x000fe200078e0011 */
[----:B------:R-:W-:Y:S01]  /*0700*/  LEA.HI.X.SX32 R13, R16, R7, 0x1, P1 ;  /* 0x00000007100d7211 */ /* 0x000fe200008f0eff */
        /* <DEDUP_REMOVED lines=14> */
.L_x_710:
[----:B------:R-:W-:Y:S05]  /*07f0*/  BSYNC.RECONVERGENT B2 ;  /* 0x0000000000027941 */ /* 0x000fea0003800200 */
.L_x_709:
[----:B------:R-:W-:Y:S01]  /*0800*/  FSETP.GEU.AND P0, PT, R2, R5, PT ;  /* 0x000000050200720b */ /* 0x000fe20003f0e000 */
[----:B------:R-:W-:Y:S01]  /*0810*/  BSSY.RECONVERGENT B2, `(.L_x_711) ;  /* 0x0000013000027945 */ /* 0x000fe20003800200 */
[CC--:B------:R-:W-:Y:S01]  /*0820*/  IADD3 R17, P1, PT, R10.reuse, R6.reuse, RZ ;  /* 0x000000060a117210 */ /* 0x0c0fe20007f3e0ff */
[----:B------:R-:W-:Y:S01]  /*0830*/  IMAD.MOV.U32 R13, RZ, RZ, R4 ;  /* 0x000000ffff0d7224 */ /* 0x000fe200078e0004 */
[----:B------:R-:W-:Y:S01]  /*0840*/  IADD3 R18, P2, PT, R3, R6, RZ ;  /* 0x0000000603127210 */ /* 0x000fe20007f5e0ff */
[----:B------:R-:W-:Y:S01]  /*0850*/  IMAD.MOV.U32 R14, RZ, RZ, R15 ;  /* 0x000000ffff0e7224 */ /* 0x000fe200078e000f */
[----:B------:R-:W-:Y:S01]  /*0860*/  LEA.HI.X.SX32 R16, R10, R7, 0x1, P1 ;  /* 0x000000070a107211 */ /* 0x000fe200008f0eff */
        /* <DEDUP_REMOVED lines=13> */
.L_x_712:
[----:B------:R-:W-:Y:S05]  /*0940*/  BSYNC.RECONVERGENT B2 ;  /* 0x0000000000027941 */ /* 0x000fea0003800200 */
.L_x_711:
[----:B------:R-:W-:Y:S01]  /*0950*/  FSETP.GEU.AND P0, PT, R12, R11, PT ;  /* 0x0000000b0c00720b */ /* 0x000fe20003f0e000 */
[----:B------:R-:W-:Y:S01]  /*0960*/  BSSY.RECONVERGENT B2, `(.L_x_713) ;  /* 0x0000011000027945 */ /* 0x000fe20003800200 */
[----:B------:R-:W-:Y:S01]  /*0970*/  LEA.HI.X.SX32 R5, R3, R7, 0x1, P2 ;  /* 0x0000000703057211 */ /* 0x000fe200010f0eff */
        /* <DEDUP_REMOVED lines=15> */
.L_x_714:
[----:B------:R-:W-:Y:S05]  /*0a70*/  BSYNC.RECONVERGENT B2 ;  /* 0x0000000000027941 */ /* 0x000fea0003800200 */
.L_x_713:
[C---:B------:R-:W-:Y:S02]  /*0a80*/  VIADD R5, R10.reuse, 0x200 ;  /* 0x000002000a057836 */ /* 0x040fe40000000000 */
[----:B------:R-:W-:-:S03]  /*0a90*/  VIADD R10, R10, 0x400 ;  /* 0x000004000a0a7836 */ /* 0x000fc60000000000 */
[----:B------:R-:W-:-:S13]  /*0aa0*/  ISETP.GE.AND P0, PT, R5, UR5, PT ;  /* 0x0000000505007c0c */ /* 0x000fda000bf06270 */
[----:B------:R-:W-:Y:S05]  /*0ab0*/  @!P0 BRA `(.L_x_715) ;  /* 0xfffffff800908947 */ /* 0x000fea000383ffff */
.L_x_701:
[----:B------:R-:W-:Y:S05]  /*0ac0*/  BSYNC.RECONVERGENT B1 ;  /* 0x0000000000017941 */ /* 0x000fea0003800200 */
.L_x_700:
[----:B------:R-:W0:Y:S02]  /*0ad0*/  LDCU UR4, c[0x0][0x398] ;  /* 0x00007300ff0477ac */ /* 0x000e240008000800 */
[----:B0-----:R-:W-:-:S09]  /*0ae0*/  UISETP.GE.AND UP0, UPT, UR4, 0x100, UPT ;  /* 0x000001000400788c */ /* 0x001fd2000bf06270 */
[----:B------:R-:W-:Y:S05]  /*0af0*/  BRA.U !UP0, `(.L_x_716) ;  /* 0x00000011083c7547 */ /* 0x000fea000b800000 */
[----:B------:R-:W0:Y:S01]  /*0b00*/  S2R R12, SR_LANEID ;  /* 0x00000000000c7919 */ /* 0x000e220000000000 */
[----:B------:R-:W-:Y:S01]  /*0b10*/  BSSY.RECONVERGENT B1, `(.L_x_717) ;  /* 0x0000015000017945 */ /* 0x000fe20003800200 */
[----:B------:R-:W-:Y:S01]  /*0b20*/  IMAD.MOV.U32 R8, RZ, RZ, R3 ;  /* 0x000000ffff087224 */ /* 0x000fe200078e0003 */
[----:B-----5:R-:W2:Y:S01]  /*0b30*/  SHFL.DOWN PT, R7, R4, 0x1, 0x1f ;  /* 0x08201f0004077f89 */ /* 0x020ea200000e0000 */
[----:B------:R-:W-:Y:S02]  /*0b40*/  IMAD.MOV.U32 R9, RZ, RZ, R2 ;  /* 0x000000ffff097224 */ /* 0x000fe400078e0002 */
[----:B-1----:R-:W-:Y:S01]  /*0b50*/  IMAD.MOV.U32 R5, RZ, RZ, R4 ;  /* 0x000000ffff057224 */ /* 0x002fe200078e0004 */
[----:B------:R1:W3:Y:S04]  /*0b60*/  SHFL.DOWN PT, R6, R3, 0x1, 0x1f ;  /* 0x08201f0003067f89 */ /* 0x0002e800000e0000 */
[----:B------:R1:W4:Y:S01]  /*0b70*/  SHFL.DOWN PT, R11, R2, 0x1, 0x1f ;  /* 0x08201f00020b7f89 */ /* 0x00032200000e0000 */
[----:B--2---:R-:W-:-:S04]  /*0b80*/  FSETP.GEU.AND P0, PT, R4, R7, PT ;  /* 0x000000070400720b */ /* 0x004fc80003f0e000 */
[----:B0-----:R-:W-:-:S13]  /*0b90*/  ISETP.GT.OR P0, PT, R12, 0x1e, !P0 ;  /* 0x0000001e0c00780c */ /* 0x001fda0004704670 */
[----:B-1-34-:R-:W-:Y:S05]  /*0ba0*/  @P0 BRA `(.L_x_718) ;  /* 0x00000000002c0947 */ /* 0x01afea0003800000 */
        /* <DEDUP_REMOVED lines=11> */
.L_x_718:
[----:B------:R-:W-:Y:S05]  /*0c60*/  BSYNC.RECONVERGENT B1 ;  /* 0x0000000000017941 */ /* 0x000fea0003800200 */
.L_x_717:
        /* <DEDUP_REMOVED lines=21> */
.L_x_720:
[----:B------:R-:W-:Y:S05]  /*0dc0*/  BSYNC.RECONVERGENT B1 ;  /* 0x0000000000017941 */ /* 0x000fea0003800200 */
.L_x_719:
        /* <DEDUP_REMOVED lines=21> */
.L_x_722:
[----:B------:R-:W-:Y:S05]  /*0f20*/  BSYNC.RECONVERGENT B1 ;  /* 0x0000000000017941 */ /* 0x000fea0003800200 */
.L_x_721:
        /* <DEDUP_REMOVED lines=21> */
.L_x_724:
[----:B------:R-:W-:Y:S05]  /*1080*/  BSYNC.RECONVERGENT B1 ;  /* 0x0000000000017941 */ /* 0x000fea0003800200 */
.L_x_723:
        /* <DEDUP_REMOVED lines=22> */
.L_x_726:
[----:B------:R-:W-:Y:S05]  /*11f0*/  BSYNC.RECONVERGENT B1 ;  /* 0x0000000000017941 */ /* 0x000fea0003800200 */
.L_x_725:
        /* <DEDUP_REMOVED lines=12> */
.L_x_728:
[----:B------:R-:W-:Y:S05]  /*12c0*/  BSYNC.RECONVERGENT B1 ;  /* 0x0000000000017941 */ /* 0x000fea0003800200 */
.L_x_727:
        /* <DEDUP_REMOVED lines=31> */
.L_x_731:
[----:B------:R-:W-:Y:S05]  /*14c0*/  BSYNC.RECONVERGENT B1 ;  /* 0x0000000000017941 */ /* 0x000fea0003800200 */
.L_x_730:
        /* <DEDUP_REMOVED lines=18> */
.L_x_733:
[----:B------:R-:W-:Y:S05]  /*15f0*/  BSYNC.RECONVERGENT B1 ;  /* 0x0000000000017941 */ /* 0x000fea0003800200 */
.L_x_732:
        /* <DEDUP_REMOVED lines=18> */
.L_x_735:
[----:B------:R-:W-:Y:S05]  /*1720*/  BSYNC.RECONVERGENT B1 ;  /* 0x0000000000017941 */ /* 0x000fea0003800200 */
.L_x_734:
        /* <DEDUP_REMOVED lines=18> */
.L_x_737:
[----:B------:R-:W-:Y:S05]  /*1850*/  BSYNC.RECONVERGENT B1 ;  /* 0x0000000000017941 */ /* 0x000fea0003800200 */
.L_x_736:
        /* <DEDUP_REMOVED lines=18> */
.L_x_739:
[----:B------:R-:W-:Y:S05]  /*1980*/  BSYNC.RECONVERGENT B1 ;  /* 0x0000000000017941 */ /* 0x000fea0003800200 */
.L_x_738:
        /* <DEDUP_REMOVED lines=18> */
.L_x_741:
[----:B------:R-:W-:Y:S05]  /*1ab0*/  BSYNC.RECONVERGENT B1 ;  /* 0x0000000000017941 */ /* 0x000fea0003800200 */
.L_x_740:
        /* <DEDUP_REMOVED lines=19> */
.L_x_716:
[----:B-1----:R-:W-:Y:S01]  /*1bf0*/  LOP3.LUT R5, R0, 0x3e0, RZ, 0xc0, !PT ;  /* 0x000003e000057812 */ /* 0x002fe200078ec0ff */
[----:B------:R-:W-:Y:S01]  /*1c00*/  BSSY.RECONVERGENT B1, `(.L_x_742) ;  /* 0x000001b000017945 */ /* 0x000fe20003800200 */
[----:B-----5:R-:W-:Y:S02]  /*1c10*/  IMAD.MOV.U32 R7, RZ, RZ, R4 ;  /* 0x000000ffff077224 */ /* 0x020fe400078e0004 */
[----:B------:R-:W-:Y:S02]  /*1c20*/  IMAD.MOV.U32 R13, RZ, RZ, R3 ;  /* 0x000000ffff0d7224 */ /* 0x000fe400078e0003 */
[----:B------:R-:W-:Y:S01]  /*1c30*/  VIADD R6, R5, 0x20 ;  /* 0x0000002005067836 */ /* 0x000fe20000000000 */
[----:B------:R-:W-:Y:S01]  /*1c40*/  LOP3.LUT R5, RZ, R5, RZ, 0x33, !PT ;  /* 0x00000005ff057212 */ /* 0x000fe200078e33ff */
[----:B------:R-:W-:-:S03]  /*1c50*/  IMAD.MOV.U32 R15, RZ, RZ, R2 ;  /* 0x000000ffff0f7224 */ /* 0x000fc600078e0002 */
[----:B------:R-:W-:Y:S01]  /*1c60*/  ISETP.GT.AND P0, PT, R6, UR4, PT ;  /* 0x0000000406007c0c */ /* 0x000fe2000bf04270 */
[----:B------:R-:W-:-:S05]  /*1c70*/  VIADD R5, R5, UR4 ;  /* 0x0000000405057c36 */ /* 0x000fca0008000000 */
        /* <DEDUP_REMOVED lines=19> */
.L_x_743:
[----:B------:R-:W-:Y:S05]  /*1db0*/  BSYNC.RECONVERGENT B1 ;  /* 0x0000000000017941 */ /* 0x000fea0003800200 */
.L_x_742:
        /* <DEDUP_REMOVED lines=22> */
.L_x_745:
[----:B------:R-:W-:Y:S05]  /*1f20*/  BSYNC.RECONVERGENT B1 ;  /* 0x0000000000017941 */ /* 0x000fea0003800200 */
.L_x_744:
        /* <DEDUP_REMOVED lines=22> */
.L_x_747:
[----:B------:R-:W-:Y:S05]  /*2090*/  BSYNC.RECONVERGENT B1 ;  /* 0x0000000000017941 */ /* 0x000fea0003800200 */
.L_x_746:
        /* <DEDUP_REMOVED lines=22> */
.L_x_749:
[----:B------:R-:W-:Y:S05]  /*2200*/  BSYNC.RECONVERGENT B1 ;  /* 0x0000000000017941 */ /* 0x000fea0003800200 */
.L_x_748:
        /* <DEDUP_REMOVED lines=23> */
.L_x_751:
[----:B------:R-:W-:Y:S05]  /*2380*/  BSYNC.RECONVERGENT B1 ;  /* 0x0000000000017941 */ /* 0x000fea0003800200 */
.L_x_750:
        /* <DEDUP_REMOVED lines=12> */
.L_x_753:
[----:B------:R-:W-:Y:S05]  /*2450*/  BSYNC.RECONVERGENT B1 ;  /* 0x0000000000017941 */ /* 0x000fea0003800200 */
.L_x_752:
        /* <DEDUP_REMOVED lines=30> */
.L_x_755:
[----:B------:R-:W-:Y:S05]  /*2640*/  BSYNC.RECONVERGENT B1 ;  /* 0x0000000000017941 */ /* 0x000fea0003800200 */
.L_x_754:
        /* <DEDUP_REMOVED lines=27> */
.L_x_757:
[----:B------:R-:W-:Y:S05]  /*2800*/  BSYNC.RECONVERGENT B1 ;  /* 0x0000000000017941 */ /* 0x000fea0003800200 */
.L_x_756:
        /* <DEDUP_REMOVED lines=27> */
.L_x_759:
[----:B------:R-:W-:Y:S05]  /*29c0*/  BSYNC.RECONVERGENT B1 ;  /* 0x0000000000017941 */ /* 0x000fea0003800200 */
.L_x_758:
        /* <DEDUP_REMOVED lines=27> */
.L_x_761:
[----:B------:R-:W-:Y:S05]  /*2b80*/  BSYNC.RECONVERGENT B1 ;  /* 0x0000000000017941 */ /* 0x000fea0003800200 */
.L_x_760:
        /* <DEDUP_REMOVED lines=27> */
.L_x_763:
[----:B------:R-:W-:Y:S05]  /*2d40*/  BSYNC.RECONVERGENT B1 ;  /* 0x0000000000017941 */ /* 0x000fea0003800200 */
.L_x_762:
        /* <DEDUP_REMOVED lines=27> */
.L_x_765:
[----:B------:R-:W-:Y:S05]  /*2f00*/  BSYNC.RECONVERGENT B1 ;  /* 0x0000000000017941 */ /* 0x000fea0003800200 */
.L_x_764:
        /* <DEDUP_REMOVED lines=28> */
.L_x_697:
[----:B------:R-:W1:Y:S01]  /*30d0*/  S2R R0, SR_TID.X ;  /* 0x0000000000007919 */ /* 0x000e620000002100 */
[----:B------:R-:W1:Y:S01]  /*30e0*/  LDC.64 R2, c[0x0][0x380] ;  /* 0x0000e000ff027b82 */ /* 0x000e620000000a00 */
[----:B------:R-:W2:Y:S01]  /*30f0*/  LDCU.64 UR6, c[0x0][0x388] ;  /* 0x00007100ff0677ac */ /* 0x000ea20008000a00 */
[----:B-1----:R-:W-:-:S05]  /*3100*/  IMAD.WIDE.U32 R2, R0, 0x4, R2 ;  /* 0x0000000400027825 */ /* 0x002fca00078e0002 */
[----:B0-----:R-:W3:Y:S04]  /*3110*/  LDG.E R4, desc[UR8][R2.64] ;  /* 0x0000000802047981 */ /* 0x001ee8000c1e1900 */
[----:B------:R-:W3:Y:S04]  /*3120*/  LDG.E R5, desc[UR8][R2.64+0x400] ;  /* 0x0004000802057981 */ /* 0x000ee8000c1e1900 */
[----:B------:R-:W4:Y:S04]  /*3130*/  LDG.E R6, desc[UR8][R2.64+0x800] ;  /* 0x0008000802067981 */ /* 0x000f28000c1e1900 */
[----:B------:R-:W2:Y:S04]  /*3140*/  LDG.E R7, desc[UR8][R2.64+0xc00] ;  /* 0x000c000802077981 */ /* 0x000ea8000c1e1900 */
[----:B------:R0:W5:Y:S01]  /*3150*/  LDG.E R9, desc[UR8][R2.64+0x1000] ;  /* 0x0010000802097981 */ /* 0x000162000c1e1900 */
[----:B------:R-:W-:Y:S01]  /*3160*/  BSSY.RECONVERGENT B1, `(.L_x_766) ;  /* 0x0000011000017945 */ /* 0x000fe20003800200 */
[----:B---3--:R-:W-:-:S04]  /*3170*/  FSETP.GEU.AND P0, PT, R5, R4, PT ;  /* 0x000000040500720b */ /* 0x008fc80003f0e000 */
[----:B------:R-:W-:Y:S01]  /*3180*/  FSEL R5, R5, R4, !P0 ;  /* 0x0000000405057208 */ /* 0x000fe20004000000 */
[----:B------:R-:W-:-:S03]  /*3190*/  VIADD R4, R0, 0x200 ;  /* 0x0000020000047836 */ /* 0x000fc60000000000 */
[----:B----4-:R-:W-:-:S04]  /*31a0*/  FSETP.GEU.AND P1, PT, R6, R5, PT ;  /* 0x000000050600720b */ /* 0x010fc80003f2e000 */
[----:B------:R-:W-:Y:S01]  /*31b0*/  FSEL R6, R6, R5, !P1 ;  /* 0x0000000506067208 */ /* 0x000fe20004800000 */
[----:B------:R-:W-:-:S03]  /*31c0*/  VIADD R5, R0, 0x100 ;  /* 0x0000010000057836 */ /* 0x000fc60000000000 */
[----:B--2---:R-:W-:Y:S01]  /*31d0*/  FSETP.GEU.AND P2, PT, R6, R7, PT ;  /* 0x000000070600720b */ /* 0x004fe20003f4e000 */
        /* <DEDUP_REMOVED lines=9> */
.L_x_767:
[----:B------:R-:W-:Y:S05]  /*3270*/  BSYNC.RECONVERGENT B1 ;  /* 0x0000000000017941 */ /* 0x000fea0003800200 */
.L_x_766:
[----:B-----5:R-:W-:Y:S01]  /*3280*/  FSETP.GEU.AND P0, PT, R10, R9, PT ;  /* 0x000000090a00720b */ /* 0x020fe20003f0e000 */
[----:B------:R-:W-:Y:S01]  /*3290*/  IMAD.MOV.U32 R15, RZ, RZ, RZ ;  /* 0x000000ffff0f7224 */ /* 0x000fe200078e00ff */
[----:B------:R-:W-:Y:S01]  /*32a0*/  LOP3.LUT R4, R0, 0x400, RZ, 0xfc, !PT ;  /* 0x0000040000047812 */ /* 0x000fe200078efcff */
[----:B------:R-:W-:Y:S01]  /*32b0*/  BSSY.RECONVERGENT B1, `(.L_x_768) ;  /* 0x0000012000017945 */ /* 0x000fe20003800200 */
[----:B------:R-:W-:Y:S01]  /*32c0*/  IADD3 R14, P2, PT, R5, UR6, RZ ;  /* 0x00000006050e7c10 */ /* 0x000fe2000ff5e0ff */
[----:B------:R-:W-:Y:S01]  /*32d0*/  IMAD.MOV.U32 R6, RZ, RZ, R10 ;  /* 0x000000ffff067224 */ /* 0x000fe200078e000a */
[----:B------:R-:W-:Y:S02]  /*32e0*/  IADD3 R11, P1, PT, R4, UR6, RZ ;  /* 0x00000006040b7c10 */ /* 0x000fe4000ff3e0ff */
[----:B------:R-:W-:Y:S01]  /*32f0*/  IADD3.X R13, PT, PT, R15, UR7, RZ, P2, !PT ;  /* 0x000000070f0d7c10 */ /* 0x000fe200097fe4ff */
[----:B------:R-:W-:Y:S02]  /*3300*/  IMAD.MOV.U32 R7, RZ, RZ, R14 ;  /* 0x000000ffff077224 */ /* 0x000fe400078e000e */
[----:B------:R-:W-:-:S02]  /*3310*/  IMAD.X R12, RZ, RZ, UR7, P1 ;  /* 0x00000007ff0c7e24 */ /* 0x000fc400088e06ff */
[----:B------:R-:W-:Y:S01]  /*3320*/  IMAD.MOV.U32 R8, RZ, RZ, R13 ;  /* 0x000000ffff087224 */ /* 0x000fe200078e000d */
[----:B------:R-:W-:Y:S06]  /*3330*/  @!P0 BRA `(.L_x_769) ;  /* 0x0000000000248947 */ /* 0x000fec0003800000 */
[----:B------:R-:W-:Y:S01]  /*3340*/  FSETP.GEU.AND P1, PT, R9, R10, PT ;  /* 0x0000000a0900720b */ /* 0x000fe20003f2e000 */
[----:B------:R-:W-:Y:S02]  /*3350*/  IMAD.MOV.U32 R6, RZ, RZ, R9 ;  /* 0x000000ffff067224 */ /* 0x000fe400078e0009 */
[----:B------:R-:W-:Y:S02]  /*3360*/  IMAD.MOV.U32 R7, RZ, RZ, R11 ;  /* 0x000000ffff077224 */ /* 0x000fe400078e000b */
[----:B------:R-:W-:-:S08]  /*3370*/  IMAD.MOV.U32 R8, RZ, RZ, R12 ;  /* 0x000000ffff087224 */ /* 0x000fd000078e000c */
[----:B------:R-:W-:-:S04]  /*3380*/  @P1 ISETP.GE.U32.AND P0, PT, R5, R4, PT ;  /* 0x000000040500120c */ /* 0x000fc80003f06070 */
[----:B------:R-:W-:-:S04]  /*3390*/  @P1 ISETP.GE.AND.EX P0, PT, R15, RZ, PT, P0 ;  /* 0x000000ff0f00120c */ /* 0x000fc80003f06300 */
[----:B------:R-:W-:Y:S02]  /*33a0*/  @P1 FSEL R6, R10, R9, !P0 ;  /* 0x000000090a061208 */ /* 0x000fe40004000000 */
[----:B------:R-:W-:Y:S02]  /*33b0*/  @P1 SEL R7, R14, R11, !P0 ;  /* 0x0000000b0e071207 */ /* 0x000fe40004000000 */
[----:B------:R-:W-:-:S07]  /*33c0*/  @P1 SEL R8, R13, R12, !P0 ;  /* 0x0000000c0d081207 */ /* 0x000fce0004000000 */
.L_x_769:
[----:B------:R-:W-:Y:S05]  /*33d0*/  BSYNC.RECONVERGENT B1 ;  /* 0x0000000000017941 */ /* 0x000fea0003800200 */
.L_x_768:
[----:B------:R-:W-:Y:S01]  /*33e0*/  UISETP.GE.U32.AND UP0, UPT, UR4, 0xa00, UPT ;  /* 0x00000a000400788c */ /* 0x000fe2000bf06070 */
[----:B------:R-:W-:Y:S02]  /*33f0*/  IMAD.MOV.U32 R9, RZ, RZ, 0x500 ;  /* 0x00000500ff097424 */ /* 0x000fe400078e00ff */
[----:B------:R-:W-:Y:S01]  /*3400*/  IMAD.MOV.U32 R10, RZ, RZ, RZ ;  /* 0x000000ffff0a7224 */ /* 0x000fe200078e00ff */
[----:B------:R-:W-:-:S09]  /*3410*/  UISETP.GE.U32.AND.EX UP0, UPT, UR5, URZ, UPT, UP0 ;  /* 0x000000ff0500728c */ /* 0x000fd2000bf06100 */
[----:B------:R-:W-:Y:S05]  /*3420*/  BRA.U !UP0, `(.L_x_770) ;  /* 0x0000000508c87547 */ /* 0x000fea000b800000 */
[----:B------:R-:W-:Y:S01]  /*3430*/  IMAD.MOV.U32 R9, RZ, RZ, 0x500 ;  /* 0x00000500ff097424 */ /* 0x000fe200078e00ff */
[----:B------:R-:W0:Y:S01]  /*3440*/  LDCU.64 UR6, c[0x0][0x388] ;  /* 0x00007100ff0677ac */ /* 0x000e220008000a00 */
[----:B------:R-:W-:Y:S01]  /*3450*/  IMAD.MOV.U32 R10, RZ, RZ, RZ ;  /* 0x000000ffff0a7224 */ /* 0x000fe200078e00ff */
[----:B------:R-:W1:Y:S06]  /*3460*/  LDCU.64 UR4, c[0x0][0x398] ;  /* 0x00007300ff0477ac */ /* 0x000e6c0008000a00 */
.L_x_781:
[----:B------:R-:W-:-:S04]  /*3470*/  LEA R14, P0, R9, R2, 0x2 ;  /* 0x00000002090e7211 */ /* 0x000fc800078010ff */
[----:B------:R-:W-:-:S05]  /*3480*/  LEA.HI.X R15, R9, R3, R10, 0x2, P0 ;  /* 0x00000003090f7211 */ /* 0x000fca00000f140a */
[----:B------:R-:W2:Y:S04]  /*3490*/  LDG.E R21, desc[UR8][R14.64] ;  /* 0x000000080e157981 */ /* 0x000ea8000c1e1900 */
[----:B------:R3:W5:Y:S04]  /*34a0*/  LDG.E R18, desc[UR8][R14.64+0x400] ;  /* 0x000400080e127981 */ /* 0x000768000c1e1900 */
[----:B------:R3:W5:Y:S04]  /*34b0*/  LDG.E R23, desc[UR8][R14.64+0x800] ;  /* 0x000800080e177981 */ /* 0x000768000c1e1900 */
[----:B------:R3:W5:Y:S04]  /*34c0*/  LDG.E R4, desc[UR8][R14.64+0xc00] ;  /* 0x000c00080e047981 */ /* 0x000768000c1e1900 */
[----:B------:R3:W5:Y:S01]  /*34d0*/  LDG.E R11, desc[UR8][R14.64+0x1000] ;  /* 0x001000080e0b7981 */ /* 0x000762000c1e1900 */
[----:B0-----:R-:W-:Y:S01]  /*34e0*/  IADD3 R12, P1, P2, R9, UR6, R0 ;  /* 0x00000006090c7c10 */ /* 0x001fe2000fa3e000 */
[----:B------:R-:W-:Y:S01]  /*34f0*/  BSSY.RECONVERGENT B1, `(.L_x_771) ;  /* 0x0000012000017945 */ /* 0x000fe20003800200 */
[----:B------:R-:W-:-:S02]  /*3500*/  IMAD.MOV.U32 R13, RZ, RZ, R6 ;  /* 0x000000ffff0d7224 */ /* 0x000fc400078e0006 */
[----:B------:R-:W-:Y:S01]  /*3510*/  IMAD.MOV.U32 R17, RZ, RZ, R7 ;  /* 0x000000ffff117224 */ /* 0x000fe200078e0007 */
[----:B------:R-:W-:Y:S01]  /*3520*/  IADD3.X R5, PT, PT, R10, UR7, RZ, P1, P2 ;  /* 0x000000070a057c10 */ /* 0x000fe20008fe44ff */
[----:B------:R-:W-:Y:S01]  /*3530*/  IMAD.MOV.U32 R19, RZ, RZ, R8 ;  /* 0x000000ffff137224 */ /* 0x000fe200078e0008 */
[----:B--2---:R-:W-:-:S13]  /*3540*/  FSETP.GEU.AND P0, PT, R6, R21, PT ;  /* 0x000000150600720b */ /* 0x004fda0003f0e000 */
[----:B---3--:R-:W-:Y:S05]  /*3550*/  @!P0 BRA `(.L_x_772) ;  /* 0x00000000002c8947 */ /* 0x008fea0003800000 */
        /* <DEDUP_REMOVED lines=11> */
.L_x_772:
[----:B-1----:R-:W-:Y:S05]  /*3610*/  BSYNC.RECONVERGENT B1 ;  /* 0x0000000000017941 */ /* 0x002fea0003800200 */
.L_x_771:
[----:B-----5:R-:W-:Y:S01]  /*3620*/  FSETP.GEU.AND P0, PT, R13, R18, PT ;  /* 0x000000120d00720b */ /* 0x020fe20003f0e000 */
[----:B------:R-:W-:Y:S01]  /*3630*/  BSSY.RECONVERGENT B1, `(.L_x_773) ;  /* 0x0000010000017945 */ /* 0x000fe20003800200 */
[----:B------:R-:W-:Y:S02]  /*3640*/  IMAD.MOV.U32 R6, RZ, RZ, R13 ;  /* 0x000000ffff067224 */ /* 0x000fe400078e000d */
[----:B------:R-:W-:Y:S02]  /*3650*/  IMAD.MOV.U32 R14, RZ, RZ, R17 ;  /* 0x000000ffff0e7224 */ /* 0x000fe400078e0011 */
[----:B------:R-:W-:-:S07]  /*3660*/  IMAD.MOV.U32 R16, RZ, RZ, R19 ;  /* 0x000000ffff107224 */ /* 0x000fce00078e0013 */
[----:B------:R-:W-:Y:S05]  /*3670*/  @!P0 BRA `(.L_x_774) ;  /* 0x00000000002c8947 */ /* 0x000fea0003800000 */
[----:B------:R-:W-:Y:S01]  /*3680*/  FSETP.GEU.AND P2, PT, R18, R13, PT ;  /* 0x0000000d1200720b */ /* 0x000fe20003f4e000 */
[----:B------:R-:W-:Y:S01]  /*3690*/  IMAD.MOV.U32 R6, RZ, RZ, R18 ;  /* 0x000000ffff067224 */ /* 0x000fe200078e0012 */
[----:B------:R-:W-:-:S05]  /*36a0*/  IADD3 R14, P1, PT, R12, 0x100, RZ ;  /* 0x000001000c0e7810 */ /* 0x000fca0007f3e0ff */
[----:B------:R-:W-:-:S06]  /*36b0*/  IMAD.X R16, RZ, RZ, R5, P1 ;  /* 0x000000ffff107224 */ /* 0x000fcc00008e0605 */
[CC--:B------:R-:W-:Y:S02]  /*36c0*/  @P2 ISETP.GE.U32.AND P0, PT, R17.reuse, R14.reuse, PT ;  /* 0x0000000e1100220c */ /* 0x0c0fe40003f06070 */
[----:B------:R-:W-:Y:S02]  /*36d0*/  @P2 ISETP.LT.U32.AND P1, PT, R17, R14, PT ;  /* 0x0000000e1100220c */ /* 0x000fe40003f21070 */
[CC--:B------:R-:W-:Y:S02]  /*36e0*/  @P2 ISETP.GE.AND.EX P0, PT, R19.reuse, R16.reuse, PT, P0 ;  /* 0x000000101300220c */ /* 0x0c0fe40003f06300 */
[----:B------:R-:W-:Y:S02]  /*36f0*/  @P2 ISETP.LT.AND.EX P1, PT, R19, R16, PT, P1 ;  /* 0x000000101300220c */ /* 0x000fe40003f21310 */
[----:B------:R-:W-:Y:S02]  /*3700*/  @P2 FSEL R6, R13, R18, !P0 ;  /* 0x000000120d062208 */ /* 0x000fe40004000000 */
[----:B------:R-:W-:-:S02]  /*3710*/  @P2 SEL R14, R17, R14, P1 ;  /* 0x0000000e110e2207 */ /* 0x000fc40000800000 */
[----:B------:R-:W-:-:S07]  /*3720*/  @P2 SEL R16, R19, R16, P1 ;  /* 0x0000001013102207 */ /* 0x000fce0000800000 */
.L_x_774:
[----:B------:R-:W-:Y:S05]  /*3730*/  BSYNC.RECONVERGENT B1 ;  /* 0x0000000000017941 */ /* 0x000fea0003800200 */
.L_x_773:
        /* <DEDUP_REMOVED lines=19> */
.L_x_776:
[----:B------:R-:W-:Y:S05]  /*3870*/  BSYNC.RECONVERGENT B1 ;  /* 0x0000000000017941 */ /* 0x000fea0003800200 */
.L_x_775:
        /* <DEDUP_REMOVED lines=19> */
.L_x_778:
[----:B------:R-:W-:Y:S05]  /*39b0*/  BSYNC.RECONVERGENT B1 ;  /* 0x0000000000017941 */ /* 0x000fea0003800200 */
.L_x_777:
[----:B------:R-:W-:Y:S01]  /*39c0*/  FSETP.GEU.AND P0, PT, R14, R11, PT ;  /* 0x0000000b0e00720b */ /* 0x000fe20003f0e000 */
        /* <DEDUP_REMOVED lines=16> */
.L_x_780:
[----:B------:R-:W-:Y:S05]  /*3ad0*/  BSYNC.RECONVERGENT B1 ;  /* 0x0000000000017941 */ /* 0x000fea0003800200 */
.L_x_779:
[----:B------:R-:W-:-:S04]  /*3ae0*/  IADD3 R4, P1, PT, R9, 0xa00, RZ ;  /* 0x00000a0009047810 */ /* 0x000fc80007f3e0ff */
[----:B------:R-:W-:Y:S01]  /*3af0*/  ISETP.GT.U32.AND P0, PT, R4, UR4, PT ;  /* 0x0000000404007c0c */ /* 0x000fe2000bf04070 */
[----:B------:R-:W-:Y:S01]  /*3b00*/  IMAD.X R4, RZ, RZ, R10, P1 ;  /* 0x000000ffff047224 */ /* 0x000fe200008e060a */
[----:B------:R-:W-:-:S04]  /*3b10*/  IADD3 R9, P1, PT, R9, 0x500, RZ ;  /* 0x0000050009097810 */ /* 0x000fc80007f3e0ff */
[----:B------:R-:W-:Y:S01]  /*3b20*/  ISETP.GT.AND.EX P0, PT, R4, UR5, PT, P0 ;  /* 0x0000000504007c0c */ /* 0x000fe2000bf04300 */
[----:B------:R-:W-:-:S12]  /*3b30*/  IMAD.X R10, RZ, RZ, R10, P1 ;  /* 0x000000ffff0a7224 */ /* 0x000fd800008e060a */
[----:B------:R-:W-:Y:S05]  /*3b40*/  @!P0 BRA `(.L_x_781) ;  /* 0xfffffff800488947 */ /* 0x000fea000383ffff */
.L_x_770:
        /* <DEDUP_REMOVED lines=8> */
[----:B------:R-:W-:Y:S01]  /*3bd0*/  BSSY.RECONVERGENT B2, `(.L_x_784) ;  /* 0x000002e000027945 */ /* 0x000fe20003800200 */
[----:B------:R-:W-:Y:S02]  /*3be0*/  IMAD.MOV.U32 R12, RZ, RZ, R0 ;  /* 0x000000ffff0c7224 */ /* 0x000fe400078e0000 */
[----:B------:R-:W-:-:S04]  /*3bf0*/  IADD3 R15, PT, PT, -R9, UR4, R2 ;  /* 0x00000004090f7c10 */ /* 0x000fc8000fffe102 */
[----:B------:R-:W-:-:S04]  /*3c00*/  LOP3.LUT R2, R15, 0x300, RZ, 0xc0, !PT ;  /* 0x000003000f027812 */ /* 0x000fc800078ec0ff */
[----:B------:R-:W-:-:S13]  /*3c10*/  ISETP.NE.AND P0, PT, R2, 0x300, PT ;  /* 0x000003000200780c */ /* 0x000fda0003f05270 */
[----:B------:R-:W-:Y:S05]  /*3c20*/  @!P0 BRA `(.L_x_785) ;  /* 0x0000000000a08947 */ /* 0x000fea0003800000 */
[----:B------:R-:W0:Y:S01]  /*3c30*/  LDCU.64 UR10, c[0x0][0x380] ;  /* 0x00007000ff0a77ac */ /* 0x000e220008000a00 */
[----:B------:R-:W-:Y:S01]  /*3c40*/  IADD3 R14, P0, PT, R0, R9, RZ ;  /* 0x00000009000e7210 */ /* 0x000fe20007f1e0ff */
[----:B------:R-:W-:Y:S01]  /*3c50*/  IMAD.MOV.U32 R12, RZ, RZ, R0 ;  /* 0x000000ffff0c7224 */ /* 0x000fe200078e0000 */
[----:B------:R-:W-:-:S03]  /*3c60*/  LEA.HI R2, R15, 0x1, RZ, 0x18 ;  /* 0x000000010f027811 */ /* 0x000fc600078fc0ff */
[----:B------:R-:W-:Y:S01]  /*3c70*/  IMAD.X R3, RZ, RZ, R10, P0 ;  /* 0x000000ffff037224 */ /* 0x000fe200000e060a */
[----:B------:R-:W-:Y:S02]  /*3c80*/  LOP3.LUT R2, R2, 0x3, RZ, 0xc0, !PT ;  /* 0x0000000302027812 */ /* 0x000fe400078ec0ff */
[----:B------:R-:W-:-:S03]  /*3c90*/  IADD3 R16, P0, PT, R14, UR6, RZ ;  /* 0x000000060e107c10 */ /* 0x000fc6000ff1e0ff */
[----:B------:R-:W-:Y:S01]  /*3ca0*/  IMAD.MOV R4, RZ, RZ, -R2 ;  /* 0x000000ffff047224 */ /* 0x000fe200078e0a02 */
[----:B------:R-:W-:Y:S02]  /*3cb0*/  IADD3.X R18, PT, PT, R3, UR7, RZ, P0, !PT ;  /* 0x0000000703127c10 */ /* 0x000fe400087fe4ff */
[----:B0-----:R-:W-:-:S04]  /*3cc0*/  LEA R13, P1, R14, UR10, 0x2 ;  /* 0x0000000a0e0d7c11 */ /* 0x001fc8000f8210ff */
[----:B------:R-:W-:-:S09]  /*3cd0*/  LEA.HI.X R14, R14, UR11, R3, 0x2, P1 ;  /* 0x0000000b0e0e7c11 */ /* 0x000fd200088f1403 */
.L_x_788:
        /* <DEDUP_REMOVED lines=23> */
.L_x_787:
[----:B------:R-:W-:Y:S05]  /*3e50*/  BSYNC.RECONVERGENT B3 ;  /* 0x0000000000037941 */ /* 0x000fea0003800200 */
.L_x_786:
[----:B------:R-:W-:Y:S01]  /*3e60*/  IADD3 R16, P0, PT, R16, 0x100, RZ ;  /* 0x0000010010107810 */ /* 0x000fe20007f1e0ff */
[----:B------:R-:W-:Y:S02]  /*3e70*/  VIADD R12, R12, 0x100 ;  /* 0x000001000c0c7836 */ /* 0x000fe40000000000 */
[----:B------:R-:W-:Y:S02]  /*3e80*/  IMAD.X R14, RZ, RZ, R14, P3 ;  /* 0x000000ffff0e7224 */ /* 0x000fe400018e060e */
[----:B------:R-:W-:Y:S01]  /*3e90*/  IMAD.X R18, RZ, RZ, R18, P0 ;  /* 0x000000ffff127224 */ /* 0x000fe200000e0612 */
[----:B------:R-:W-:Y:S07]  /*3ea0*/  @P2 BRA `(.L_x_788) ;  /* 0xfffffffc008c2947 */ /* 0x000fee000383ffff */
.L_x_785:
[----:B------:R-:W-:Y:S05]  /*3eb0*/  BSYNC.RECONVERGENT B2 ;  /* 0x0000000000027941 */ /* 0x000fea0003800200 */
.L_x_784:
[----:B------:R-:W-:-:S13]  /*3ec0*/  ISETP.GE.U32.AND P0, PT, R15, 0x300, PT ;  /* 0x000003000f00780c */ /* 0x000fda0003f06070 */
[----:B------:R-:W-:Y:S05]  /*3ed0*/  @!P0 BRA `(.L_x_783) ;  /* 0x0000000400888947 */ /* 0x000fea0003800000 */
[----:B------:R-:W0:Y:S01]  /*3ee0*/  LDC.64 R4, c[0x0][0x380] ;  /* 0x0000e000ff047b82 */ /* 0x000e220000000a00 */
[----:B------:R-:W-:-:S07]  /*3ef0*/  VIADD R12, R12, 0x200 ;  /* 0x000002000c0c7836 */ /* 0x000fce0000000000 */
[----:B------:R-:W1:Y:S02]  /*3f00*/  LDC.64 R2, c[0x0][0x388] ;  /* 0x0000e200ff027b82 */ /* 0x000e640000000a00 */
.L_x_797:
        /* <DEDUP_REMOVED lines=29> */
.L_x_790:
[----:B------:R-:W-:Y:S05]  /*40e0*/  BSYNC.RECONVERGENT B2 ;  /* 0x0000000000027941 */ /* 0x000fea0003800200 */
.L_x_789:
        /* <DEDUP_REMOVED lines=20> */
.L_x_792:
[----:B------:R-:W-:Y:S05]  /*4230*/  BSYNC.RECONVERGENT B2 ;  /* 0x0000000000027941 */ /* 0x000fea0003800200 */
.L_x_791:
        /* <DEDUP_REMOVED lines=20> */
.L_x_794:
[----:B------:R-:W-:Y:S05]  /*4380*/  BSYNC.RECONVERGENT B2 ;  /* 0x0000000000027941 */ /* 0x000fea0003800200 */
.L_x_793:
        /* <DEDUP_REMOVED lines=18> */
.L_x_796:
[----:B------:R-:W-:Y:S05]  /*44b0*/  BSYNC.RECONVERGENT B2 ;  /* 0x0000000000027941 */ /* 0x000fea0003800200 */
.L_x_795:
[C---:B------:R-:W-:Y:S02]  /*44c0*/  VIADD R14, R12.reuse, 0x200 ;  /* 0x000002000c0e7836 */ /* 0x040fe40000000000 */
[----:B------:R-:W-:-:S03]  /*44d0*/  VIADD R12, R12, 0x400 ;  /* 0x000004000c0c7836 */ /* 0x000fc60000000000 */
[----:B------:R-:W-:-:S13]  /*44e0*/  ISETP.GE.AND P0, PT, R14, R11, PT ;  /* 0x0000000b0e00720c */ /* 0x000fda0003f06270 */
[----:B------:R-:W-:Y:S05]  /*44f0*/  @!P0 BRA `(.L_x_797) ;  /* 0xfffffff800848947 */ /* 0x000fea000383ffff */
.L_x_783:
[----:B------:R-:W-:Y:S05]  /*4500*/  BSYNC.RECONVERGENT B1 ;  /* 0x0000000000017941 */ /* 0x000fea0003800200 */
.L_x_782:
        /* <DEDUP_REMOVED lines=22> */
.L_x_799:
[----:B------:R-:W-:Y:S05]  /*4670*/  BSYNC.RECONVERGENT B1 ;  /* 0x0000000000017941 */ /* 0x000fea0003800200 */
.L_x_798:
        /* <DEDUP_REMOVED lines=21> */
.L_x_801:
[----:B------:R-:W-:Y:S05]  /*47d0*/  BSYNC.RECONVERGENT B1 ;  /* 0x0000000000017941 */ /* 0x000fea0003800200 */
.L_x_800:
        /* <DEDUP_REMOVED lines=21> */
.L_x_803:
[----:B------:R-:W-:Y:S05]  /*4930*/  BSYNC.RECONVERGENT B1 ;  /* 0x0000000000017941 */ /* 0x000fea0003800200 */
.L_x_802:
        /* <DEDUP_REMOVED lines=21> */
.L_x_805:
[----:B------:R-:W-:Y:S05]  /*4a90*/  BSYNC.RECONVERGENT B1 ;  /* 0x0000000000017941 */ /* 0x000fea0003800200 */
.L_x_804:
        /* <DEDUP_REMOVED lines=22> */
.L_x_807:
[----:B------:R-:W-:Y:S05]  /*4c00*/  BSYNC.RECONVERGENT B1 ;  /* 0x0000000000017941 */ /* 0x000fea0003800200 */
.L_x_806:
        /* <DEDUP_REMOVED lines=12> */
.L_x_809:
[----:B------:R-:W-:Y:S05]  /*4cd0*/  BSYNC.RECONVERGENT B1 ;  /* 0x0000000000017941 */ /* 0x000fea0003800200 */
.L_x_808:
        /* <DEDUP_REMOVED lines=31> */
.L_x_811:
[----:B------:R-:W-:Y:S05]  /*4ed0*/  BSYNC.RECONVERGENT B1 ;  /* 0x0000000000017941 */ /* 0x000fea0003800200 */
.L_x_810:
        /* <DEDUP_REMOVED lines=18> */
.L_x_813:
[----:B------:R-:W-:Y:S05]  /*5000*/  BSYNC.RECONVERGENT B1 ;  /* 0x0000000000017941 */ /* 0x000fea0003800200 */
.L_x_812:
        /* <DEDUP_REMOVED lines=18> */
.L_x_815:
[----:B------:R-:W-:Y:S05]  /*5130*/  BSYNC.RECONVERGENT B1 ;  /* 0x0000000000017941 */ /* 0x000fea0003800200 */
.L_x_814:
        /* <DEDUP_REMOVED lines=18> */
.L_x_817:
[----:B------:R-:W-:Y:S05]  /*5260*/  BSYNC.RECONVERGENT B1 ;  /* 0x0000000000017941 */ /* 0x000fea0003800200 */
.L_x_816:
        /* <DEDUP_REMOVED lines=18> */
.L_x_819:
[----:B------:R-:W-:Y:S05]  /*5390*/  BSYNC.RECONVERGENT B1 ;  /* 0x0000000000017941 */ /* 0x000fea0003800200 */
.L_x_818:
        /* <DEDUP_REMOVED lines=18> */
.L_x_821:
[----:B------:R-:W-:Y:S05]  /*54c0*/  BSYNC.RECONVERGENT B1 ;  /* 0x0000000000017941 */ /* 0x000fea0003800200 */
.L_x_820:
        /* <DEDUP_REMOVED lines=17> */
.L_x_729:
[----:B------:R-:W-:Y:S05]  /*55e0*/  BSYNC.RECONVERGENT B0 ;  /* 0x0000000000007941 */ /* 0x000fea0003800200 */
.L_x_696:
[----:B------:R-:W-:Y:S05]  /*55f0*/  @P1 EXIT ;  /* 0x000000000000194d */ /* 0x000fea0003800000 */
[----:B0-----:R-:W0:Y:S01]  /*5600*/  LDC.64 R6, c[0x0][0x390] ;  /* 0x0000e400ff067b82 */ /* 0x001e220000000a00 */
[----:B------:R-:W-:Y:S02]  /*5610*/  IMAD.MOV.U32 R5, RZ, RZ, R4 ;  /* 0x000000ffff057224 */ /* 0x000fe400078e0004 */
[----:B------:R-:W-:-:S05]  /*5620*/  IMAD.MOV.U32 R4, RZ, RZ, R3 ;  /* 0x000000ffff047224 */ /* 0x000fca00078e0003 */
[----:B0-----:R-:W-:Y:S04]  /*5630*/  STG.E.64 desc[UR8][R6.64+0x8], R4 ;  /* 0x0000080406007986 */ /* 0x001fe8000c101b08 */
[----:B------:R-:W-:Y:S01]  /*5640*/  STG.E desc[UR8][R6.64], R2 ;  /* 0x0000000206007986 */ /* 0x000fe2000c101908 */
[----:B------:R-:W-:Y:S05]  /*5650*/  EXIT ;  /* 0x000000000000794d */ /* 0x000fea0003800000 */
.L_x_822:
        /* <DEDUP_REMOVED lines=10> */
.L_x_1317:


//--------------------- .text._ZN6thrust24THRUST_300001_SM_1000_NS8cuda_cub4core6detail13_kernel_agentINS1_8__reduce11ReduceAgentIPN4cuda3std3__45tupleIJflEEESC_SB_iNS1_9__extrema9arg_min_fIflNS9_4lessIfEEEEEEJSC_SC_iSH_EEEvDpT0_ --------------------------
	.section	.text._ZN6thrust24THRUST_300001_SM_1000_NS8cuda_cub4core6detail13_kernel_agentINS1_8__reduce11ReduceAgentIPN4cuda3std3__45tupleIJflEEESC_SB_iNS1_9__extrema9arg_min_fIflNS9_4lessIfEEEEEEJSC_SC_iSH_EEEvDpT0_,"ax",@progbits
	.align	128
        .global         _ZN6thrust24THRUST_300001_SM_1000_NS8cuda_cub4core6detail13_kernel_agentINS1_8__reduce11ReduceAgentIPN4cuda3std3__45tupleIJflEEESC_SB_iNS1_9__extrema9arg_min_fIflNS9_4lessIfEEEEEEJSC_SC_iSH_EEEvDpT0_
        .type           _ZN6thrust24THRUST_300001_SM_1000_NS8cuda_cub4core6detail13_kernel_agentINS1_8__reduce11ReduceAgentIPN4cuda3std3__45tupleIJflEEESC_SB_iNS1_9__extrema9arg_min_fIflNS9_4lessIfEEEEEEJSC_SC_iSH_EEEvDpT0_,@function
        .size           _ZN6thrust24THRUST_300001_SM_1000_NS8cuda_cub4core6detail13_kernel_agentINS1_8__reduce11ReduceAgentIPN4cuda3std3__45tupleIJflEEESC_SB_iNS1_9__extrema9arg_min_fIflNS9_4lessIfEEEEEEJSC_SC_iSH_EEEvDpT0_,(.L_x_1318 - _ZN6thrust24THRUST_300001_SM_1000_NS8cuda_cub4core6detail13_kernel_agentINS1_8__reduce11ReduceAgentIPN4cuda3std3__45tupleIJflEEESC_SB_iNS1_9__extrema9arg_min_fIflNS9_4lessIfEEEEEEJSC_SC_iSH_EEEvDpT0_)
        .other          _ZN6thrust24THRUST_300001_SM_1000_NS8cuda_cub4core6detail13_kernel_agentINS1_8__reduce11ReduceAgentIPN4cuda3std3__45tupleIJflEEESC_SB_iNS1_9__extrema9arg_min_fIflNS9_4lessIfEEEEEEJSC_SC_iSH_EEEvDpT0_,@"STO_CUDA_ENTRY STV_DEFAULT"
_ZN6thrust24THRUST_300001_SM_1000_NS8cuda_cub4core6detail13_kernel_agentINS1_8__reduce11ReduceAgentIPN4cuda3std3__45tupleIJflEEESC_SB_iNS1_9__extrema9arg_min_fIflNS9_4lessIfEEEEEEJSC_SC_iSH_EEEvDpT0_:
.text._ZN6thrust24THRUST_300001_SM_1000_NS8cuda_cub4core6detail13_kernel_agentINS1_8__reduce11ReduceAgentIPN4cuda3std3__45tupleIJflEEESC_SB_iNS1_9__extrema9arg_min_fIflNS9_4lessIfEEEEEEJSC_SC_iSH_EEEvDpT0_:
        /* <DEDUP_REMOVED lines=21> */
.L_x_826:
[----:B0-----:R-:W-:Y:S05]  /*0150*/  BSYNC.RECONVERGENT B1 ;  /* 0x0000000000017941 */ /* 0x001fea0003800200 */
.L_x_825:
        /* <DEDUP_REMOVED lines=15> */
.L_x_833:
        /* <DEDUP_REMOVED lines=24> */
.L_x_832:
[----:B------:R-:W-:Y:S05]  /*03d0*/  BSYNC.RECONVERGENT B3 ;  /* 0x0000000000037941 */ /* 0x000fea0003800200 */
.L_x_831:
[----:B------:R-:W-:Y:S02]  /*03e0*/  IMAD.X R7, RZ, RZ, R7, P3 ;  /* 0x000000ffff077224 */ /* 0x000fe400018e0607 */
[----:B------:R-:W-:Y:S01]  /*03f0*/  VIADD R4, R4, 0x100 ;  /* 0x0000010004047836 */ /* 0x000fe20000000000 */
[----:B------:R-:W-:Y:S06]  /*0400*/  @P2 BRA `(.L_x_833) ;  /* 0xfffffffc00902947 */ /* 0x000fec000383ffff */
.L_x_830:
[----:B------:R-:W-:Y:S05]  /*0410*/  BSYNC.RECONVERGENT B2 ;  /* 0x0000000000027941 */ /* 0x000fea0003800200 */
.L_x_829:
[----:B------:R-:W0:Y:S01]  /*0420*/  LDC.64 R6, c[0x0][0x380] ;  /* 0x0000e000ff067b82 */ /* 0x000e220000000a00 */
[----:B------:R-:W-:-:S13]  /*0430*/  ISETP.GE.U32.AND P0, PT, R14, 0x300, PT ;  /* 0x000003000e00780c */ /* 0x000fda0003f06070 */
[----:B------:R-:W-:Y:S05]  /*0440*/  @!P0 BRA `(.L_x_828) ;  /* 0x0000000400508947 */ /* 0x000fea0003800000 */
.L_x_842:
        /* <DEDUP_REMOVED lines=23> */
.L_x_835:
[----:B------:R-:W-:Y:S05]  /*05c0*/  BSYNC.RECONVERGENT B2 ;  /* 0x0000000000027941 */ /* 0x000fea0003800200 */
.L_x_834:
        /* <DEDUP_REMOVED lines=18> */
.L_x_837:
[----:B------:R-:W-:Y:S05]  /*06f0*/  BSYNC.RECONVERGENT B2 ;  /* 0x0000000000027941 */ /* 0x000fea0003800200 */
.L_x_836:
        /* <DEDUP_REMOVED lines=18> */
.L_x_839:
[----:B------:R-:W-:Y:S05]  /*0820*/  BSYNC.RECONVERGENT B2 ;  /* 0x0000000000027941 */ /* 0x000fea0003800200 */
.L_x_838:
        /* <DEDUP_REMOVED lines=18> */
.L_x_841:
[----:B------:R-:W-:Y:S05]  /*0950*/  BSYNC.RECONVERGENT B2 ;  /* 0x0000000000027941 */ /* 0x000fea0003800200 */
.L_x_840:
[----:B------:R-:W-:-:S05]  /*0960*/  VIADD R4, R4, 0x400 ;  /* 0x0000040004047836 */ /* 0x000fca0000000000 */
[----:B------:R-:W-:-:S13]  /*0970*/  ISETP.GE.AND P0, PT, R4, UR5, PT ;  /* 0x0000000504007c0c */ /* 0x000fda000bf06270 */
[----:B------:R-:W-:Y:S05]  /*0980*/  @!P0 BRA `(.L_x_842) ;  /* 0xfffffff800b08947 */ /* 0x000fea000383ffff */
.L_x_828:
[----:B------:R-:W-:Y:S05]  /*0990*/  BSYNC.RECONVERGENT B1 ;  /* 0x0000000000017941 */ /* 0x000fea0003800200 */
.L_x_827:
        /* <DEDUP_REMOVED lines=25> */
.L_x_845:
[----:B------:R-:W-:Y:S05]  /*0b30*/  BSYNC.RECONVERGENT B1 ;  /* 0x0000000000017941 */ /* 0x000fea0003800200 */
.L_x_844:
        /* <DEDUP_REMOVED lines=21> */
.L_x_847:
[----:B------:R-:W-:Y:S05]  /*0c90*/  BSYNC.RECONVERGENT B1 ;  /* 0x0000000000017941 */ /* 0x000fea0003800200 */
.L_x_846:
        /* <DEDUP_REMOVED lines=21> */
.L_x_849:
[----:B------:R-:W-:Y:S05]  /*0df0*/  BSYNC.RECONVERGENT B1 ;  /* 0x0000000000017941 */ /* 0x000fea0003800200 */
.L_x_848:
        /* <DEDUP_REMOVED lines=21> */
.L_x_851:
[----:B------:R-:W-:Y:S05]  /*0f50*/  BSYNC.RECONVERGENT B1 ;  /* 0x0000000000017941 */ /* 0x000fea0003800200 */
.L_x_850:
        /* <DEDUP_REMOVED lines=22> */
.L_x_853:
[----:B------:R-:W-:Y:S05]  /*10c0*/  BSYNC.RECONVERGENT B1 ;  /* 0x0000000000017941 */ /* 0x000fea0003800200 */
.L_x_852:
        /* <DEDUP_REMOVED lines=12> */
.L_x_855:
[----:B------:R-:W-:Y:S05]  /*1190*/  BSYNC.RECONVERGENT B1 ;  /* 0x0000000000017941 */ /* 0x000fea0003800200 */
.L_x_854:
        /* <DEDUP_REMOVED lines=31> */
.L_x_858:
[----:B------:R-:W-:Y:S05]  /*1390*/  BSYNC.RECONVERGENT B1 ;  /* 0x0000000000017941 */ /* 0x000fea0003800200 */
.L_x_857:
        /* <DEDUP_REMOVED lines=18> */
.L_x_860:
[----:B------:R-:W-:Y:S05]  /*14c0*/  BSYNC.RECONVERGENT B1 ;  /* 0x0000000000017941 */ /* 0x000fea0003800200 */
.L_x_859:
        /* <DEDUP_REMOVED lines=18> */
.L_x_862:
[----:B------:R-:W-:Y:S05]  /*15f0*/  BSYNC.RECONVERGENT B1 ;  /* 0x0000000000017941 */ /* 0x000fea0003800200 */
.L_x_861:
        /* <DEDUP_REMOVED lines=18> */
.L_x_864:
[----:B------:R-:W-:Y:S05]  /*1720*/  BSYNC.RECONVERGENT B1 ;  /* 0x0000000000017941 */ /* 0x000fea0003800200 */
.L_x_863:
        /* <DEDUP_REMOVED lines=18> */
.L_x_866:
[----:B------:R-:W-:Y:S05]  /*1850*/  BSYNC.RECONVERGENT B1 ;  /* 0x0000000000017941 */ /* 0x000fea0003800200 */
.L_x_865:
        /* <DEDUP_REMOVED lines=18> */
.L_x_868:
[----:B------:R-:W-:Y:S05]  /*1980*/  BSYNC.RECONVERGENT B1 ;  /* 0x0000000000017941 */ /* 0x000fea0003800200 */
.L_x_867:
        /* <DEDUP_REMOVED lines=19> */
.L_x_843:
        /* <DEDUP_REMOVED lines=28> */
.L_x_870:
[----:B------:R-:W-:Y:S05]  /*1c80*/  BSYNC.RECONVERGENT B1 ;  /* 0x0000000000017941 */ /* 0x000fea0003800200 */
.L_x_869:
        /* <DEDUP_REMOVED lines=22> */
.L_x_872:
[----:B------:R-:W-:Y:S05]  /*1df0*/  BSYNC.RECONVERGENT B1 ;  /* 0x0000000000017941 */ /* 0x000fea0003800200 */
.L_x_871:
        /* <DEDUP_REMOVED lines=22> */
.L_x_874:
[----:B------:R-:W-:Y:S05]  /*1f60*/  BSYNC.RECONVERGENT B1 ;  /* 0x0000000000017941 */ /* 0x000fea0003800200 */
.L_x_873:
        /* <DEDUP_REMOVED lines=22> */
.L_x_876:
[----:B------:R-:W-:Y:S05]  /*20d0*/  BSYNC.RECONVERGENT B1 ;  /* 0x0000000000017941 */ /* 0x000fea0003800200 */
.L_x_875:
        /* <DEDUP_REMOVED lines=23> */
.L_x_878:
[----:B------:R-:W-:Y:S05]  /*2250*/  BSYNC.RECONVERGENT B1 ;  /* 0x0000000000017941 */ /* 0x000fea0003800200 */
.L_x_877:
        /* <DEDUP_REMOVED lines=12> */
.L_x_880:
[----:B------:R-:W-:Y:S05]  /*2320*/  BSYNC.RECONVERGENT B1 ;  /* 0x0000000000017941 */ /* 0x000fea0003800200 */
.L_x_879:
        /* <DEDUP_REMOVED lines=30> */
.L_x_882:
[----:B------:R-:W-:Y:S05]  /*2510*/  BSYNC.RECONVERGENT B1 ;  /* 0x0000000000017941 */ /* 0x000fea0003800200 */
.L_x_881:
        /* <DEDUP_REMOVED lines=27> */
.L_x_884:
[----:B------:R-:W-:Y:S05]  /*26d0*/  BSYNC.RECONVERGENT B1 ;  /* 0x0000000000017941 */ /* 0x000fea0003800200 */
.L_x_883:
        /* <DEDUP_REMOVED lines=27> */
.L_x_886:
[----:B------:R-:W-:Y:S05]  /*2890*/  BSYNC.RECONVERGENT B1 ;  /* 0x0000000000017941 */ /* 0x000fea0003800200 */
.L_x_885:
        /* <DEDUP_REMOVED lines=27> */
.L_x_888:
[----:B------:R-:W-:Y:S05]  /*2a50*/  BSYNC.RECONVERGENT B1 ;  /* 0x0000000000017941 */ /* 0x000fea0003800200 */
.L_x_887:
        /* <DEDUP_REMOVED lines=27> */
.L_x_890:
[----:B------:R-:W-:Y:S05]  /*2c10*/  BSYNC.RECONVERGENT B1 ;  /* 0x0000000000017941 */ /* 0x000fea0003800200 */
.L_x_889:
        /* <DEDUP_REMOVED lines=27> */
.L_x_892:
[----:B------:R-:W-:Y:S05]  /*2dd0*/  BSYNC.RECONVERGENT B1 ;  /* 0x0000000000017941 */ /* 0x000fea0003800200 */
.L_x_891:
        /* <DEDUP_REMOVED lines=28> */
.L_x_824:
        /* <DEDUP_REMOVED lines=22> */
[-C--:B------:R-:W-:Y:S02]  /*3100*/  @P2 ISETP.LT.U32.AND P1, PT, R14, R8.reuse, PT ;  /* 0x000000080e00220c */ /* 0x080fe40003f21070 */
[CC--:B------:R-:W-:Y:S02]  /*3110*/  @P2 ISETP.GE.AND.EX P0, PT, R15.reuse, R9.reuse, PT, P0 ;  /* 0x000000090f00220c */ /* 0x0c0fe40003f06300 */
[----:B------:R-:W-:Y:S02]  /*3120*/  @P2 ISETP.LT.AND.EX P1, PT, R15, R9, PT, P1 ;  /* 0x000000090f00220c */ /* 0x000fe40003f21310 */
[----:B------:R-:W-:Y:S02]  /*3130*/  @P2 FSEL R19, R18, R11, !P0 ;  /* 0x0000000b12132208 */ /* 0x000fe40004000000 */
[----:B------:R-:W-:-:S02]  /*3140*/  @P2 SEL R11, R14, R8, P1 ;  /* 0x000000080e0b2207 */ /* 0x000fc40000800000 */
[----:B------:R-:W-:-:S03]  /*3150*/  @P2 SEL R14, R15, R9, P1 ;  /* 0x000000090f0e2207 */ /* 0x000fc60000800000 */
[----:B------:R-:W-:Y:S02]  /*3160*/  @P2 IMAD.MOV.U32 R8, RZ, RZ, R11 ;  /* 0x000000ffff082224 */ /* 0x000fe400078e000b */
[----:B------:R-:W-:-:S07]  /*3170*/  @P2 IMAD.MOV.U32 R9, RZ, RZ, R14 ;  /* 0x000000ffff092224 */ /* 0x000fce00078e000e */
.L_x_894:
[----:B------:R-:W-:Y:S05]  /*3180*/  BSYNC.RECONVERGENT B1 ;  /* 0x0000000000017941 */ /* 0x000fea0003800200 */
.L_x_893:
        /* <DEDUP_REMOVED lines=17> */
.L_x_896:
[----:B------:R-:W-:Y:S05]  /*32a0*/  BSYNC.RECONVERGENT B1 ;  /* 0x0000000000017941 */ /* 0x000fea0003800200 */
.L_x_895:
        /* <DEDUP_REMOVED lines=17> */
.L_x_898:
[----:B------:R-:W-:Y:S05]  /*33c0*/  BSYNC.RECONVERGENT B1 ;  /* 0x0000000000017941 */ /* 0x000fea0003800200 */
.L_x_897:
        /* <DEDUP_REMOVED lines=17> */
.L_x_900:
[----:B------:R-:W-:Y:S05]  /*34e0*/  BSYNC.RECONVERGENT B1 ;  /* 0x0000000000017941 */ /* 0x000fea0003800200 */
.L_x_899:
[----:B------:R-:W-:Y:S01]  /*34f0*/  UISETP.GE.U32.AND UP0, UPT, UR4, 0xa00, UPT ;  /* 0x00000a000400788c */ /* 0x000fe2000bf06070 */
[----:B------:R-:W-:-:S08]  /*3500*/  IMAD.MOV.U32 R5, RZ, RZ, 0x500 ;  /* 0x00000500ff057424 */ /* 0x000fd000078e00ff */
[----:B------:R-:W-:Y:S05]  /*3510*/  BRA.U !UP0, `(.L_x_901) ;  /* 0x0000000508b47547 */ /* 0x000fea000b800000 */
[----:B------:R-:W0:Y:S01]  /*3520*/  LDC.64 R6, c[0x0][0x380] ;  /* 0x0000e000ff067b82 */ /* 0x000e220000000a00 */
[----:B------:R-:W-:Y:S01]  /*3530*/  IMAD.MOV.U32 R5, RZ, RZ, 0x500 ;  /* 0x00000500ff057424 */ /* 0x000fe200078e00ff */
[----:B------:R-:W1:Y:S06]  /*3540*/  LDCU UR4, c[0x0][0x390] ;  /* 0x00007200ff0477ac */ /* 0x000e6c0008000800 */
.L_x_912:
[----:B------:R-:W-:-:S04]  /*3550*/  IMAD.IADD R17, R0, 0x1, R5 ;  /* 0x0000000100117824 */ /* 0x000fc800078e0205 */
[----:B0-----:R-:W-:-:S05]  /*3560*/  IMAD.WIDE.U32 R16, R17, 0x10, R6 ;  /* 0x0000001011107825 */ /* 0x001fca00078e0006 */
        /* <DEDUP_REMOVED lines=27> */
.L_x_903:
[----:B-1----:R-:W-:Y:S05]  /*3720*/  BSYNC.RECONVERGENT B1 ;  /* 0x0000000000017941 */ /* 0x002fea0003800200 */
.L_x_902:
        /* <DEDUP_REMOVED lines=17> */
.L_x_905:
[----:B------:R-:W-:Y:S05]  /*3840*/  BSYNC.RECONVERGENT B1 ;  /* 0x0000000000017941 */ /* 0x000fea0003800200 */
.L_x_904:
        /* <DEDUP_REMOVED lines=17> */
.L_x_907:
[----:B------:R-:W-:Y:S05]  /*3960*/  BSYNC.RECONVERGENT B1 ;  /* 0x0000000000017941 */ /* 0x000fea0003800200 */
.L_x_906:
        /* <DEDUP_REMOVED lines=17> */
.L_x_909:
[----:B------:R-:W-:Y:S05]  /*3a80*/  BSYNC.RECONVERGENT B1 ;  /* 0x0000000000017941 */ /* 0x000fea0003800200 */
.L_x_908:
        /* <DEDUP_REMOVED lines=17> */
.L_x_911:
[----:B------:R-:W-:Y:S05]  /*3ba0*/  BSYNC.RECONVERGENT B1 ;  /* 0x0000000000017941 */ /* 0x000fea0003800200 */
.L_x_910:
[C---:B------:R-:W-:Y:S02]  /*3bb0*/  VIADD R8, R5.reuse, 0xa00 ;  /* 0x00000a0005087836 */ /* 0x040fe40000000000 */
[----:B------:R-:W-:-:S03]  /*3bc0*/  VIADD R5, R5, 0x500 ;  /* 0x0000050005057836 */ /* 0x000fc60000000000 */
[----:B------:R-:W-:-:S13]  /*3bd0*/  ISETP.GT.AND P0, PT, R8, UR4, PT ;  /* 0x0000000408007c0c */ /* 0x000fda000bf04270 */
[----:B------:R-:W-:Y:S05]  /*3be0*/  @!P0 BRA `(.L_x_912) ;  /* 0xfffffff800588947 */ /* 0x000fea000383ffff */
.L_x_901:
[----:B------:R-:W-:-:S13]  /*3bf0*/  ISETP.GE.AND P0, PT, R5, UR4, PT ;  /* 0x0000000405007c0c */ /* 0x000fda000bf06270 */
        /* <DEDUP_REMOVED lines=12> */
[----:B------:R-:W0:Y:S01]  /*3cc0*/  LDC.64 R6, c[0x0][0x380] ;  /* 0x0000e000ff067b82 */ /* 0x000e220000000a00 */
[----:B------:R-:W-:Y:S01]  /*3cd0*/  LEA.HI R8, R16, 0x1, RZ, 0x18 ;  /* 0x0000000110087811 */ /* 0x000fe200078fc0ff */
[----:B------:R-:W-:Y:S02]  /*3ce0*/  IMAD.IADD R13, R0, 0x1, R5 ;  /* 0x00000001000d7824 */ /* 0x000fe400078e0205 */
[----:B------:R-:W-:Y:S01]  /*3cf0*/  IMAD.MOV.U32 R10, RZ, RZ, R0 ;  /* 0x000000ffff0a7224 */ /* 0x000fe200078e0000 */
[----:B------:R-:W-:-:S05]  /*3d00*/  LOP3.LUT R8, R8, 0x3, RZ, 0xc0, !PT ;  /* 0x0000000308087812 */ /* 0x000fca00078ec0ff */
[----:B------:R-:W-:-:S07]  /*3d10*/  IMAD.MOV R12, RZ, RZ, -R8 ;  /* 0x000000ffff0c7224 */ /* 0x000fce00078e0a08 */
.L_x_919:
[----:B0-----:R-:W-:-:S05]  /*3d20*/  IMAD.WIDE.U32 R8, R13, 0x10, R6 ;  /* 0x000000100d087825 */ /* 0x001fca00078e0006 */
[----:B------:R-:W2:Y:S01]  /*3d30*/  LDG.E.CONSTANT R19, desc[UR6][R8.64] ;  /* 0x0000000608137981 */ /* 0x000ea2000c1e9900 */
[----:B------:R-:W-:Y:S01]  /*3d40*/  VIADD R12, R12, 0x1 ;  /* 0x000000010c0c7836 */ /* 0x000fe20000000000 */
[----:B------:R-:W-:Y:S04]  /*3d50*/  BSSY.RECONVERGENT B3, `(.L_x_917) ;  /* 0x0000013000037945 */ /* 0x000fe80003800200 */
        /* <DEDUP_REMOVED lines=18> */
.L_x_918:
[----:B------:R-:W-:Y:S05]  /*3e80*/  BSYNC.RECONVERGENT B3 ;  /* 0x0000000000037941 */ /* 0x000fea0003800200 */
.L_x_917:
[----:B------:R-:W-:Y:S02]  /*3e90*/  VIADD R10, R10, 0x100 ;  /* 0x000001000a0a7836 */ /* 0x000fe40000000000 */
[----:B------:R-:W-:Y:S01]  /*3ea0*/  VIADD R13, R13, 0x100 ;  /* 0x000001000d0d7836 */ /* 0x000fe20000000000 */
[----:B------:R-:W-:Y:S06]  /*3eb0*/  @P2 BRA `(.L_x_919) ;  /* 0xfffffffc00982947 */ /* 0x000fec000383ffff */
.L_x_916:
[----:B------:R-:W-:Y:S05]  /*3ec0*/  BSYNC.RECONVERGENT B2 ;  /* 0x0000000000027941 */ /* 0x000fea0003800200 */
.L_x_915:
[----:B------:R-:W-:-:S13]  /*3ed0*/  ISETP.GE.U32.AND P0, PT, R16, 0x300, PT ;  /* 0x000003001000780c */ /* 0x000fda0003f06070 */
[----:B------:R-:W-:Y:S05]  /*3ee0*/  @!P0 BRA `(.L_x_914) ;  /* 0x0000000400808947 */ /* 0x000fea0003800000 */
[----:B------:R-:W0:Y:S01]  /*3ef0*/  LDCU.64 UR8, c[0x0][0x380] ;  /* 0x00007000ff0877ac */ /* 0x000e220008000a00 */
[----:B------:R-:W1:Y:S01]  /*3f00*/  LDC.64 R6, c[0x0][0x380] ;  /* 0x0000e000ff067b82 */ /* 0x000e620000000a00 */
[C---:B------:R-:W-:Y:S01]  /*3f10*/  IADD3 R9, P0, PT, R10.reuse, R5, RZ ;  /* 0x000000050a097210 */ /* 0x040fe20007f1e0ff */
[----:B------:R-:W-:-:S04]  /*3f20*/  IMAD.IADD R13, R10, 0x1, R5 ;  /* 0x000000010a0d7824 */ /* 0x000fc800078e0205 */
[----:B------:R-:W-:Y:S01]  /*3f30*/  IMAD.X R12, RZ, RZ, RZ, P0 ;  /* 0x000000ffff0c7224 */ /* 0x000fe200000e06ff */
[----:B0-----:R-:W-:-:S04]  /*3f40*/  LEA R8, P1, R9, UR8, 0x4 ;  /* 0x0000000809087c11 */ /* 0x001fc8000f8220ff */
[----:B------:R-:W-:Y:S02]  /*3f50*/  IADD3 R8, P0, PT, R8, 0x3008, RZ ;  /* 0x0000300808087810 */ /* 0x000fe40007f1e0ff */
[----:B------:R-:W-:-:S05]  /*3f60*/  LEA.HI.X R9, R9, UR9, R12, 0x4, P1 ;  /* 0x0000000909097c11 */ /* 0x000fca00088f240c */
[----:B------:R-:W-:-:S07]  /*3f70*/  IMAD.X R9, RZ, RZ, R9, P0 ;  /* 0x000000ffff097224 */ /* 0x000fce00000e0609 */
.L_x_928:
[----:B-1----:R-:W-:Y:S01]  /*3f80*/  IMAD.WIDE.U32 R14, R13, 0x10, R6 ;  /* 0x000000100d0e7825 */ /* 0x002fe200078e0006 */
[----:B------:R0:W5:Y:S04]  /*3f90*/  LDG.E.CONSTANT R25, desc[UR6][R8.64+-0x2008] ;  /* 0xffdff80608197981 */ /* 0x000168000c1e9900 */
[----:B------:R-:W2:Y:S04]  /*3fa0*/  LDG.E.CONSTANT R21, desc[UR6][R14.64] ;  /* 0x000000060e157981 */ /* 0x000ea8000c1e9900 */
        /* <DEDUP_REMOVED lines=20> */
.L_x_921:
[----:B------:R-:W-:Y:S05]  /*40f0*/  BSYNC.RECONVERGENT B2 ;  /* 0x0000000000027941 */ /* 0x000fea0003800200 */
.L_x_920:
        /* <DEDUP_REMOVED lines=18> */
.L_x_923:
[----:B------:R-:W-:Y:S05]  /*4220*/  BSYNC.RECONVERGENT B2 ;  /* 0x0000000000027941 */ /* 0x000fea0003800200 */
.L_x_922:
        /* <DEDUP_REMOVED lines=18> */
.L_x_925:
[----:B------:R-:W-:Y:S05]  /*4350*/  BSYNC.RECONVERGENT B2 ;  /* 0x0000000000027941 */ /* 0x000fea0003800200 */
.L_x_924:
        /* <DEDUP_REMOVED lines=18> */
.L_x_927:
[----:B------:R-:W-:Y:S05]  /*4480*/  BSYNC.RECONVERGENT B2 ;  /* 0x0000000000027941 */ /* 0x000fea0003800200 */
.L_x_926:
[----:B------:R-:W-:Y:S01]  /*4490*/  VIADD R10, R10, 0x400 ;  /* 0x000004000a0a7836 */ /* 0x000fe20000000000 */
[----:B------:R-:W-:Y:S01]  /*44a0*/  IADD3 R8, P1, PT, R8, 0x4000, RZ ;  /* 0x0000400008087810 */ /* 0x000fe20007f3e0ff */
[----:B------:R-:W-:-:S03]  /*44b0*/  VIADD R13, R13, 0x400 ;  /* 0x000004000d0d7836 */ /* 0x000fc60000000000 */
[----:B------:R-:W-:Y:S01]  /*44c0*/  ISETP.GE.AND P0, PT, R10, R11, PT ;  /* 0x0000000b0a00720c */ /* 0x000fe20003f06270 */
[----:B------:R-:W-:-:S12]  /*44d0*/  IMAD.X R9, RZ, RZ, R9, P1 ;  /* 0x000000ffff097224 */ /* 0x000fd800008e0609 */
[----:B------:R-:W-:Y:S05]  /*44e0*/  @!P0 BRA `(.L_x_928) ;  /* 0xfffffff800a48947 */ /* 0x000fea000383ffff */
.L_x_914:
[----:B------:R-:W-:Y:S05]  /*44f0*/  BSYNC.RECONVERGENT B1 ;  /* 0x0000000000017941 */ /* 0x000fea0003800200 */
.L_x_913:
        /* <DEDUP_REMOVED lines=22> */
.L_x_930:
[----:B------:R-:W-:Y:S05]  /*4660*/  BSYNC.RECONVERGENT B1 ;  /* 0x0000000000017941 */ /* 0x000fea0003800200 */
.L_x_929:
        /* <DEDUP_REMOVED lines=21> */
.L_x_932:
[----:B------:R-:W-:Y:S05]  /*47c0*/  BSYNC.RECONVERGENT B1 ;  /* 0x0000000000017941 */ /* 0x000fea0003800200 */
.L_x_931:
        /* <DEDUP_REMOVED lines=21> */
.L_x_934:
[----:B------:R-:W-:Y:S05]  /*4920*/  BSYNC.RECONVERGENT B1 ;  /* 0x0000000000017941 */ /* 0x000fea0003800200 */
.L_x_933:
        /* <DEDUP_REMOVED lines=21> */
.L_x_936:
[----:B------:R-:W-:Y:S05]  /*4a80*/  BSYNC.RECONVERGENT B1 ;  /* 0x0000000000017941 */ /* 0x000fea0003800200 */
.L_x_935:
        /* <DEDUP_REMOVED lines=22> */
.L_x_938:
[----:B------:R-:W-:Y:S05]  /*4bf0*/  BSYNC.RECONVERGENT B1 ;  /* 0x0000000000017941 */ /* 0x000fea0003800200 */
.L_x_937:
        /* <DEDUP_REMOVED lines=12> */
.L_x_940:
[----:B------:R-:W-:Y:S05]  /*4cc0*/  BSYNC.RECONVERGENT B1 ;  /* 0x0000000000017941 */ /* 0x000fea0003800200 */
.L_x_939:
        /* <DEDUP_REMOVED lines=31> */
.L_x_942:
[----:B------:R-:W-:Y:S05]  /*4ec0*/  BSYNC.RECONVERGENT B1 ;  /* 0x0000000000017941 */ /* 0x000fea0003800200 */
.L_x_941:
        /* <DEDUP_REMOVED lines=18> */
.L_x_944:
[----:B------:R-:W-:Y:S05]  /*4ff0*/  BSYNC.RECONVERGENT B1 ;  /* 0x0000000000017941 */ /* 0x000fea0003800200 */
.L_x_943:
        /* <DEDUP_REMOVED lines=18> */
.L_x_946:
[----:B------:R-:W-:Y:S05]  /*5120*/  BSYNC.RECONVERGENT B1 ;  /* 0x0000000000017941 */ /* 0x000fea0003800200 */
.L_x_945:
        /* <DEDUP_REMOVED lines=18> */
.L_x_948:
[----:B------:R-:W-:Y:S05]  /*5250*/  BSYNC.RECONVERGENT B1 ;  /* 0x0000000000017941 */ /* 0x000fea0003800200 */
.L_x_947:
        /* <DEDUP_REMOVED lines=18> */
.L_x_950:
[----:B------:R-:W-:Y:S05]  /*5380*/  BSYNC.RECONVERGENT B1 ;  /* 0x0000000000017941 */ /* 0x000fea0003800200 */
.L_x_949:
        /* <DEDUP_REMOVED lines=18> */
.L_x_952:
[----:B------:R-:W-:Y:S05]  /*54b0*/  BSYNC.RECONVERGENT B1 ;  /* 0x0000000000017941 */ /* 0x000fea0003800200 */
.L_x_951:
        /* <DEDUP_REMOVED lines=17> */
.L_x_856:
[----:B------:R-:W-:Y:S05]  /*55d0*/  BSYNC.RECONVERGENT B0 ;  /* 0x0000000000007941 */ /* 0x000fea0003800200 */
.L_x_823:
[----:B------:R-:W-:Y:S05]  /*55e0*/  @P1 EXIT ;  /* 0x000000000000194d */ /* 0x000fea0003800000 */
[----:B0-----:R-:W0:Y:S01]  /*55f0*/  LDC.64 R6, c[0x0][0x388] ;  /* 0x0000e200ff067b82 */ /* 0x001e220000000a00 */
[----:B------:R-:W-:Y:S02]  /*5600*/  IMAD.MOV.U32 R5, RZ, RZ, R4 ;  /* 0x000000ffff057224 */ /* 0x000fe400078e0004 */
[----:B------:R-:W-:-:S05]  /*5610*/  IMAD.MOV.U32 R4, RZ, RZ, R3 ;  /* 0x000000ffff047224 */ /* 0x000fca00078e0003 */
[----:B0-----:R-:W-:Y:S04]  /*5620*/  STG.E.64 desc[UR6][R6.64+0x8], R4 ;  /* 0x0000080406007986 */ /* 0x001fe8000c101b06 */
[----:B------:R-:W-:Y:S01]  /*5630*/  STG.E desc[UR6][R6.64], R2 ;  /* 0x0000000206007986 */ /* 0x000fe2000c101906 */
[----:B------:R-:W-:Y:S05]  /*5640*/  EXIT ;  /* 0x000000000000794d */ /* 0x000fea0003800000 */
.L_x_953:
        /* <DEDUP_REMOVED lines=11> */
.L_x_1318:


//--------------------- .text._ZN6thrust24THRUST_300001_SM_1000_NS8cuda_cub4core6detail13_kernel_agentINS1_8__reduce10DrainAgentIiEEJN3cub18CUB_300001_SM_10009GridQueueIjEEiEEEvDpT0_ --------------------------
	.section	.text._ZN6thrust24THRUST_300001_SM_1000_NS8cuda_cub4core6detail13_kernel_agentINS1_8__reduce10DrainAgentIiEEJN3cub18CUB_300001_SM_10009GridQueueIjEEiEEEvDpT0_,"ax",@progbits
	.align	128
        .global         _ZN6thrust24THRUST_300001_SM_1000_NS8cuda_cub4core6detail13_kernel_agentINS1_8__reduce10DrainAgentIiEEJN3cub18CUB_300001_SM_10009GridQueueIjEEiEEEvDpT0_
        .type           _ZN6thrust24THRUST_300001_SM_1000_NS8cuda_cub4core6detail13_kernel_agentINS1_8__reduce10DrainAgentIiEEJN3cub18CUB_300001_SM_10009GridQueueIjEEiEEEvDpT0_,@function
        .size           _ZN6thrust24THRUST_300001_SM_1000_NS8cuda_cub4core6detail13_kernel_agentINS1_8__reduce10DrainAgentIiEEJN3cub18CUB_300001_SM_10009GridQueueIjEEiEEEvDpT0_,(.L_x_1319 - _ZN6thrust24THRUST_300001_SM_1000_NS8cuda_cub4core6detail13_kernel_agentINS1_8__reduce10DrainAgentIiEEJN3cub18CUB_300001_SM_10009GridQueueIjEEiEEEvDpT0_)
        .other          _ZN6thrust24THRUST_300001_SM_1000_NS8cuda_cub4core6detail13_kernel_agentINS1_8__reduce10DrainAgentIiEEJN3cub18CUB_300001_SM_10009GridQueueIjEEiEEEvDpT0_,@"STO_CUDA_ENTRY STV_DEFAULT"
_ZN6thrust24THRUST_300001_SM_1000_NS8cuda_cub4core6detail13_kernel_agentINS1_8__reduce10DrainAgentIiEEJN3cub18CUB_300001_SM_10009GridQueueIjEEiEEEvDpT0_:
.text._ZN6thrust24THRUST_300001_SM_1000_NS8cuda_cub4core6detail13_kernel_agentINS1_8__reduce10DrainAgentIiEEJN3cub18CUB_300001_SM_10009GridQueueIjEEiEEEvDpT0_:
[----:B------:R-:W-:Y:S08]  /*0000*/  LDC R1, c[0x0][0x37c] ;  /* 0x0000df00ff017b82 */ /* 0x000ff00000000800 */
[----:B------:R-:W0:Y:S01]  /*0010*/  LDC.64 R2, c[0x0][0x380] ;  /* 0x0000e000ff027b82 */ /* 0x000e220000000a00 */
[----:B------:R-:W0:Y:S07]  /*0020*/  LDCU.64 UR4, c[0x0][0x358] ;  /* 0x00006b00ff0477ac */ /* 0x000e2e0008000a00 */
[----:B------:R-:W1:Y:S01]  /*0030*/  LDC R5, c[0x0][0x388] ;  /* 0x0000e200ff057b82 */ /* 0x000e620000000800 */
[----:B0-----:R-:W-:Y:S04]  /*0040*/  STG.E desc[UR4][R2.64+0x4], RZ ;  /* 0x000004ff02007986 */ /* 0x001fe8000c101904 */
[----:B-1----:R-:W-:Y:S01]  /*0050*/  STG.E desc[UR4][R2.64], R5 ;  /* 0x0000000502007986 */ /* 0x002fe2000c101904 */
[----:B------:R-:W-:Y:S05]  /*0060*/  EXIT ;  /* 0x000000000000794d */ /* 0x000fea0003800000 */
.L_x_954:
        /* <DEDUP_REMOVED lines=9> */
.L_x_1319:


//--------------------- .text._ZN6thrust24THRUST_300001_SM_1000_NS8cuda_cub4core6detail13_kernel_agentINS1_8__reduce11ReduceAgentINS0_12zip_iteratorIN4cuda3std3__45tupleIJNS0_10device_ptrIfEENS0_17counting_iteratorIlNS0_11use_defaultESF_SF_EEEEEEEPNSB_IJflEEESJ_iNS1_9__extrema9arg_min_fIflNSA_4lessIfEEEEEEJSI_SK_iN3cub18CUB_300001_SM_100013GridEvenShareIiEENSS_9GridQueueIjEESP_EEEvDpT0_ --------------------------
	.section	.text._ZN6thrust24THRUST_300001_SM_1000_NS8cuda_cub4core6detail13_kernel_agentINS1_8__reduce11ReduceAgentINS0_12zip_iteratorIN4cuda3std3__45tupleIJNS0_10device_ptrIfEENS0_17counting_iteratorIlNS0_11use_defaultESF_SF_EEEEEEEPNSB_IJflEEESJ_iNS1_9__extrema9arg_min_fIflNSA_4lessIfEEEEEEJSI_SK_iN3cub18CUB_300001_SM_100013GridEvenShareIiEENSS_9GridQueueIjEESP_EEEvDpT0_,"ax",@progbits
	.align	128
        .global         _ZN6thrust24THRUST_300001_SM_1000_NS8cuda_cub4core6detail13_kernel_agentINS1_8__reduce11ReduceAgentINS0_12zip_iteratorIN4cuda3std3__45tupleIJNS0_10device_ptrIfEENS0_17counting_iteratorIlNS0_11use_defaultESF_SF_EEEEEEEPNSB_IJflEEESJ_iNS1_9__extrema9arg_min_fIflNSA_4lessIfEEEEEEJSI_SK_iN3cub18CUB_300001_SM_100013GridEvenShareIiEENSS_9GridQueueIjEESP_EEEvDpT0_
        .type           _ZN6thrust24THRUST_300001_SM_1000_NS8cuda_cub4core6detail13_kernel_agentINS1_8__reduce11ReduceAgentINS0_12zip_iteratorIN4cuda3std3__45tupleIJNS0_10device_ptrIfEENS0_17counting_iteratorIlNS0_11use_defaultESF_SF_EEEEEEEPNSB_IJflEEESJ_iNS1_9__extrema9arg_min_fIflNSA_4lessIfEEEEEEJSI_SK_iN3cub18CUB_300001_SM_100013GridEvenShareIiEENSS_9GridQueueIjEESP_EEEvDpT0_,@function
        .size           _ZN6thrust24THRUST_300001_SM_1000_NS8cuda_cub4core6detail13_kernel_agentINS1_8__reduce11ReduceAgentINS0_12zip_iteratorIN4cuda3std3__45tupleIJNS0_10device_ptrIfEENS0_17counting_iteratorIlNS0_11use_defaultESF_SF_EEEEEEEPNSB_IJflEEESJ_iNS1_9__extrema9arg_min_fIflNSA_4lessIfEEEEEEJSI_SK_iN3cub18CUB_300001_SM_100013GridEvenShareIiEENSS_9GridQueueIjEESP_EEEvDpT0_,(.L_x_1320 - _ZN6thrust24THRUST_300001_SM_1000_NS8cuda_cub4core6detail13_kernel_agentINS1_8__reduce11ReduceAgentINS0_12zip_iteratorIN4cuda3std3__45tupleIJNS0_10device_ptrIfEENS0_17counting_iteratorIlNS0_11use_defaultESF_SF_EEEEEEEPNSB_IJflEEESJ_iNS1_9__extrema9arg_min_fIflNSA_4lessIfEEEEEEJSI_SK_iN3cub18CUB_300001_SM_100013GridEvenShareIiEENSS_9GridQueueIjEESP_EEEvDpT0_)
        .other          _ZN6thrust24THRUST_300001_SM_1000_NS8cuda_cub4core6detail13_kernel_agentINS1_8__reduce11ReduceAgentINS0_12zip_iteratorIN4cuda3std3__45tupleIJNS0_10device_ptrIfEENS0_17counting_iteratorIlNS0_11use_defaultESF_SF_EEEEEEEPNSB_IJflEEESJ_iNS1_9__extrema9arg_min_fIflNSA_4lessIfEEEEEEJSI_SK_iN3cub18CUB_300001_SM_100013GridEvenShareIiEENSS_9GridQueueIjEESP_EEEvDpT0_,@"STO_CUDA_ENTRY STV_DEFAULT"
_ZN6thrust24THRUST_300001_SM_1000_NS8cuda_cub4core6detail13_kernel_agentINS1_8__reduce11ReduceAgentINS0_12zip_iteratorIN4cuda3std3__45tupleIJNS0_10device_ptrIfEENS0_17counting_iteratorIlNS0_11use_defaultESF_SF_EEEEEEEPNSB_IJflEEESJ_iNS1_9__extrema9arg_min_fIflNSA_4lessIfEEEEEEJSI_SK_iN3cub18CUB_300001_SM_100013GridEvenShareIiEENSS_9GridQueueIjEESP_EEEvDpT0_:
.text._ZN6thrust24THRUST_300001_SM_1000_NS8cuda_cub4core6detail13_kernel_agentINS1_8__reduce11ReduceAgentINS0_12zip_iteratorIN4cuda3std3__45tupleIJNS0_10device_ptrIfEENS0_17counting_iteratorIlNS0_11use_defaultESF_SF_EEEEEEEPNSB_IJflEEESJ_iNS1_9__extrema9arg_min_fIflNSA_4lessIfEEEEEEJSI_SK_iN3cub18CUB_300001_SM_100013GridEvenShareIiEENSS_9GridQueueIjEESP_EEEvDpT0_:
[----:B------:R-:W-:Y:S01]  /*0000*/  LDC R1, c[0x0][0x37c] ;  /* 0x0000df00ff017b82 */ /* 0x000fe20000000800 */
[----:B------:R-:W0:Y:S01]  /*0010*/  S2R R0, SR_CTAID.X ;  /* 0x0000000000007919 */ /* 0x000e220000002500 */
[----:B------:R-:W1:Y:S01]  /*0020*/  LDCU UR4, c[0x0][0x398] ;  /* 0x00007300ff0477ac */ /* 0x000e620008000800 */
[----:B------:R-:W-:Y:S01]  /*0030*/  BSSY.RECONVERGENT B0, `(.L_x_955) ;  /* 0x0000586000007945 */ /* 0x000fe20003800200 */
[----:B------:R-:W2:Y:S01]  /*0040*/  LDCU UR6, c[0x0][0x370] ;  /* 0x00006e00ff0677ac */ /* 0x000ea20008000800 */
[----:B------:R-:W3:Y:S01]  /*0050*/  LDCU.64 UR10, c[0x0][0x358] ;  /* 0x00006b00ff0a77ac */ /* 0x000ee20008000a00 */
[----:B-1----:R-:W-:Y:S01]  /*0060*/  IMAD.U32 R10, RZ, RZ, UR4 ;  /* 0x00000004ff0a7e24 */ /* 0x002fe2000f8e00ff */
[----:B--2---:R-:W-:Y:S01]  /*0070*/  UIMAD UR6, UR6, 0x500, URZ ;  /* 0x00000500060678a4 */ /* 0x004fe2000f8e02ff */
[----:B0-----:R-:W-:-:S04]  /*0080*/  IMAD R11, R0, 0x500, RZ ;  /* 0x00000500000b7824 */ /* 0x001fc800078e02ff */
[----:B------:R-:W-:-:S05]  /*0090*/  VIADD R3, R11, 0x500 ;  /* 0x000005000b037836 */ /* 0x000fca0000000000 */
[----:B------:R-:W-:-:S13]  /*00a0*/  ISETP.GT.AND P0, PT, R3, R10, PT ;  /* 0x0000000a0300720c */ /* 0x000fda0003f04270 */
[----:B---3--:R-:W-:Y:S05]  /*00b0*/  @!P0 BRA `(.L_x_956) ;  /* 0x0000003000088947 */ /* 0x008fea0003800000 */
[----:B------:R-:W0:Y:S01]  /*00c0*/  S2R R2, SR_TID.X ;  /* 0x0000000000027919 */ /* 0x000e220000002100 */
[----:B------:R-:W-:Y:S01]  /*00d0*/  IMAD.IADD R3, R10, 0x1, -R11 ;  /* 0x000000010a037824 */ /* 0x000fe200078e0a0b */
[----:B------:R-:W1:Y:S01]  /*00e0*/  LDCU.64 UR6, c[0x0][0x388] ;  /* 0x00007100ff0677ac */ /* 0x000e620008000a00 */
[----:B------:R-:W-:Y:S01]  /*00f0*/  BSSY.RECONVERGENT B1, `(.L_x_957) ;  /* 0x000000f000017945 */ /* 0x000fe20003800200 */
[----:B------:R-:W-:Y:S01]  /*0100*/  CS2R R6, SRZ ;  /* 0x0000000000067805 */ /* 0x000fe2000001ff00 */
[----:B------:R-:W-:Y:S01]  /*0110*/  IMAD.MOV.U32 R9, RZ, RZ, RZ ;  /* 0x000000ffff097224 */ /* 0x000fe200078e00ff */
[----:B------:R-:W2:Y:S01]  /*0120*/  LDCU.64 UR8, c[0x0][0x388] ;  /* 0x00007100ff0877ac */ /* 0x000ea20008000a00 */
[----:B0-----:R-:W-:Y:S01]  /*0130*/  ISETP.GE.AND P0, PT, R2, R3, PT ;  /* 0x000000030200720c */ /* 0x001fe20003f06270 */
[----:B------:R-:W-:-:S12]  /*0140*/  IMAD.MOV.U32 R8, RZ, RZ, R2 ;  /* 0x000000ffff087224 */ /* 0x000fd800078e0002 */
[----:B-12---:R-:W-:Y:S05]  /*0150*/  @P0 BRA `(.L_x_958) ;  /* 0x0000000000200947 */ /* 0x006fea0003800000 */
[----:B------:R-:W0:Y:S01]  /*0160*/  LDC.64 R4, c[0x0][0x380] ;  /* 0x0000e000ff047b82 */ /* 0x000e220000000a00 */
[----:B------:R-:W-:Y:S01]  /*0170*/  IMAD.IADD R9, R11, 0x1, R2 ;  /* 0x000000010b097824 */ /* 0x000fe200078e0202 */
[----:B------:R-:W1:Y:S03]  /*0180*/  LDCU.64 UR4, c[0x0][0x388] ;  /* 0x00007100ff0477ac */ /* 0x000e660008000a00 */
[----:B0-----:R-:W-:-:S05]  /*0190*/  IMAD.WIDE R4, R9, 0x4, R4 ;  /* 0x0000000409047825 */ /* 0x001fca00078e0204 */
[----:B------:R0:W5:Y:S01]  /*01a0*/  LDG.E R7, desc[UR10][R4.64] ;  /* 0x0000000a04077981 */ /* 0x000162000c1e1900 */
[----:B-1----:R-:W-:Y:S01]  /*01b0*/  IADD3 R6, P0, PT, R9, UR4, RZ ;  /* 0x0000000409067c10 */ /* 0x002fe2000ff1e0ff */
[----:B------:R-:W-:-:S03]  /*01c0*/  VIADD R8, R2, 0x100 ;  /* 0x0000010002087836 */ /* 0x000fc60000000000 */
[----:B------:R-:W-:-:S09]  /*01d0*/  LEA.HI.X.SX32 R9, R9, UR5, 0x1, P0 ;  /* 0x0000000509097c11 */ /* 0x000fd200080f0eff */
.L_x_958:
[----:B------:R-:W-:Y:S05]  /*01e0*/  BSYNC.RECONVERGENT B1 ;  /* 0x0000000000017941 */ /* 0x000fea0003800200 */
.L_x_957:
        /* <DEDUP_REMOVED lines=9> */
[----:B------:R-:W0:Y:S01]  /*0280*/  LDC.64 R4, c[0x0][0x380] ;  /* 0x0000e000ff047b82 */ /* 0x000e220000000a00 */
[----:B------:R-:W-:Y:S01]  /*0290*/  LEA.HI R10, R16, 0x1, RZ, 0x18 ;  /* 0x00000001100a7811 */ /* 0x000fe200078fc0ff */
[----:B------:R-:W-:-:S03]  /*02a0*/  IMAD.IADD R15, R11, 0x1, R8 ;  /* 0x000000010b0f7824 */ /* 0x000fc600078e0208 */
[----:B------:R-:W-:-:S05]  /*02b0*/  LOP3.LUT R10, R10, 0x3, RZ, 0xc0, !PT ;  /* 0x000000030a0a7812 */ /* 0x000fca00078ec0ff */
[----:B------:R-:W-:-:S07]  /*02c0*/  IMAD.MOV R10, RZ, RZ, -R10 ;  /* 0x000000ffff0a7224 */ /* 0x000fce00078e0a0a */
.L_x_965:
[----:B0-----:R-:W-:-:S05]  /*02d0*/  IMAD.WIDE R12, R15, 0x4, R4 ;  /* 0x000000040f0c7825 */ /* 0x001fca00078e0204 */
[----:B------:R-:W2:Y:S01]  /*02e0*/  LDG.E R20, desc[UR10][R12.64] ;  /* 0x0000000a0c147981 */ /* 0x000ea2000c1e1900 */
[----:B------:R-:W-:Y:S01]  /*02f0*/  VIADD R10, R10, 0x1 ;  /* 0x000000010a0a7836 */ /* 0x000fe20000000000 */
[C---:B------:R-:W-:Y:S01]  /*0300*/  IADD3 R18, P1, PT, R15.reuse, UR6, RZ ;  /* 0x000000060f127c10 */ /* 0x040fe2000ff3e0ff */
[----:B------:R-:W-:Y:S03]  /*0310*/  BSSY.RECONVERGENT B3, `(.L_x_963) ;  /* 0x0000013000037945 */ /* 0x000fe60003800200 */
[----:B------:R-:W-:Y:S02]  /*0320*/  ISETP.NE.AND P2, PT, R10, RZ, PT ;  /* 0x000000ff0a00720c */ /* 0x000fe40003f45270 */
[----:B------:R-:W-:Y:S02]  /*0330*/  LEA.HI.X.SX32 R17, R15, UR7, 0x1, P1 ;  /* 0x000000070f117c11 */ /* 0x000fe400088f0eff */
        /* <DEDUP_REMOVED lines=10> */
[C---:B------:R-:W-:Y:S02]  /*03e0*/  @P3 ISETP.LT.U32.AND P1, PT, R13.reuse, R18, PT ;  /* 0x000000120d00320c */ /* 0x040fe40003f21070 */
[CC--:B------:R-:W-:Y:S02]  /*03f0*/  @P3 ISETP.GE.AND.EX P0, PT, R14.reuse, R17.reuse, PT, P0 ;  /* 0x000000110e00320c */ /* 0x0c0fe40003f06300 */
[----:B------:R-:W-:Y:S02]  /*0400*/  @P3 ISETP.LT.AND.EX P1, PT, R14, R17, PT, P1 ;  /* 0x000000110e00320c */ /* 0x000fe40003f21310 */
[----:B------:R-:W-:Y:S02]  /*0410*/  @P3 FSEL R7, R12, R20, !P0 ;  /* 0x000000140c073208 */ /* 0x000fe40004000000 */
[----:B------:R-:W-:-:S02]  /*0420*/  @P3 SEL R6, R13, R18, P1 ;  /* 0x000000120d063207 */ /* 0x000fc40000800000 */
[----:B------:R-:W-:-:S07]  /*0430*/  @P3 SEL R9, R14, R17, P1 ;  /* 0x000000110e093207 */ /* 0x000fce0000800000 */
.L_x_964:
[----:B------:R-:W-:Y:S05]  /*0440*/  BSYNC.RECONVERGENT B3 ;  /* 0x0000000000037941 */ /* 0x000fea0003800200 */
.L_x_963:
[----:B------:R-:W-:Y:S02]  /*0450*/  VIADD R8, R8, 0x100 ;  /* 0x0000010008087836 */ /* 0x000fe40000000000 */
[----:B------:R-:W-:Y:S01]  /*0460*/  VIADD R15, R15, 0x100 ;  /* 0x000001000f0f7836 */ /* 0x000fe20000000000 */
[----:B------:R-:W-:Y:S06]  /*0470*/  @P2 BRA `(.L_x_965) ;  /* 0xfffffffc00942947 */ /* 0x000fec000383ffff */
.L_x_962:
[----:B------:R-:W-:Y:S05]  /*0480*/  BSYNC.RECONVERGENT B2 ;  /* 0x0000000000027941 */ /* 0x000fea0003800200 */
.L_x_961:
[----:B------:R-:W-:-:S13]  /*0490*/  ISETP.GE.U32.AND P0, PT, R16, 0x300, PT ;  /* 0x000003001000780c */ /* 0x000fda0003f06070 */
[----:B------:R-:W-:Y:S05]  /*04a0*/  @!P0 BRA `(.L_x_960) ;  /* 0x00000004008c8947 */ /* 0x000fea0003800000 */
[----:B------:R-:W0:Y:S01]  /*04b0*/  LDC.64 R4, c[0x0][0x380] ;  /* 0x0000e000ff047b82 */ /* 0x000e220000000a00 */
[----:B------:R-:W-:-:S04]  /*04c0*/  IMAD.IADD R11, R11, 0x1, R8 ;  /* 0x000000010b0b7824 */ /* 0x000fc800078e0208 */
[C---:B------:R-:W-:Y:S02]  /*04d0*/  VIADD R19, R11.reuse, 0x100 ;  /* 0x000001000b137836 */ /* 0x040fe40000000000 */
[C---:B------:R-:W-:Y:S02]  /*04e0*/  VIADD R18, R11.reuse, 0x200 ;  /* 0x000002000b127836 */ /* 0x040fe40000000000 */
[----:B------:R-:W-:Y:S01]  /*04f0*/  VIADD R20, R11, 0x300 ;  /* 0x000003000b147836 */ /* 0x000fe20000000000 */
[----:B0-----:R-:W-:-:S05]  /*0500*/  IADD3 R4, P0, PT, R4, 0x800, RZ ;  /* 0x0000080004047810 */ /* 0x001fca0007f1e0ff */
[----:B------:R-:W-:-:S08]  /*0510*/  IMAD.X R5, RZ, RZ, R5, P0 ;  /* 0x000000ffff057224 */ /* 0x000fd000000e0605 */
.L_x_974:
[----:B------:R-:W-:-:S05]  /*0520*/  IMAD.WIDE R14, R11, 0x4, R4 ;  /* 0x000000040b0e7825 */ /* 0x000fca00078e0204 */
[----:B------:R-:W2:Y:S04]  /*0530*/  LDG.E R24, desc[UR10][R14.64+-0x800] ;  /* 0xfff8000a0e187981 */ /* 0x000ea8000c1e1900 */
[----:B-----5:R0:W5:Y:S04]  /*0540*/  LDG.E R26, desc[UR10][R14.64+-0x400] ;  /* 0xfffc000a0e1a7981 */ /* 0x020168000c1e1900 */
[----:B------:R0:W5:Y:S04]  /*0550*/  LDG.E R10, desc[UR10][R14.64] ;  /* 0x0000000a0e0a7981 */ /* 0x000168000c1e1900 */
[----:B------:R0:W5:Y:S01]  /*0560*/  LDG.E R12, desc[UR10][R14.64+0x400] ;  /* 0x0004000a0e0c7981 */ /* 0x000162000c1e1900 */
[----:B------:R-:W-:Y:S01]  /*0570*/  IADD3 R21, P1, PT, R11, UR8, RZ ;  /* 0x000000080b157c10 */ /* 0x000fe2000ff3e0ff */
[----:B------:R-:W-:Y:S01]  /*0580*/  BSSY.RECONVERGENT B2, `(.L_x_966) ;  /* 0x0000012000027945 */ /* 0x000fe20003800200 */
[----:B------:R-:W-:-:S02]  /*0590*/  IMAD.MOV.U32 R16, RZ, RZ, R6 ;  /* 0x000000ffff107224 */ /* 0x000fc400078e0006 */
[----:B------:R-:W-:Y:S01]  /*05a0*/  IMAD.MOV.U32 R17, RZ, RZ, R9 ;  /* 0x000000ffff117224 */ /* 0x000fe200078e0009 */
[----:B------:R-:W-:Y:S01]  /*05b0*/  LEA.HI.X.SX32 R22, R11, UR9, 0x1, P1 ;  /* 0x000000090b167c11 */ /* 0x000fe200088f0eff */
[----:B------:R-:W-:Y:S01]  /*05c0*/  IMAD.MOV.U32 R13, RZ, RZ, R7 ;  /* 0x000000ffff0d7224 */ /* 0x000fe200078e0007 */
        /* <DEDUP_REMOVED lines=13> */
.L_x_967:
[----:B------:R-:W-:Y:S05]  /*06a0*/  BSYNC.RECONVERGENT B2 ;  /* 0x0000000000027941 */ /* 0x000fea0003800200 */
.L_x_966:
[----:B-----5:R-:W-:Y:S01]  /*06b0*/  FSETP.GEU.AND P0, PT, R13, R26, PT ;  /* 0x0000001a0d00720b */ /* 0x020fe20003f0e000 */
[----:B------:R-:W-:Y:S01]  /*06c0*/  BSSY.RECONVERGENT B2, `(.L_x_968) ;  /* 0x0000012000027945 */ /* 0x000fe20003800200 */
[C---:B------:R-:W-:Y:S01]  /*06d0*/  IADD3 R15, P1, PT, R19.reuse, UR8, RZ ;  /* 0x00000008130f7c10 */ /* 0x040fe2000ff3e0ff */
[----:B------:R-:W-:Y:S02]  /*06e0*/  IMAD.MOV.U32 R6, RZ, RZ, R16 ;  /* 0x000000ffff067224 */ /* 0x000fe400078e0010 */
[----:B------:R-:W-:Y:S01]  /*06f0*/  IMAD.MOV.U32 R9, RZ, RZ, R17 ;  /* 0x000000ffff097224 */ /* 0x000fe200078e0011 */
[----:B------:R-:W-:Y:S01]  /*0700*/  LEA.HI.X.SX32 R14, R19, UR9, 0x1, P1 ;  /* 0x00000009130e7c11 */ /* 0x000fe200088f0eff */
        /* <DEDUP_REMOVED lines=13> */
.L_x_969:
[----:B------:R-:W-:Y:S05]  /*07e0*/  BSYNC.RECONVERGENT B2 ;  /* 0x0000000000027941 */ /* 0x000fea0003800200 */
.L_x_968:
[----:B------:R-:W-:Y:S01]  /*07f0*/  FSETP.GEU.AND P0, PT, R7, R10, PT ;  /* 0x0000000a0700720b */ /* 0x000fe20003f0e000 */
[----:B------:R-:W-:Y:S01]  /*0800*/  BSSY.RECONVERGENT B2, `(.L_x_970) ;  /* 0x0000013000027945 */ /* 0x000fe20003800200 */
[----:B------:R-:W-:Y:S01]  /*0810*/  IADD3 R17, P1, PT, R18, UR8, RZ ;  /* 0x0000000812117c10 */ /* 0x000fe2000ff3e0ff */
[----:B------:R-:W-:Y:S01]  /*0820*/  IMAD.MOV.U32 R14, RZ, RZ, R6 ;  /* 0x000000ffff0e7224 */ /* 0x000fe200078e0006 */
[----:B------:R-:W-:Y:S01]  /*0830*/  IADD3 R21, P2, PT, R20, UR8, RZ ;  /* 0x0000000814157c10 */ /* 0x000fe2000ff5e0ff */
        /* <DEDUP_REMOVED lines=15> */
.L_x_971:
[----:B------:R-:W-:Y:S05]  /*0930*/  BSYNC.RECONVERGENT B2 ;  /* 0x0000000000027941 */ /* 0x000fea0003800200 */
.L_x_970:
[----:B------:R-:W-:Y:S01]  /*0940*/  FSETP.GEU.AND P0, PT, R13, R12, PT ;  /* 0x0000000c0d00720b */ /* 0x000fe20003f0e000 */
[----:B------:R-:W-:Y:S01]  /*0950*/  BSSY.RECONVERGENT B2, `(.L_x_972) ;  /* 0x0000011000027945 */ /* 0x000fe20003800200 */
[----:B------:R-:W-:Y:S01]  /*0960*/  LEA.HI.X.SX32 R10, R20, UR9, 0x1, P2 ;  /* 0x00000009140a7c11 */ /* 0x000fe200090f0eff */
        /* <DEDUP_REMOVED lines=15> */
.L_x_973:
[----:B------:R-:W-:Y:S05]  /*0a60*/  BSYNC.RECONVERGENT B2 ;  /* 0x0000000000027941 */ /* 0x000fea0003800200 */
.L_x_972:
[----:B------:R-:W-:Y:S02]  /*0a70*/  VIADD R8, R8, 0x400 ;  /* 0x0000040008087836 */ /* 0x000fe40000000000 */
[----:B------:R-:W-:Y:S02]  /*0a80*/  VIADD R19, R19, 0x400 ;  /* 0x0000040013137836 */ /* 0x000fe40000000000 */
[----:B------:R-:W-:Y:S01]  /*0a90*/  VIADD R18, R18, 0x400 ;  /* 0x0000040012127836 */ /* 0x000fe20000000000 */
[----:B------:R-:W-:Y:S01]  /*0aa0*/  ISETP.GE.AND P0, PT, R8, R3, PT ;  /* 0x000000030800720c */ /* 0x000fe20003f06270 */
[----:B------:R-:W-:Y:S02]  /*0ab0*/  VIADD R20, R20, 0x400 ;  /* 0x0000040014147836 */ /* 0x000fe40000000000 */
[----:B------:R-:W-:-:S10]  /*0ac0*/  VIADD R11, R11, 0x400 ;  /* 0x000004000b0b7836 */ /* 0x000fd40000000000 */
[----:B------:R-:W-:Y:S05]  /*0ad0*/  @!P0 BRA `(.L_x_974) ;  /* 0xfffffff800908947 */ /* 0x000fea000383ffff */
.L_x_960:
[----:B------:R-:W-:Y:S05]  /*0ae0*/  BSYNC.RECONVERGENT B1 ;  /* 0x0000000000017941 */ /* 0x000fea0003800200 */
.L_x_959:
[----:B------:R-:W-:-:S13]  /*0af0*/  ISETP.GE.AND P0, PT, R3, 0x100, PT ;  /* 0x000001000300780c */ /* 0x000fda0003f06270 */
[----:B------:R-:W-:Y:S05]  /*0b00*/  @!P0 BRA `(.L_x_975) ;  /* 0x00000010003c8947 */ /* 0x000fea0003800000 */
[----:B------:R-:W1:Y:S01]  /*0b10*/  S2R R13, SR_LANEID ;  /* 0x00000000000d7919 */ /* 0x000e620000000000 */
[----:B------:R-:W-:Y:S01]  /*0b20*/  BSSY.RECONVERGENT B1, `(.L_x_976) ;  /* 0x0000015000017945 */ /* 0x000fe20003800200 */
[----:B0-----:R-:W-:Y:S01]  /*0b30*/  IMAD.MOV.U32 R5, RZ, RZ, R6 ;  /* 0x000000ffff057224 */ /* 0x001fe200078e0006 */
[----:B-----5:R-:W0:Y:S01]  /*0b40*/  SHFL.DOWN PT, R4, R7, 0x1, 0x1f ;  /* 0x08201f0007047f89 */ /* 0x020e2200000e0000 */
        /* <DEDUP_REMOVED lines=18> */
.L_x_977:
[----:B------:R-:W-:Y:S05]  /*0c70*/  BSYNC.RECONVERGENT B1 ;  /* 0x0000000000017941 */ /* 0x000fea0003800200 */
.L_x_976:
        /* <DEDUP_REMOVED lines=21> */
.L_x_979:
[----:B------:R-:W-:Y:S05]  /*0dd0*/  BSYNC.RECONVERGENT B1 ;  /* 0x0000000000017941 */ /* 0x000fea0003800200 */
.L_x_978:
        /* <DEDUP_REMOVED lines=21> */
.L_x_981:
[----:B------:R-:W-:Y:S05]  /*0f30*/  BSYNC.RECONVERGENT B1 ;  /* 0x0000000000017941 */ /* 0x000fea0003800200 */
.L_x_980:
        /* <DEDUP_REMOVED lines=21> */
.L_x_983:
[----:B------:R-:W-:Y:S05]  /*1090*/  BSYNC.RECONVERGENT B1 ;  /* 0x0000000000017941 */ /* 0x000fea0003800200 */
.L_x_982:
        /* <DEDUP_REMOVED lines=22> */
.L_x_985:
[----:B------:R-:W-:Y:S05]  /*1200*/  BSYNC.RECONVERGENT B1 ;  /* 0x0000000000017941 */ /* 0x000fea0003800200 */
.L_x_984:
        /* <DEDUP_REMOVED lines=12> */
.L_x_987:
[----:B------:R-:W-:Y:S05]  /*12d0*/  BSYNC.RECONVERGENT B1 ;  /* 0x0000000000017941 */ /* 0x000fea0003800200 */
.L_x_986:
        /* <DEDUP_REMOVED lines=31> */
.L_x_990:
[----:B------:R-:W-:Y:S05]  /*14d0*/  BSYNC.RECONVERGENT B1 ;  /* 0x0000000000017941 */ /* 0x000fea0003800200 */
.L_x_989:
        /* <DEDUP_REMOVED lines=18> */
.L_x_992:
[----:B------:R-:W-:Y:S05]  /*1600*/  BSYNC.RECONVERGENT B1 ;  /* 0x0000000000017941 */ /* 0x000fea0003800200 */
.L_x_991:
        /* <DEDUP_REMOVED lines=18> */
.L_x_994:
[----:B------:R-:W-:Y:S05]  /*1730*/  BSYNC.RECONVERGENT B1 ;  /* 0x0000000000017941 */ /* 0x000fea0003800200 */
.L_x_993:
        /* <DEDUP_REMOVED lines=18> */
.L_x_996:
[----:B------:R-:W-:Y:S05]  /*1860*/  BSYNC.RECONVERGENT B1 ;  /* 0x0000000000017941 */ /* 0x000fea0003800200 */
.L_x_995:
        /* <DEDUP_REMOVED lines=18> */
.L_x_998:
[----:B------:R-:W-:Y:S05]  /*1990*/  BSYNC.RECONVERGENT B1 ;  /* 0x0000000000017941 */ /* 0x000fea0003800200 */
.L_x_997:
        /* <DEDUP_REMOVED lines=18> */
.L_x_1000:
[----:B------:R-:W-:Y:S05]  /*1ac0*/  BSYNC.RECONVERGENT B1 ;  /* 0x0000000000017941 */ /* 0x000fea0003800200 */
.L_x_999:
        /* <DEDUP_REMOVED lines=19> */
.L_x_975:
[----:B0-----:R-:W-:Y:S01]  /*1c00*/  LOP3.LUT R4, R2, 0x3e0, RZ, 0xc0, !PT ;  /* 0x000003e002047812 */ /* 0x001fe200078ec0ff */
[----:B------:R-:W-:Y:S01]  /*1c10*/  BSSY.RECONVERGENT B1, `(.L_x_1001) ;  /* 0x000001b000017945 */ /* 0x000fe20003800200 */
[----:B-----5:R-:W-:Y:S02]  /*1c20*/  IMAD.MOV.U32 R5, RZ, RZ, R7 ;  /* 0x000000ffff057224 */ /* 0x020fe400078e0007 */
[----:B------:R-:W-:Y:S02]  /*1c30*/  IMAD.MOV.U32 R13, RZ, RZ, R6 ;  /* 0x000000ffff0d7224 */ /* 0x000fe400078e0006 */
[----:B------:R-:W-:Y:S01]  /*1c40*/  VIADD R8, R4, 0x20 ;  /* 0x0000002004087836 */ /* 0x000fe20000000000 */
[----:B------:R-:W-:Y:S01]  /*1c50*/  LOP3.LUT R4, RZ, R4, RZ, 0x33, !PT ;  /* 0x00000004ff047212 */ /* 0x000fe200078e33ff */
[----:B------:R-:W-:-:S03]  /*1c60*/  IMAD.MOV.U32 R15, RZ, RZ, R9 ;  /* 0x000000ffff0f7224 */ /* 0x000fc600078e0009 */
[----:B------:R-:W-:Y:S01]  /*1c70*/  ISETP.GT.AND P0, PT, R8, R3, PT ;  /* 0x000000030800720c */ /* 0x000fe20003f04270 */
[----:B------:R-:W-:-:S05]  /*1c80*/  IMAD.IADD R4, R3, 0x1, R4 ;  /* 0x0000000103047824 */ /* 0x000fca00078e0204 */
        /* <DEDUP_REMOVED lines=19> */
.L_x_1002:
[----:B------:R-:W-:Y:S05]  /*1dc0*/  BSYNC.RECONVERGENT B1 ;  /* 0x0000000000017941 */ /* 0x000fea0003800200 */
.L_x_1001:
        /* <DEDUP_REMOVED lines=22> */
.L_x_1004:
[----:B------:R-:W-:Y:S05]  /*1f30*/  BSYNC.RECONVERGENT B1 ;  /* 0x0000000000017941 */ /* 0x000fea0003800200 */
.L_x_1003:
        /* <DEDUP_REMOVED lines=22> */
.L_x_1006:
[----:B------:R-:W-:Y:S05]  /*20a0*/  BSYNC.RECONVERGENT B1 ;  /* 0x0000000000017941 */ /* 0x000fea0003800200 */
.L_x_1005:
        /* <DEDUP_REMOVED lines=22> */
.L_x_1008:
[----:B------:R-:W-:Y:S05]  /*2210*/  BSYNC.RECONVERGENT B1 ;  /* 0x0000000000017941 */ /* 0x000fea0003800200 */
.L_x_1007:
        /* <DEDUP_REMOVED lines=23> */
.L_x_1010:
[----:B------:R-:W-:Y:S05]  /*2390*/  BSYNC.RECONVERGENT B1 ;  /* 0x0000000000017941 */ /* 0x000fea0003800200 */
.L_x_1009:
        /* <DEDUP_REMOVED lines=12> */
.L_x_1012:
[----:B------:R-:W-:Y:S05]  /*2460*/  BSYNC.RECONVERGENT B1 ;  /* 0x0000000000017941 */ /* 0x000fea0003800200 */
.L_x_1011:
[----:B------:R-:W-:Y:S01]  /*2470*/  BAR.SYNC.DEFER_BLOCKING 0x0 ;  /* 0x0000000000007b1d */ /* 0x000fe20000010000 */
[----:B------:R-:W-:-:S13]  /*2480*/  ISETP.NE.AND P2, PT, R2, RZ, PT ;  /* 0x000000ff0200720c */ /* 0x000fda0003f45270 */
[----:B------:R-:W-:Y:S05]  /*2490*/  @P2 BRA `(.L_x_988) ;  /* 0x0000003000fc2947 */ /* 0x000fea0003800000 */
[C---:B------:R-:W-:Y:S01]  /*24a0*/  ISETP.GE.AND P0, PT, R3.reuse, 0x21, PT ;  /* 0x000000210300780c */ /* 0x040fe20003f06270 */
[----:B------:R-:W-:Y:S01]  /*24b0*/  IMAD.MOV.U32 R2, RZ, RZ, R6 ;  /* 0x000000ffff027224 */ /* 0x000fe200078e0006 */
[C---:B------:R-:W-:Y:S01]  /*24c0*/  ISETP.GE.AND P5, PT, R3.reuse, 0x41, PT ;  /* 0x000000410300780c */ /* 0x040fe20003fa6270 */
[----:B0-----:R-:W-:Y:S01]  /*24d0*/  IMAD.MOV.U32 R9, RZ, RZ, R5 ;  /* 0x000000ffff097224 */ /* 0x001fe200078e0005 */
        /* <DEDUP_REMOVED lines=26> */
.L_x_1014:
[----:B------:R-:W-:Y:S05]  /*2680*/  BSYNC.RECONVERGENT B1 ;  /* 0x0000000000017941 */ /* 0x000fea0003800200 */
.L_x_1013:
        /* <DEDUP_REMOVED lines=26> */
.L_x_1016:
[----:B------:R-:W-:Y:S05]  /*2830*/  BSYNC.RECONVERGENT B1 ;  /* 0x0000000000017941 */ /* 0x000fea0003800200 */
.L_x_1015:
        /* <DEDUP_REMOVED lines=29> */
.L_x_1018:
[----:B------:R-:W-:Y:S05]  /*2a10*/  BSYNC.RECONVERGENT B1 ;  /* 0x0000000000017941 */ /* 0x000fea0003800200 */
.L_x_1017:
        /* <DEDUP_REMOVED lines=26> */
.L_x_1020:
[----:B------:R-:W-:Y:S05]  /*2bc0*/  BSYNC.RECONVERGENT B1 ;  /* 0x0000000000017941 */ /* 0x000fea0003800200 */
.L_x_1019:
        /* <DEDUP_REMOVED lines=26> */
.L_x_1022:
[----:B------:R-:W-:Y:S05]  /*2d70*/  BSYNC.RECONVERGENT B1 ;  /* 0x0000000000017941 */ /* 0x000fea0003800200 */
.L_x_1021:
        /* <DEDUP_REMOVED lines=26> */
.L_x_1024:
[----:B------:R-:W-:Y:S05]  /*2f20*/  BSYNC.RECONVERGENT B1 ;  /* 0x0000000000017941 */ /* 0x000fea0003800200 */
.L_x_1023:
[----:B------:R-:W-:Y:S02]  /*2f30*/  IMAD.MOV.U32 R6, RZ, RZ, R3 ;  /* 0x000000ffff067224 */ /* 0x000fe400078e0003 */
[----:B------:R-:W-:Y:S02]  /*2f40*/  IMAD.MOV.U32 R5, RZ, RZ, R7 ;  /* 0x000000ffff057224 */ /* 0x000fe400078e0007 */
[----:B------:R-:W-:Y:S01]  /*2f50*/  IMAD.MOV.U32 R4, RZ, RZ, R8 ;  /* 0x000000ffff047224 */ /* 0x000fe200078e0008 */
[----:B------:R-:W-:Y:S06]  /*2f60*/  @!P6 BRA `(.L_x_988) ;  /* 0x000000280048e947 */ /* 0x000fec0003800000 */
        /* <DEDUP_REMOVED lines=23> */
.L_x_956:
[----:B------:R-:W0:Y:S01]  /*30e0*/  S2R R2, SR_TID.X ;  /* 0x0000000000027919 */ /* 0x000e220000002100 */
[----:B------:R-:W1:Y:S01]  /*30f0*/  LDCU.128 UR12, c[0x0][0x380] ;  /* 0x00007000ff0c77ac */ /* 0x000e620008000c00 */
[----:B------:R-:W-:Y:S02]  /*3100*/  SHF.R.S32.HI R12, RZ, 0x1f, R11 ;  /* 0x0000001fff0c7819 */ /* 0x000fe4000001140b */
[----:B0-----:R-:W-:-:S04]  /*3110*/  IADD3 R3, P0, PT, R11, R2, RZ ;  /* 0x000000020b037210 */ /* 0x001fc80007f1e0ff */
[----:B-1----:R-:W-:Y:S01]  /*3120*/  LEA R4, P1, R3, UR12, 0x2 ;  /* 0x0000000c03047c11 */ /* 0x002fe2000f8210ff */
[----:B------:R-:W-:-:S05]  /*3130*/  IMAD.X R6, RZ, RZ, R12, P0 ;  /* 0x000000ffff067224 */ /* 0x000fca00000e060c */
[----:B------:R-:W-:-:S05]  /*3140*/  LEA.HI.X R5, R3, UR13, R6, 0x2, P1 ;  /* 0x0000000d03057c11 */ /* 0x000fca00088f1406 */
[----:B------:R-:W2:Y:S04]  /*3150*/  LDG.E R3, desc[UR10][R4.64] ;  /* 0x0000000a04037981 */ /* 0x000ea8000c1e1900 */
[----:B------:R-:W2:Y:S04]  /*3160*/  LDG.E R6, desc[UR10][R4.64+0x400] ;  /* 0x0004000a04067981 */ /* 0x000ea8000c1e1900 */
[----:B------:R-:W3:Y:S04]  /*3170*/  LDG.E R7, desc[UR10][R4.64+0x800] ;  /* 0x0008000a04077981 */ /* 0x000ee8000c1e1900 */
[----:B------:R-:W4:Y:S01]  /*3180*/  LDG.E R8, desc[UR10][R4.64+0xc00] ;  /* 0x000c000a04087981 */ /* 0x000f22000c1e1900 */
[C---:B------:R-:W-:Y:S01]  /*3190*/  VIADD R13, R2.reuse, 0x100 ;  /* 0x00000100020d7836 */ /* 0x040fe20000000000 */
[----:B------:R-:W-:Y:S01]  /*31a0*/  IADD3 R11, P3, PT, R11, UR14, RZ ;  /* 0x0000000e0b0b7c10 */ /* 0x000fe2000ff7e0ff */
[----:B------:R-:W-:Y:S01]  /*31b0*/  UMOV UR4, URZ ;  /* 0x000000ff00047c82 */ /* 0x000fe20008000000 */
[----:B------:R-:W-:Y:S01]  /*31c0*/  BSSY.RECONVERGENT B1, `(.L_x_1025) ;  /* 0x0000013000017945 */ /* 0x000fe20003800200 */
[----:B------:R0:W5:Y:S02]  /*31d0*/  LDG.E R9, desc[UR10][R4.64+0x1000] ;  /* 0x0010000a04097981 */ /* 0x000164000c1e1900 */
[----:B0-----:R-:W-:-:S02]  /*31e0*/  LOP3.LUT R4, R2, 0x400, RZ, 0xfc, !PT ;  /* 0x0000040002047812 */ /* 0x001fc400078efcff */
[----:B--2---:R-:W-:-:S04]  /*31f0*/  FSETP.GEU.AND P0, PT, R6, R3, PT ;  /* 0x000000030600720b */ /* 0x004fc80003f0e000 */
[----:B------:R-:W-:Y:S01]  /*3200*/  FSEL R6, R6, R3, !P0 ;  /* 0x0000000306067208 */ /* 0x000fe20004000000 */
[----:B------:R-:W-:-:S03]  /*3210*/  VIADD R3, R2, 0x200 ;  /* 0x0000020002037836 */ /* 0x000fc60000000000 */
[----:B---3--:R-:W-:-:S04]  /*3220*/  FSETP.GEU.AND P1, PT, R7, R6, PT ;  /* 0x000000060700720b */ /* 0x008fc80003f2e000 */
[----:B------:R-:W-:Y:S02]  /*3230*/  FSEL R7, R7, R6, !P1 ;  /* 0x0000000607077208 */ /* 0x000fe40004800000 */
[----:B------:R-:W-:Y:S02]  /*3240*/  IADD3.X R6, PT, PT, R12, UR15, RZ, P3, !PT ;  /* 0x0000000f0c067c10 */ /* 0x000fe40009ffe4ff */
[----:B----4-:R-:W-:Y:S01]  /*3250*/  FSETP.GEU.AND P2, PT, R7, R8, PT ;  /* 0x000000080700720b */ /* 0x010fe20003f4e000 */
[----:B------:R-:W-:-:S04]  /*3260*/  IMAD.MOV.U32 R12, RZ, RZ, R7 ;  /* 0x000000ffff0c7224 */ /* 0x000fc800078e0007 */
[----:B------:R-:W-:-:S05]  /*3270*/  @P1 SEL R3, R13, R2, !P0 ;  /* 0x000000020d031207 */ /* 0x000fca0004000000 */
[----:B------:R-:W-:-:S03]  /*3280*/  IMAD.MOV.U32 R5, RZ, RZ, R3 ;  /* 0x000000ffff057224 */ /* 0x000fc600078e0003 */
[----:B------:R-:W-:Y:S05]  /*3290*/  @!P2 BRA `(.L_x_1026) ;  /* 0x000000000014a947 */ /* 0x000fea0003800000 */
[----:B------:R-:W-:Y:S01]  /*32a0*/  FSETP.GEU.AND P0, PT, R8, R7, PT ;  /* 0x000000070800720b */ /* 0x000fe20003f0e000 */
[----:B------:R-:W-:Y:S02]  /*32b0*/  IMAD.MOV.U32 R12, RZ, RZ, R8 ;  /* 0x000000ffff0c7224 */ /* 0x000fe400078e0008 */
[----:B------:R-:W-:-:S10]  /*32c0*/  VIADD R5, R2, 0x300 ;  /* 0x0000030002057836 */ /* 0x000fd40000000000 */
[----:B------:R-:W-:Y:S02]  /*32d0*/  @P0 IMAD.MOV.U32 R12, RZ, RZ, R7 ;  /* 0x000000ffff0c0224 */ /* 0x000fe400078e0007 */
[----:B------:R-:W-:-:S07]  /*32e0*/  @P0 IMAD.MOV.U32 R5, RZ, RZ, R3 ;  /* 0x000000ffff050224 */ /* 0x000fce00078e0003 */
.L_x_1026:
[----:B------:R-:W-:Y:S05]  /*32f0*/  BSYNC.RECONVERGENT B1 ;  /* 0x0000000000017941 */ /* 0x000fea0003800200 */
.L_x_1025:
[----:B-----5:R-:W-:Y:S01]  /*3300*/  FSETP.GEU.AND P0, PT, R12, R9, PT ;  /* 0x000000090c00720b */ /* 0x020fe20003f0e000 */
[----:B------:R-:W-:Y:S01]  /*3310*/  BSSY.RECONVERGENT B1, `(.L_x_1027) ;  /* 0x0000014000017945 */ /* 0x000fe20003800200 */
[-C--:B------:R-:W-:Y:S01]  /*3320*/  IADD3 R13, P3, PT, R5, R11.reuse, RZ ;  /* 0x0000000b050d7210 */ /* 0x080fe20007f7e0ff */
[----:B------:R-:W-:Y:S01]  /*3330*/  IMAD.MOV.U32 R3, RZ, RZ, R12 ;  /* 0x000000ffff037224 */ /* 0x000fe200078e000c */
[----:B------:R-:W-:Y:S02]  /*3340*/  IADD3 R8, P1, PT, R4, R11, RZ ;  /* 0x0000000b04087210 */ /* 0x000fe40007f3e0ff */
[----:B------:R-:W-:Y:S02]  /*3350*/  IADD3.X R14, PT, PT, R6, UR4, RZ, P3, !PT ;  /* 0x00000004060e7c10 */ /* 0x000fe40009ffe4ff */
[----:B------:R-:W-:Y:S01]  /*3360*/  ISETP.LE.AND P2, PT, R10, UR6, PT ;  /* 0x000000060a007c0c */ /* 0x000fe2000bf43270 */
[----:B------:R-:W-:Y:S02]  /*3370*/  IMAD.X R11, RZ, RZ, R6, P1 ;  /* 0x000000ffff0b7224 */ /* 0x000fe400008e0606 */
[----:B------:R-:W-:-:S02]  /*3380*/  IMAD.MOV.U32 R6, RZ, RZ, R13 ;  /* 0x000000ffff067224 */ /* 0x000fc400078e000d */
[----:B------:R-:W-:Y:S01]  /*3390*/  IMAD.MOV.U32 R7, RZ, RZ, R14 ;  /* 0x000000ffff077224 */ /* 0x000fe200078e000e */
[----:B------:R-:W-:Y:S07]  /*33a0*/  @!P0 BRA `(.L_x_1028) ;  /* 0x0000000000288947 */ /* 0x000fee0003800000 */
        /* <DEDUP_REMOVED lines=10> */
.L_x_1028:
[----:B------:R-:W-:Y:S05]  /*3450*/  BSYNC.RECONVERGENT B1 ;  /* 0x0000000000017941 */ /* 0x000fea0003800200 */
.L_x_1027:
        /* <DEDUP_REMOVED lines=12> */
[----:B------:R-:W-:-:S05]  /*3520*/  IMAD.MOV.U32 R9, RZ, RZ, 0x500 ;  /* 0x00000500ff097424 */ /* 0x000fca00078e00ff */
[----:B------:R-:W2:Y:S01]  /*3530*/  ATOMG.E.ADD.STRONG.GPU PT, R8, desc[UR10][R4.64], R9 ;  /* 0x80000009040879a8 */ /* 0x000ea200081ef10a */
[----:B------:R-:W0:Y:S01]  /*3540*/  S2UR UR5, SR_CgaCtaId ;  /* 0x00000000000579c3 */ /* 0x000e220000008800 */
[----:B------:R-:W-:Y:S02]  /*3550*/  UMOV UR4, 0x400 ;  /* 0x0000040000047882 */ /* 0x000fe40000000000 */
[----:B0-----:R-:W-:Y:S01]  /*3560*/  ULEA UR4, UR5, UR4, 0x18 ;  /* 0x0000000405047291 */ /* 0x001fe2000f8ec0ff */
[----:B--2---:R-:W-:-:S08]  /*3570*/  VIADD R8, R8, UR6 ;  /* 0x0000000608087c36 */ /* 0x004fd00008000000 */
[----:B------:R0:W-:Y:S03]  /*3580*/  STS [UR4+0x98], R8 ;  /* 0x00009808ff007988 */ /* 0x0001e60008000804 */
.L_x_1031:
[----:B------:R-:W-:Y:S05]  /*3590*/  BSYNC.RECONVERGENT B1 ;  /* 0x0000000000017941 */ /* 0x000fea0003800200 */
.L_x_1030:
[----:B------:R-:W1:Y:S08]  /*35a0*/  S2UR UR5, SR_CgaCtaId ;  /* 0x00000000000579c3 */ /* 0x000e700000008800 */
[----:B------:R-:W-:Y:S06]  /*35b0*/  BAR.SYNC.DEFER_BLOCKING 0x0 ;  /* 0x0000000000007b1d */ /* 0x000fec0000010000 */
[----:B------:R-:W-:Y:S01]  /*35c0*/  UMOV UR4, 0x400 ;  /* 0x0000040000047882 */ /* 0x000fe20000000000 */
[----:B------:R-:W2:Y:S01]  /*35d0*/  LDCU UR7, c[0x0][0x398] ;  /* 0x00007300ff0777ac */ /* 0x000ea20008000800 */
[----:B------:R-:W3:Y:S01]  /*35e0*/  LDCU.128 UR12, c[0x0][0x380] ;  /* 0x00007000ff0c77ac */ /* 0x000ee20008000c00 */
[----:B-1----:R-:W-:-:S06]  /*35f0*/  ULEA UR4, UR5, UR4, 0x18 ;  /* 0x0000000405047291 */ /* 0x002fcc000f8ec0ff */
[----:B0-----:R-:W-:-:S05]  /*3600*/  IMAD.U32 R8, RZ, RZ, UR4 ;  /* 0x00000004ff087e24 */ /* 0x001fca000f8e00ff */
[----:B------:R-:W0:Y:S02]  /*3610*/  LDS R11, [R8+0x98] ;  /* 0x00009800080b7984 */ /* 0x000e240000000800 */
[----:B0-----:R-:W-:-:S05]  /*3620*/  VIADD R9, R11, 0x500 ;  /* 0x000005000b097836 */ /* 0x001fca0000000000 */
[----:B------:R-:W-:-:S13]  /*3630*/  ISETP.GT.AND P0, PT, R9, R10, PT ;  /* 0x0000000a0900720c */ /* 0x000fda0003f04270 */
[----:B--23--:R-:W-:Y:S05]  /*3640*/  @P0 BRA `(.L_x_1032) ;  /* 0x0000000800080947 */ /* 0x00cfea0003800000 */
[----:B------:R-:W-:Y:S01]  /*3650*/  BSSY.RECONVERGENT B1, `(.L_x_1032) ;  /* 0x0000081000017945 */ /* 0x000fe20003800200 */
.L_x_1045:
[----:B------:R-:W-:-:S04]  /*3660*/  IADD3 R13, P0, PT, R2, R11, RZ ;  /* 0x0000000b020d7210 */ /* 0x000fc80007f1e0ff */
[----:B------:R-:W-:Y:S02]  /*3670*/  LEA.HI.X.SX32 R12, R11, RZ, 0x1, P0 ;  /* 0x000000ff0b0c7211 */ /* 0x000fe400000f0eff */
[----:B------:R-:W-:-:S04]  /*3680*/  LEA R14, P0, R13, UR12, 0x2 ;  /* 0x0000000c0d0e7c11 */ /* 0x000fc8000f8010ff */
[----:B------:R-:W-:-:S05]  /*3690*/  LEA.HI.X R15, R13, UR13, R12, 0x2, P0 ;  /* 0x0000000d0d0f7c11 */ /* 0x000fca00080f140c */
[----:B------:R-:W2:Y:S04]  /*36a0*/  LDG.E R20, desc[UR10][R14.64] ;  /* 0x0000000a0e147981 */ /* 0x000ea8000c1e1900 */
[----:B------:R0:W5:Y:S04]  /*36b0*/  LDG.E R21, desc[UR10][R14.64+0x400] ;  /* 0x0004000a0e157981 */ /* 0x000168000c1e1900 */
[----:B------:R0:W5:Y:S04]  /*36c0*/  LDG.E R11, desc[UR10][R14.64+0x800] ;  /* 0x0008000a0e0b7981 */ /* 0x000168000c1e1900 */
[----:B------:R0:W5:Y:S04]  /*36d0*/  LDG.E R9, desc[UR10][R14.64+0xc00] ;  /* 0x000c000a0e097981 */ /* 0x000168000c1e1900 */
[----:B------:R0:W5:Y:S01]  /*36e0*/  LDG.E R10, desc[UR10][R14.64+0x1000] ;  /* 0x0010000a0e0a7981 */ /* 0x000162000c1e1900 */
[----:B------:R-:W-:Y:S01]  /*36f0*/  IADD3 R13, P1, PT, R13, UR14, RZ ;  /* 0x0000000e0d0d7c10 */ /* 0x000fe2000ff3e0ff */
[----:B------:R-:W-:Y:S01]  /*3700*/  BSSY.RECONVERGENT B2, `(.L_x_1033) ;  /* 0x0000012000027945 */ /* 0x000fe20003800200 */
[----:B------:R-:W-:-:S02]  /*3710*/  IMAD.MOV.U32 R16, RZ, RZ, R3 ;  /* 0x000000ffff107224 */ /* 0x000fc400078e0003 */
[----:B------:R-:W-:Y:S01]  /*3720*/  IMAD.MOV.U32 R18, RZ, RZ, R6 ;  /* 0x000000ffff127224 */ /* 0x000fe200078e0006 */
[----:B------:R-:W-:Y:S01]  /*3730*/  IADD3.X R12, PT, PT, R12, UR15, RZ, P1, !PT ;  /* 0x0000000f0c0c7c10 */ /* 0x000fe20008ffe4ff */
        /* <DEDUP_REMOVED lines=14> */
.L_x_1034:
[----:B------:R-:W-:Y:S05]  /*3820*/  BSYNC.RECONVERGENT B2 ;  /* 0x0000000000027941 */ /* 0x000fea0003800200 */
.L_x_1033:
        /* <DEDUP_REMOVED lines=19> */
.L_x_1036:
[----:B------:R-:W-:Y:S05]  /*3960*/  BSYNC.RECONVERGENT B2 ;  /* 0x0000000000027941 */ /* 0x000fea0003800200 */
.L_x_1035:
        /* <DEDUP_REMOVED lines=19> */
.L_x_1038:
[----:B------:R-:W-:Y:S05]  /*3aa0*/  BSYNC.RECONVERGENT B2 ;  /* 0x0000000000027941 */ /* 0x000fea0003800200 */
.L_x_1037:
        /* <DEDUP_REMOVED lines=19> */
.L_x_1040:
[----:B------:R-:W-:Y:S05]  /*3be0*/  BSYNC.RECONVERGENT B2 ;  /* 0x0000000000027941 */ /* 0x000fea0003800200 */
.L_x_1039:
        /* <DEDUP_REMOVED lines=19> */
.L_x_1042:
[----:B------:R-:W-:Y:S05]  /*3d20*/  BSYNC.RECONVERGENT B2 ;  /* 0x0000000000027941 */ /* 0x000fea0003800200 */
.L_x_1041:
[----:B------:R-:W-:Y:S01]  /*3d30*/  BAR.SYNC.DEFER_BLOCKING 0x0 ;  /* 0x0000000000007b1d */ /* 0x000fe20000010000 */
[----:B------:R-:W-:-:S05]  /*3d40*/  ISETP.NE.AND P0, PT, R2, RZ, PT ;  /* 0x000000ff0200720c */ /* 0x000fca0003f05270 */
[----:B------:R-:W-:Y:S08]  /*3d50*/  BSSY.RECONVERGENT B2, `(.L_x_1043) ;  /* 0x000000a000027945 */ /* 0x000ff00003800200 */
[----:B------:R-:W-:Y:S05]  /*3d60*/  @P0 BRA `(.L_x_1044) ;  /* 0x0000000000200947 */ /* 0x000fea0003800000 */
[----:B------:R-:W-:-:S05]  /*3d70*/  IMAD.MOV.U32 R11, RZ, RZ, 0x500 ;  /* 0x00000500ff0b7424 */ /* 0x000fca00078e00ff */
[----:B------:R-:W2:Y:S01]  /*3d80*/  ATOMG.E.ADD.STRONG.GPU PT, R8, desc[UR10][R4.64], R11 ;  /* 0x8000000b040879a8 */ /* 0x000ea200081ef10a */
[----:B------:R-:W0:Y:S01]  /*3d90*/  S2UR UR5, SR_CgaCtaId ;  /* 0x00000000000579c3 */ /* 0x000e220000008800 */
[----:B------:R-:W-:Y:S02]  /*3da0*/  UMOV UR4, 0x400 ;  /* 0x0000040000047882 */ /* 0x000fe40000000000 */
[----:B0-----:R-:W-:Y:S01]  /*3db0*/  ULEA UR4, UR5, UR4, 0x18 ;  /* 0x0000000405047291 */ /* 0x001fe2000f8ec0ff */
[----:B--2---:R-:W-:-:S05]  /*3dc0*/  VIADD R9, R8, UR6 ;  /* 0x0000000608097c36 */ /* 0x004fca0008000000 */
[----:B------:R-:W-:-:S05]  /*3dd0*/  IMAD.U32 R8, RZ, RZ, UR4 ;  /* 0x00000004ff087e24 */ /* 0x000fca000f8e00ff */
[----:B------:R0:W-:Y:S02]  /*3de0*/  STS [R8+0x98], R9 ;  /* 0x0000980908007388 */ /* 0x0001e40000000800 */
.L_x_1044:
[----:B------:R-:W-:Y:S05]  /*3df0*/  BSYNC.RECONVERGENT B2 ;  /* 0x0000000000027941 */ /* 0x000fea0003800200 */
.L_x_1043:
[----:B------:R-:W-:Y:S01]  /*3e00*/  BAR.SYNC.DEFER_BLOCKING 0x0 ;  /* 0x0000000000007b1d */ /* 0x000fe20000010000 */
[----:B------:R-:W-:-:S05]  /*3e10*/  IMAD.U32 R10, RZ, RZ, UR7 ;  /* 0x00000007ff0a7e24 */ /* 0x000fca000f8e00ff */
[----:B------:R-:W0:Y:S02]  /*3e20*/  LDS R11, [R8+0x98] ;  /* 0x00009800080b7984 */ /* 0x000e240000000800 */
[----:B0-----:R-:W-:-:S05]  /*3e30*/  VIADD R9, R11, 0x500 ;  /* 0x000005000b097836 */ /* 0x001fca0000000000 */
[----:B------:R-:W-:-:S13]  /*3e40*/  ISETP.GT.AND P0, PT, R9, R10, PT ;  /* 0x0000000a0900720c */ /* 0x000fda0003f04270 */
[----:B------:R-:W-:Y:S05]  /*3e50*/  @!P0 BRA `(.L_x_1045) ;  /* 0xfffffff800008947 */ /* 0x000fea000383ffff */
[----:B------:R-:W-:Y:S05]  /*3e60*/  BSYNC.RECONVERGENT B1 ;  /* 0x0000000000017941 */ /* 0x000fea0003800200 */
.L_x_1032:
[----:B------:R-:W-:Y:S01]  /*3e70*/  ISETP.GE.AND P0, PT, R11, R10, PT ;  /* 0x0000000a0b00720c */ /* 0x000fe20003f06270 */
[----:B------:R-:W0:Y:S01]  /*3e80*/  LDCU.64 UR6, c[0x0][0x388] ;  /* 0x00007100ff0677ac */ /* 0x000e220008000a00 */
[----:B------:R-:W-:Y:S01]  /*3e90*/  BSSY.RECONVERGENT B1, `(.L_x_1029) ;  /* 0x0000094000017945 */ /* 0x000fe20003800200 */
[----:B------:R-:W1:Y:S10]  /*3ea0*/  LDCU.64 UR4, c[0x0][0x388] ;  /* 0x00007100ff0477ac */ /* 0x000e740008000a00 */
[----:B------:R-:W-:Y:S05]  /*3eb0*/  @P0 BRA `(.L_x_1046) ;  /* 0x0000000800440947 */ /* 0x000fea0003800000 */
[----:B------:R-:W-:-:S05]  /*3ec0*/  IMAD.IADD R9, R10, 0x1, -R11 ;  /* 0x000000010a097824 */ /* 0x000fca00078e0a0b */
[----:B------:R-:W-:-:S13]  /*3ed0*/  ISETP.GE.AND P0, PT, R2, R9, PT ;  /* 0x000000090200720c */ /* 0x000fda0003f06270 */
[----:B------:R-:W-:Y:S05]  /*3ee0*/  @P0 BRA `(.L_x_1046) ;  /* 0x0000000800380947 */ /* 0x000fea0003800000 */
[----:B------:R-:W-:Y:S01]  /*3ef0*/  LOP3.LUT R4, RZ, R2, RZ, 0x33, !PT ;  /* 0x00000002ff047212 */ /* 0x000fe200078e33ff */
[----:B------:R-:W-:Y:S01]  /*3f00*/  BSSY.RECONVERGENT B2, `(.L_x_1047) ;  /* 0x0000027000027945 */ /* 0x000fe20003800200 */
[----:B------:R-:W-:Y:S02]  /*3f10*/  IMAD.MOV.U32 R8, RZ, RZ, R2 ;  /* 0x000000ffff087224 */ /* 0x000fe400078e0002 */
[----:B------:R-:W-:-:S04]  /*3f20*/  IADD3 R16, PT, PT, -R11, R10, R4 ;  /* 0x0000000a0b107210 */ /* 0x000fc80007ffe104 */
[----:B------:R-:W-:-:S04]  /*3f30*/  LOP3.LUT R4, R16, 0x300, RZ, 0xc0, !PT ;  /* 0x0000030010047812 */ /* 0x000fc800078ec0ff */
[----:B------:R-:W-:-:S13]  /*3f40*/  ISETP.NE.AND P0, PT, R4, 0x300, PT ;  /* 0x000003000400780c */ /* 0x000fda0003f05270 */
[----:B------:R-:W-:Y:S05]  /*3f50*/  @!P0 BRA `(.L_x_1048) ;  /* 0x0000000000848947 */ /* 0x000fea0003800000 */
[----:B------:R-:W2:Y:S01]  /*3f60*/  LDC.64 R4, c[0x0][0x380] ;  /* 0x0000e000ff047b82 */ /* 0x000ea20000000a00 */
[----:B------:R-:W-:Y:S01]  /*3f70*/  LEA.HI R8, R16, 0x1, RZ, 0x18 ;  /* 0x0000000110087811 */ /* 0x000fe200078fc0ff */
[----:B------:R-:W-:-:S03]  /*3f80*/  IMAD.IADD R15, R2, 0x1, R11 ;  /* 0x00000001020f7824 */ /* 0x000fc600078e020b */
[----:B------:R-:W-:Y:S01]  /*3f90*/  LOP3.LUT R10, R8, 0x3, RZ, 0xc0, !PT ;  /* 0x00000003080a7812 */ /* 0x000fe200078ec0ff */
[----:B------:R-:W-:-:S04]  /*3fa0*/  IMAD.MOV.U32 R8, RZ, RZ, R2 ;  /* 0x000000ffff087224 */ /* 0x000fc800078e0002 */
[----:B------:R-:W-:-:S07]  /*3fb0*/  IMAD.MOV R10, RZ, RZ, -R10 ;  /* 0x000000ffff0a7224 */ /* 0x000fce00078e0a0a */
.L_x_1051:
[----:B--2---:R-:W-:-:S05]  /*3fc0*/  IMAD.WIDE R12, R15, 0x4, R4 ;  /* 0x000000040f0c7825 */ /* 0x004fca00078e0204 */
[----:B------:R-:W2:Y:S01]  /*3fd0*/  LDG.E R20, desc[UR10][R12.64] ;  /* 0x0000000a0c147981 */ /* 0x000ea2000c1e1900 */
[----:B------:R-:W-:Y:S01]  /*3fe0*/  VIADD R10, R10, 0x1 ;  /* 0x000000010a0a7836 */ /* 0x000fe20000000000 */
[C---:B-1----:R-:W-:Y:S01]  /*3ff0*/  IADD3 R18, P1, PT, R15.reuse, UR4, RZ ;  /* 0x000000040f127c10 */ /* 0x042fe2000ff3e0ff */
[----:B------:R-:W-:Y:S03]  /*4000*/  BSSY.RECONVERGENT B3, `(.L_x_1049) ;  /* 0x0000013000037945 */ /* 0x000fe60003800200 */
[----:B------:R-:W-:Y:S02]  /*4010*/  ISETP.NE.AND P2, PT, R10, RZ, PT ;  /* 0x000000ff0a00720c */ /* 0x000fe40003f45270 */
[----:B------:R-:W-:Y:S02]  /*4020*/  LEA.HI.X.SX32 R17, R15, UR5, 0x1, P1 ;  /* 0x000000050f117c11 */ /* 0x000fe400088f0eff */
        /* <DEDUP_REMOVED lines=16> */
.L_x_1050:
[----:B0-----:R-:W-:Y:S05]  /*4130*/  BSYNC.RECONVERGENT B3 ;  /* 0x0000000000037941 */ /* 0x001fea0003800200 */
.L_x_1049:
[----:B------:R-:W-:Y:S02]  /*4140*/  VIADD R8, R8, 0x100 ;  /* 0x0000010008087836 */ /* 0x000fe40000000000 */
[----:B------:R-:W-:Y:S01]  /*4150*/  VIADD R15, R15, 0x100 ;  /* 0x000001000f0f7836 */ /* 0x000fe20000000000 */
[----:B------:R-:W-:Y:S06]  /*4160*/  @P2 BRA `(.L_x_1051) ;  /* 0xfffffffc00942947 */ /* 0x000fec000383ffff */
.L_x_1048:
[----:B01----:R-:W-:Y:S05]  /*4170*/  BSYNC.RECONVERGENT B2 ;  /* 0x0000000000027941 */ /* 0x003fea0003800200 */
.L_x_1047:
        /* <DEDUP_REMOVED lines=9> */
.L_x_1060:
[----:B------:R-:W-:-:S05]  /*4210*/  IMAD.WIDE R14, R11, 0x4, R4 ;  /* 0x000000040b0e7825 */ /* 0x000fca00078e0204 */
[----:B------:R-:W2:Y:S04]  /*4220*/  LDG.E R24, desc[UR10][R14.64+-0x800] ;  /* 0xfff8000a0e187981 */ /* 0x000ea8000c1e1900 */
[----:B------:R0:W5:Y:S04]  /*4230*/  LDG.E R26, desc[UR10][R14.64+-0x400] ;  /* 0xfffc000a0e1a7981 */ /* 0x000168000c1e1900 */
        /* <DEDUP_REMOVED lines=21> */
.L_x_1053:
[----:B------:R-:W-:Y:S05]  /*4390*/  BSYNC.RECONVERGENT B2 ;  /* 0x0000000000027941 */ /* 0x000fea0003800200 */
.L_x_1052:
        /* <DEDUP_REMOVED lines=19> */
.L_x_1055:
[----:B------:R-:W-:Y:S05]  /*44d0*/  BSYNC.RECONVERGENT B2 ;  /* 0x0000000000027941 */ /* 0x000fea0003800200 */
.L_x_1054:
[----:B------:R-:W-:Y:S01]  /*44e0*/  FSETP.GEU.AND P0, PT, R3, R10, PT ;  /* 0x0000000a0300720b */ /* 0x000fe20003f0e000 */
[----:B------:R-:W-:Y:S01]  /*44f0*/  BSSY.RECONVERGENT B2, `(.L_x_1056) ;  /* 0x0000013000027945 */ /* 0x000fe20003800200 */
[C---:B------:R-:W-:Y:S01]  /*4500*/  IADD3 R17, P1, PT, R19.reuse, UR6, RZ ;  /* 0x0000000613117c10 */ /* 0x040fe2000ff3e0ff */
        /* <DEDUP_REMOVED lines=17> */
.L_x_1057:
[----:B------:R-:W-:Y:S05]  /*4620*/  BSYNC.RECONVERGENT B2 ;  /* 0x0000000000027941 */ /* 0x000fea0003800200 */
.L_x_1056:
        /* <DEDUP_REMOVED lines=18> */
.L_x_1059:
[----:B------:R-:W-:Y:S05]  /*4750*/  BSYNC.RECONVERGENT B2 ;  /* 0x0000000000027941 */ /* 0x000fea0003800200 */
.L_x_1058:
[----:B------:R-:W-:Y:S02]  /*4760*/  VIADD R8, R8, 0x400 ;  /* 0x0000040008087836 */ /* 0x000fe40000000000 */
[----:B------:R-:W-:Y:S02]  /*4770*/  VIADD R20, R20, 0x400 ;  /* 0x0000040014147836 */ /* 0x000fe40000000000 */
[----:B------:R-:W-:Y:S01]  /*4780*/  VIADD R19, R19, 0x400 ;  /* 0x0000040013137836 */ /* 0x000fe20000000000 */
[----:B------:R-:W-:Y:S01]  /*4790*/  ISETP.GE.AND P0, PT, R8, R9, PT ;  /* 0x000000090800720c */ /* 0x000fe20003f06270 */
[----:B------:R-:W-:Y:S02]  /*47a0*/  VIADD R18, R18, 0x400 ;  /* 0x0000040012127836 */ /* 0x000fe40000000000 */
[----:B------:R-:W-:-:S10]  /*47b0*/  VIADD R11, R11, 0x400 ;  /* 0x000004000b0b7836 */ /* 0x000fd40000000000 */
[----:B------:R-:W-:Y:S05]  /*47c0*/  @!P0 BRA `(.L_x_1060) ;  /* 0xfffffff800908947 */ /* 0x000fea000383ffff */
.L_x_1046:
[----:B01----:R-:W-:Y:S05]  /*47d0*/  BSYNC.RECONVERGENT B1 ;  /* 0x0000000000017941 */ /* 0x003fea0003800200 */
.L_x_1029:
        /* <DEDUP_REMOVED lines=22> */
.L_x_1062:
[----:B------:R-:W-:Y:S05]  /*4940*/  BSYNC.RECONVERGENT B1 ;  /* 0x0000000000017941 */ /* 0x000fea0003800200 */
.L_x_1061:
        /* <DEDUP_REMOVED lines=21> */
.L_x_1064:
[----:B------:R-:W-:Y:S05]  /*4aa0*/  BSYNC.RECONVERGENT B1 ;  /* 0x0000000000017941 */ /* 0x000fea0003800200 */
.L_x_1063:
        /* <DEDUP_REMOVED lines=21> */
.L_x_1066:
[----:B------:R-:W-:Y:S05]  /*4c00*/  BSYNC.RECONVERGENT B1 ;  /* 0x0000000000017941 */ /* 0x000fea0003800200 */
.L_x_1065:
        /* <DEDUP_REMOVED lines=21> */
.L_x_1068:
[----:B------:R-:W-:Y:S05]  /*4d60*/  BSYNC.RECONVERGENT B1 ;  /* 0x0000000000017941 */ /* 0x000fea0003800200 */
.L_x_1067:
        /* <DEDUP_REMOVED lines=22> */
.L_x_1070:
[----:B------:R-:W-:Y:S05]  /*4ed0*/  BSYNC.RECONVERGENT B1 ;  /* 0x0000000000017941 */ /* 0x000fea0003800200 */
.L_x_1069:
        /* <DEDUP_REMOVED lines=12> */
.L_x_1072:
[----:B------:R-:W-:Y:S05]  /*4fa0*/  BSYNC.RECONVERGENT B1 ;  /* 0x0000000000017941 */ /* 0x000fea0003800200 */
.L_x_1071:
[----:B------:R-:W-:Y:S01]  /*4fb0*/  BAR.SYNC.DEFER_BLOCKING 0x0 ;  /* 0x0000000000007b1d */ /* 0x000fe20000010000 */
[----:B------:R-:W-:-:S13]  /*4fc0*/  ISETP.NE.AND P2, PT, R2, RZ, PT ;  /* 0x000000ff0200720c */ /* 0x000fda0003f45270 */
[----:B------:R-:W-:Y:S05]  /*4fd0*/  @P2 BRA `(.L_x_988) ;  /* 0x00000008002c2947 */ /* 0x000fea0003800000 */
[----:B------:R-:W1:Y:S01]  /*4fe0*/  S2R R2, SR_CgaCtaId ;  /* 0x0000000000027919 */ /* 0x000e620000008800 */
[----:B------:R-:W-:Y:S01]  /*4ff0*/  MOV R7, 0x400 ;  /* 0x0000040000077802 */ /* 0x000fe20000000f00 */
[----:B------:R-:W-:Y:S01]  /*5000*/  BSSY.RECONVERGENT B1, `(.L_x_1073) ;  /* 0x0000019000017945 */ /* 0x000fe20003800200 */
[----:B------:R-:W-:Y:S02]  /*5010*/  IMAD.MOV.U32 R12, RZ, RZ, R6 ;  /* 0x000000ffff0c7224 */ /* 0x000fe400078e0006 */
[----:B------:R-:W-:Y:S02]  /*5020*/  IMAD.MOV.U32 R10, RZ, RZ, R5 ;  /* 0x000000ffff0a7224 */ /* 0x000fe400078e0005 */
[----:B------:R-:W-:Y:S01]  /*5030*/  IMAD.MOV.U32 R14, RZ, RZ, R4 ;  /* 0x000000ffff0e7224 */ /* 0x000fe200078e0004 */
[----:B-1----:R-:W-:-:S05]  /*5040*/  LEA R7, R2, R7, 0x18 ;  /* 0x0000000702077211 */ /* 0x002fca00078ec0ff */
[----:B------:R-:W1:Y:S04]  /*5050*/  LDS R13, [R7+0x18] ;  /* 0x00001800070d7984 */ /* 0x000e680000000800 */
[----:B------:R2:W3:Y:S04]  /*5060*/  LDS R15, [R7+0x28] ;  /* 0x00002800070f7984 */ /* 0x0004e80000000800 */
[----:B------:R2:W4:Y:S04]  /*5070*/  LDS R17, [R7+0x38] ;  /* 0x0000380007117984 */ /* 0x0005280000000800 */
[----:B0-----:R2:W0:Y:S04]  /*5080*/  LDS R9, [R7+0x48] ;  /* 0x0000480007097984 */ /* 0x0014280000000800 */
[----:B------:R2:W0:Y:S04]  /*5090*/  LDS R8, [R7+0x58] ;  /* 0x0000580007087984 */ /* 0x0004280000000800 */
[----:B------:R2:W0:Y:S04]  /*50a0*/  LDS R3, [R7+0x68] ;  /* 0x0000680007037984 */ /* 0x0004280000000800 */
[----:B------:R2:W0:Y:S01]  /*50b0*/  LDS R2, [R7+0x78] ;  /* 0x0000780007027984 */ /* 0x0004220000000800 */
[----:B-1----:R-:W-:-:S13]  /*50c0*/  FSETP.GEU.AND P0, PT, R6, R13, PT ;  /* 0x0000000d0600720b */ /* 0x002fda0003f0e000 */
[----:B--234-:R-:W-:Y:S05]  /*50d0*/  @!P0 BRA `(.L_x_1074) ;  /* 0x00000000002c8947 */ /* 0x01cfea0003800000 */
[----:B------:R-:W1:Y:S01]  /*50e0*/  LDS.64 R10, [R7+0x20] ;  /* 0x00002000070a7984 */ /* 0x000e620000000a00 */
[----:B------:R-:W-:Y:S01]  /*50f0*/  FSETP.GEU.AND P3, PT, R13, R6, PT ;  /* 0x000000060d00720b */ /* 0x000fe20003f6e000 */
[----:B------:R-:W-:-:S12]  /*5100*/  IMAD.MOV.U32 R12, RZ, RZ, R13 ;  /* 0x000000ffff0c7224 */ /* 0x000fd800078e000d */
[CC--:B-1----:R-:W-:Y:S01]  /*5110*/  @P3 ISETP.GE.U32.AND P0, PT, R5.reuse, R10.reuse, PT ;  /* 0x0000000a0500320c */ /* 0x0c2fe20003f06070 */
[----:B------:R-:W-:Y:S01]  /*5120*/  IMAD.MOV.U32 R14, RZ, RZ, R11 ;  /* 0x000000ffff0e7224 */ /* 0x000fe200078e000b */
[CC--:B------:R-:W-:Y:S02]  /*5130*/  @P3 ISETP.LT.U32.AND P1, PT, R5.reuse, R10.reuse, PT ;  /* 0x0000000a0500320c */ /* 0x0c0fe40003f21070 */
[CC--:B------:R-:W-:Y:S02]  /*5140*/  @P3 ISETP.GE.AND.EX P0, PT, R4.reuse, R11.reuse, PT, P0 ;  /* 0x0000000b0400320c */ /* 0x0c0fe40003f06300 */
[----:B------:R-:W-:Y:S02]  /*5150*/  @P3 ISETP.LT.AND.EX P1, PT, R4, R11, PT, P1 ;  /* 0x0000000b0400320c */ /* 0x000fe40003f21310 */
[----:B------:R-:W-:Y:S02]  /*5160*/  @P3 FSEL R12, R6, R13, !P0 ;  /* 0x0000000d060c3208 */ /* 0x000fe40004000000 */
[----:B------:R-:W-:-:S02]  /*5170*/  @P3 SEL R10, R5, R10, P1 ;  /* 0x0000000a050a3207 */ /* 0x000fc40000800000 */
[----:B------:R-:W-:-:S07]  /*5180*/  @P3 SEL R14, R4, R11, P1 ;  /* 0x0000000b040e3207 */ /* 0x000fce0000800000 */
.L_x_1074:
[----:B------:R-:W-:Y:S05]  /*5190*/  BSYNC.RECONVERGENT B1 ;  /* 0x0000000000017941 */ /* 0x000fea0003800200 */
.L_x_1073:
[----:B------:R-:W-:Y:S01]  /*51a0*/  FSETP.GEU.AND P0, PT, R12, R15, PT ;  /* 0x0000000f0c00720b */ /* 0x000fe20003f0e000 */
[----:B------:R-:W-:Y:S01]  /*51b0*/  BSSY.RECONVERGENT B1, `(.L_x_1075) ;  /* 0x0000010000017945 */ /* 0x000fe20003800200 */
[----:B------:R-:W-:Y:S02]  /*51c0*/  IMAD.MOV.U32 R6, RZ, RZ, R12 ;  /* 0x000000ffff067224 */ /* 0x000fe400078e000c */
[----:B------:R-:W-:Y:S02]  /*51d0*/  IMAD.MOV.U32 R11, RZ, RZ, R10 ;  /* 0x000000ffff0b7224 */ /* 0x000fe400078e000a */
[----:B------:R-:W-:-:S07]  /*51e0*/  IMAD.MOV.U32 R5, RZ, RZ, R14 ;  /* 0x000000ffff057224 */ /* 0x000fce00078e000e */
[----:B------:R-:W-:Y:S05]  /*51f0*/  @!P0 BRA `(.L_x_1076) ;  /* 0x00000000002c8947 */ /* 0x000fea0003800000 */
[----:B------:R-:W1:Y:S01]  /*5200*/  LDS.64 R4, [R7+0x30] ;  /* 0x0000300007047984 */ /* 0x000e620000000a00 */
[----:B------:R-:W-:Y:S01]  /*5210*/  FSETP.GEU.AND P3, PT, R15, R12, PT ;  /* 0x0000000c0f00720b */ /* 0x000fe20003f6e000 */
[----:B------:R-:W-:-:S12]  /*5220*/  IMAD.MOV.U32 R6, RZ, RZ, R15 ;  /* 0x000000ffff067224 */ /* 0x000fd800078e000f */
[CC--:B-1----:R-:W-:Y:S01]  /*5230*/  @P3 ISETP.GE.U32.AND P0, PT, R10.reuse, R4.reuse, PT ;  /* 0x000000040a00320c */ /* 0x0c2fe20003f06070 */
[----:B------:R-:W-:Y:S01]  /*5240*/  IMAD.MOV.U32 R11, RZ, RZ, R4 ;  /* 0x000000ffff0b7224 */ /* 0x000fe200078e0004 */
[-C--:B------:R-:W-:Y:S02]  /*5250*/  @P3 ISETP.LT.U32.AND P1, PT, R10, R4.reuse, PT ;  /* 0x000000040a00320c */ /* 0x080fe40003f21070 */
[CC--:B------:R-:W-:Y:S02]  /*5260*/  @P3 ISETP.GE.AND.EX P0, PT, R14.reuse, R5.reuse, PT, P0 ;  /* 0x000000050e00320c */ /* 0x0c0fe40003f06300 */
[----:B------:R-:W-:Y:S02]  /*5270*/  @P3 ISETP.LT.AND.EX P1, PT, R14, R5, PT, P1 ;  /* 0x000000050e00320c */ /* 0x000fe40003f21310 */
[----:B------:R-:W-:Y:S02]  /*5280*/  @P3 FSEL R6, R12, R15, !P0 ;  /* 0x0000000f0c063208 */ /* 0x000fe40004000000 */
[----:B------:R-:W-:-:S02]  /*5290*/  @P3 SEL R11, R10, R4, P1 ;  /* 0x000000040a0b3207 */ /* 0x000fc40000800000 */
[----:B------:R-:W-:-:S07]  /*52a0*/  @P3 SEL R5, R14, R5, P1 ;  /* 0x000000050e053207 */ /* 0x000fce0000800000 */
.L_x_1076:
[----:B------:R-:W-:Y:S05]  /*52b0*/  BSYNC.RECONVERGENT B1 ;  /* 0x0000000000017941 */ /* 0x000fea0003800200 */
.L_x_1075:
        /* <DEDUP_REMOVED lines=18> */
.L_x_1078:
[----:B------:R-:W-:Y:S05]  /*53e0*/  BSYNC.RECONVERGENT B1 ;  /* 0x0000000000017941 */ /* 0x000fea0003800200 */
.L_x_1077:
[----:B0-----:R-:W-:Y:S01]  /*53f0*/  FSETP.GEU.AND P0, PT, R4, R9, PT ;  /* 0x000000090400720b */ /* 0x001fe20003f0e000 */
        /* <DEDUP_REMOVED lines=17> */
.L_x_1080:
[----:B------:R-:W-:Y:S05]  /*5510*/  BSYNC.RECONVERGENT B1 ;  /* 0x0000000000017941 */ /* 0x000fea0003800200 */
.L_x_1079:
        /* <DEDUP_REMOVED lines=18> */
.L_x_1082:
[----:B------:R-:W-:Y:S05]  /*5640*/  BSYNC.RECONVERGENT B1 ;  /* 0x0000000000017941 */ /* 0x000fea0003800200 */
.L_x_1081:
        /* <DEDUP_REMOVED lines=18> */
.L_x_1084:
[----:B------:R-:W-:Y:S05]  /*5770*/  BSYNC.RECONVERGENT B1 ;  /* 0x0000000000017941 */ /* 0x000fea0003800200 */
.L_x_1083:
        /* <DEDUP_REMOVED lines=17> */
.L_x_988:
[----:B------:R-:W-:Y:S05]  /*5890*/  BSYNC.RECONVERGENT B0 ;  /* 0x0000000000007941 */ /* 0x000fea0003800200 */
.L_x_955:
        /* <DEDUP_REMOVED lines=9> */
.L_x_1085:
        /* <DEDUP_REMOVED lines=13> */
.L_x_1320:


//--------------------- .text._ZN6thrust24THRUST_300001_SM_1000_NS8cuda_cub4core6detail13_kernel_agentINS1_8__reduce11ReduceAgentINS0_12zip_iteratorIN4cuda3std3__45tupleIJNS0_10device_ptrIfEENS0_17counting_iteratorIlNS0_11use_defaultESF_SF_EEEEEEEPNSB_IJflEEESJ_iNS1_9__extrema9arg_min_fIflNSA_4lessIfEEEEEEJSI_SK_iSP_EEEvDpT0_ --------------------------
	.section	.text._ZN6thrust24THRUST_300001_SM_1000_NS8cuda_cub4core6detail13_kernel_agentINS1_8__reduce11ReduceAgentINS0_12zip_iteratorIN4cuda3std3__45tupleIJNS0_10device_ptrIfEENS0_17counting_iteratorIlNS0_11use_defaultESF_SF_EEEEEEEPNSB_IJflEEESJ_iNS1_9__extrema9arg_min_fIflNSA_4lessIfEEEEEEJSI_SK_iSP_EEEvDpT0_,"ax",@progbits
	.align	128
        .global         _ZN6thrust24THRUST_300001_SM_1000_NS8cuda_cub4core6detail13_kernel_agentINS1_8__reduce11ReduceAgentINS0_12zip_iteratorIN4cuda3std3__45tupleIJNS0_10device_ptrIfEENS0_17counting_iteratorIlNS0_11use_defaultESF_SF_EEEEEEEPNSB_IJflEEESJ_iNS1_9__extrema9arg_min_fIflNSA_4lessIfEEEEEEJSI_SK_iSP_EEEvDpT0_
        .type           _ZN6thrust24THRUST_300001_SM_1000_NS8cuda_cub4core6detail13_kernel_agentINS1_8__reduce11ReduceAgentINS0_12zip_iteratorIN4cuda3std3__45tupleIJNS0_10device_ptrIfEENS0_17counting_iteratorIlNS0_11use_defaultESF_SF_EEEEEEEPNSB_IJflEEESJ_iNS1_9__extrema9arg_min_fIflNSA_4lessIfEEEEEEJSI_SK_iSP_EEEvDpT0_,@function
        .size           _ZN6thrust24THRUST_300001_SM_1000_NS8cuda_cub4core6detail13_kernel_agentINS1_8__reduce11ReduceAgentINS0_12zip_iteratorIN4cuda3std3__45tupleIJNS0_10device_ptrIfEENS0_17counting_iteratorIlNS0_11use_defaultESF_SF_EEEEEEEPNSB_IJflEEESJ_iNS1_9__extrema9arg_min_fIflNSA_4lessIfEEEEEEJSI_SK_iSP_EEEvDpT0_,(.L_x_1321 - _ZN6thrust24THRUST_300001_SM_1000_NS8cuda_cub4core6detail13_kernel_agentINS1_8__reduce11ReduceAgentINS0_12zip_iteratorIN4cuda3std3__45tupleIJNS0_10device_ptrIfEENS0_17counting_iteratorIlNS0_11use_defaultESF_SF_EEEEEEEPNSB_IJflEEESJ_iNS1_9__extrema9arg_min_fIflNSA_4lessIfEEEEEEJSI_SK_iSP_EEEvDpT0_)
        .other          _ZN6thrust24THRUST_300001_SM_1000_NS8cuda_cub4core6detail13_kernel_agentINS1_8__reduce11ReduceAgentINS0_12zip_iteratorIN4cuda3std3__45tupleIJNS0_10device_ptrIfEENS0_17counting_iteratorIlNS0_11use_defaultESF_SF_EEEEEEEPNSB_IJflEEESJ_iNS1_9__extrema9arg_min_fIflNSA_4lessIfEEEEEEJSI_SK_iSP_EEEvDpT0_,@"STO_CUDA_ENTRY STV_DEFAULT"
_ZN6thrust24THRUST_300001_SM_1000_NS8cuda_cub4core6detail13_kernel_agentINS1_8__reduce11ReduceAgentINS0_12zip_iteratorIN4cuda3std3__45tupleIJNS0_10device_ptrIfEENS0_17counting_iteratorIlNS0_11use_defaultESF_SF_EEEEEEEPNSB_IJflEEESJ_iNS1_9__extrema9arg_min_fIflNSA_4lessIfEEEEEEJSI_SK_iSP_EEEvDpT0_:
.text._ZN6thrust24THRUST_300001_SM_1000_NS8cuda_cub4core6detail13_kernel_agentINS1_8__reduce11ReduceAgentINS0_12zip_iteratorIN4cuda3std3__45tupleIJNS0_10device_ptrIfEENS0_17counting_iteratorIlNS0_11use_defaultESF_SF_EEEEEEEPNSB_IJflEEESJ_iNS1_9__extrema9arg_min_fIflNSA_4lessIfEEEEEEJSI_SK_iSP_EEEvDpT0_:
        /* <DEDUP_REMOVED lines=23> */
.L_x_1089:
[----:B0-----:R-:W-:Y:S05]  /*0170*/  BSYNC.RECONVERGENT B1 ;  /* 0x0000000000017941 */ /* 0x001fea0003800200 */
.L_x_1088:
        /* <DEDUP_REMOVED lines=19> */
.L_x_1096:
        /* <DEDUP_REMOVED lines=23> */
.L_x_1095:
[----:B------:R-:W-:Y:S05]  /*0420*/  BSYNC.RECONVERGENT B3 ;  /* 0x0000000000037941 */ /* 0x000fea0003800200 */
.L_x_1094:
[----:B------:R-:W-:Y:S01]  /*0430*/  IADD3 R12, P0, PT, R12, 0x100, RZ ;  /* 0x000001000c0c7810 */ /* 0x000fe20007f1e0ff */
[----:B------:R-:W-:Y:S02]  /*0440*/  VIADD R11, R11, 0x100 ;  /* 0x000001000b0b7836 */ /* 0x000fe40000000000 */
[----:B------:R-:W-:Y:S02]  /*0450*/  IMAD.X R10, RZ, RZ, R10, P3 ;  /* 0x000000ffff0a7224 */ /* 0x000fe400018e060a */
[----:B------:R-:W-:Y:S01]  /*0460*/  IMAD.X R13, RZ, RZ, R13, P0 ;  /* 0x000000ffff0d7224 */ /* 0x000fe200000e060d */
[----:B------:R-:W-:Y:S07]  /*0470*/  @P2 BRA `(.L_x_1096) ;  /* 0xfffffffc008c2947 */ /* 0x000fee000383ffff */
.L_x_1093:
[----:B------:R-:W-:Y:S05]  /*0480*/  BSYNC.RECONVERGENT B2 ;  /* 0x0000000000027941 */ /* 0x000fea0003800200 */
.L_x_1092:
[----:B------:R-:W-:-:S13]  /*0490*/  ISETP.GE.U32.AND P0, PT, R14, 0x300, PT ;  /* 0x000003000e00780c */ /* 0x000fda0003f06070 */
[----:B------:R-:W-:Y:S05]  /*04a0*/  @!P0 BRA `(.L_x_1091) ;  /* 0x00000004007c8947 */ /* 0x000fea0003800000 */
[----:B------:R-:W0:Y:S01]  /*04b0*/  LDC.64 R8, c[0x0][0x380] ;  /* 0x0000e000ff087b82 */ /* 0x000e220000000a00 */
[----:B------:R-:W-:-:S07]  /*04c0*/  VIADD R10, R11, 0x200 ;  /* 0x000002000b0a7836 */ /* 0x000fce0000000000 */
[----:B------:R-:W1:Y:S02]  /*04d0*/  LDC.64 R6, c[0x0][0x388] ;  /* 0x0000e200ff067b82 */ /* 0x000e640000000a00 */
.L_x_1105:
        /* <DEDUP_REMOVED lines=26> */
.L_x_1098:
[----:B------:R-:W-:Y:S05]  /*0680*/  BSYNC.RECONVERGENT B2 ;  /* 0x0000000000027941 */ /* 0x000fea0003800200 */
.L_x_1097:
        /* <DEDUP_REMOVED lines=20> */
.L_x_1100:
[----:B------:R-:W-:Y:S05]  /*07d0*/  BSYNC.RECONVERGENT B2 ;  /* 0x0000000000027941 */ /* 0x000fea0003800200 */
.L_x_1099:
        /* <DEDUP_REMOVED lines=20> */
.L_x_1102:
[----:B------:R-:W-:Y:S05]  /*0920*/  BSYNC.RECONVERGENT B2 ;  /* 0x0000000000027941 */ /* 0x000fea0003800200 */
.L_x_1101:
        /* <DEDUP_REMOVED lines=18> */
.L_x_1104:
[----:B------:R-:W-:Y:S05]  /*0a50*/  BSYNC.RECONVERGENT B2 ;  /* 0x0000000000027941 */ /* 0x000fea0003800200 */
.L_x_1103:
[C---:B------:R-:W-:Y:S02]  /*0a60*/  VIADD R5, R10.reuse, 0x200 ;  /* 0x000002000a057836 */ /* 0x040fe40000000000 */
[----:B------:R-:W-:-:S03]  /*0a70*/  VIADD R10, R10, 0x400 ;  /* 0x000004000a0a7836 */ /* 0x000fc60000000000 */
[----:B------:R-:W-:-:S13]  /*0a80*/  ISETP.GE.AND P0, PT, R5, UR5, PT ;  /* 0x0000000505007c0c */ /* 0x000fda000bf06270 */
[----:B------:R-:W-:Y:S05]  /*0a90*/  @!P0 BRA `(.L_x_1105) ;  /* 0xfffffff800908947 */ /* 0x000fea000383ffff */
.L_x_1091:
[----:B------:R-:W-:Y:S05]  /*0aa0*/  BSYNC.RECONVERGENT B1 ;  /* 0x0000000000017941 */ /* 0x000fea0003800200 */
.L_x_1090:
        /* <DEDUP_REMOVED lines=25> */
.L_x_1108:
[----:B------:R-:W-:Y:S05]  /*0c40*/  BSYNC.RECONVERGENT B1 ;  /* 0x0000000000017941 */ /* 0x000fea0003800200 */
.L_x_1107:
        /* <DEDUP_REMOVED lines=21> */
.L_x_1110:
[----:B------:R-:W-:Y:S05]  /*0da0*/  BSYNC.RECONVERGENT B1 ;  /* 0x0000000000017941 */ /* 0x000fea0003800200 */
.L_x_1109:
        /* <DEDUP_REMOVED lines=21> */
.L_x_1112:
[----:B------:R-:W-:Y:S05]  /*0f00*/  BSYNC.RECONVERGENT B1 ;  /* 0x0000000000017941 */ /* 0x000fea0003800200 */
.L_x_1111:
        /* <DEDUP_REMOVED lines=21> */
.L_x_1114:
[----:B------:R-:W-:Y:S05]  /*1060*/  BSYNC.RECONVERGENT B1 ;  /* 0x0000000000017941 */ /* 0x000fea0003800200 */
.L_x_1113:
        /* <DEDUP_REMOVED lines=22> */
.L_x_1116:
[----:B------:R-:W-:Y:S05]  /*11d0*/  BSYNC.RECONVERGENT B1 ;  /* 0x0000000000017941 */ /* 0x000fea0003800200 */
.L_x_1115:
        /* <DEDUP_REMOVED lines=12> */
.L_x_1118:
[----:B------:R-:W-:Y:S05]  /*12a0*/  BSYNC.RECONVERGENT B1 ;  /* 0x0000000000017941 */ /* 0x000fea0003800200 */
.L_x_1117:
        /* <DEDUP_REMOVED lines=31> */
.L_x_1121:
[----:B------:R-:W-:Y:S05]  /*14a0*/  BSYNC.RECONVERGENT B1 ;  /* 0x0000000000017941 */ /* 0x000fea0003800200 */
.L_x_1120:
        /* <DEDUP_REMOVED lines=18> */
.L_x_1123:
[----:B------:R-:W-:Y:S05]  /*15d0*/  BSYNC.RECONVERGENT B1 ;  /* 0x0000000000017941 */ /* 0x000fea0003800200 */
.L_x_1122:
        /* <DEDUP_REMOVED lines=18> */
.L_x_1125:
[----:B------:R-:W-:Y:S05]  /*1700*/  BSYNC.RECONVERGENT B1 ;  /* 0x0000000000017941 */ /* 0x000fea0003800200 */
.L_x_1124:
        /* <DEDUP_REMOVED lines=18> */
.L_x_1127:
[----:B------:R-:W-:Y:S05]  /*1830*/  BSYNC.RECONVERGENT B1 ;  /* 0x0000000000017941 */ /* 0x000fea0003800200 */
.L_x_1126:
        /* <DEDUP_REMOVED lines=18> */
.L_x_1129:
[----:B------:R-:W-:Y:S05]  /*1960*/  BSYNC.RECONVERGENT B1 ;  /* 0x0000000000017941 */ /* 0x000fea0003800200 */
.L_x_1128:
        /* <DEDUP_REMOVED lines=18> */
.L_x_1131:
[----:B------:R-:W-:Y:S05]  /*1a90*/  BSYNC.RECONVERGENT B1 ;  /* 0x0000000000017941 */ /* 0x000fea0003800200 */
.L_x_1130:
        /* <DEDUP_REMOVED lines=19> */
.L_x_1106:
        /* <DEDUP_REMOVED lines=28> */
.L_x_1133:
[----:B------:R-:W-:Y:S05]  /*1d90*/  BSYNC.RECONVERGENT B1 ;  /* 0x0000000000017941 */ /* 0x000fea0003800200 */
.L_x_1132:
        /* <DEDUP_REMOVED lines=22> */
.L_x_1135:
[----:B------:R-:W-:Y:S05]  /*1f00*/  BSYNC.RECONVERGENT B1 ;  /* 0x0000000000017941 */ /* 0x000fea0003800200 */
.L_x_1134:
        /* <DEDUP_REMOVED lines=22> */
.L_x_1137:
[----:B------:R-:W-:Y:S05]  /*2070*/  BSYNC.RECONVERGENT B1 ;  /* 0x0000000000017941 */ /* 0x000fea0003800200 */
.L_x_1136:
        /* <DEDUP_REMOVED lines=22> */
.L_x_1139:
[----:B------:R-:W-:Y:S05]  /*21e0*/  BSYNC.RECONVERGENT B1 ;  /* 0x0000000000017941 */ /* 0x000fea0003800200 */
.L_x_1138:
        /* <DEDUP_REMOVED lines=23> */
.L_x_1141:
[----:B------:R-:W-:Y:S05]  /*2360*/  BSYNC.RECONVERGENT B1 ;  /* 0x0000000000017941 */ /* 0x000fea0003800200 */
.L_x_1140:
        /* <DEDUP_REMOVED lines=12> */
.L_x_1143:
[----:B------:R-:W-:Y:S05]  /*2430*/  BSYNC.RECONVERGENT B1 ;  /* 0x0000000000017941 */ /* 0x000fea0003800200 */
.L_x_1142:
        /* <DEDUP_REMOVED lines=30> */
.L_x_1145:
[----:B------:R-:W-:Y:S05]  /*2620*/  BSYNC.RECONVERGENT B1 ;  /* 0x0000000000017941 */ /* 0x000fea0003800200 */
.L_x_1144:
        /* <DEDUP_REMOVED lines=27> */
.L_x_1147:
[----:B------:R-:W-:Y:S05]  /*27e0*/  BSYNC.RECONVERGENT B1 ;  /* 0x0000000000017941 */ /* 0x000fea0003800200 */
.L_x_1146:
        /* <DEDUP_REMOVED lines=27> */
.L_x_1149:
[----:B------:R-:W-:Y:S05]  /*29a0*/  BSYNC.RECONVERGENT B1 ;  /* 0x0000000000017941 */ /* 0x000fea0003800200 */
.L_x_1148:
        /* <DEDUP_REMOVED lines=27> */
.L_x_1151:
[----:B------:R-:W-:Y:S05]  /*2b60*/  BSYNC.RECONVERGENT B1 ;  /* 0x0000000000017941 */ /* 0x000fea0003800200 */
.L_x_1150:
        /* <DEDUP_REMOVED lines=27> */
.L_x_1153:
[----:B------:R-:W-:Y:S05]  /*2d20*/  BSYNC.RECONVERGENT B1 ;  /* 0x0000000000017941 */ /* 0x000fea0003800200 */
.L_x_1152:
        /* <DEDUP_REMOVED lines=27> */
.L_x_1155:
[----:B------:R-:W-:Y:S05]  /*2ee0*/  BSYNC.RECONVERGENT B1 ;  /* 0x0000000000017941 */ /* 0x000fea0003800200 */
.L_x_1154:
        /* <DEDUP_REMOVED lines=28> */
.L_x_1087:
        /* <DEDUP_REMOVED lines=26> */
.L_x_1157:
[----:B------:R-:W-:Y:S05]  /*3250*/  BSYNC.RECONVERGENT B1 ;  /* 0x0000000000017941 */ /* 0x000fea0003800200 */
.L_x_1156:
        /* <DEDUP_REMOVED lines=21> */
.L_x_1159:
[----:B------:R-:W-:Y:S05]  /*33b0*/  BSYNC.RECONVERGENT B1 ;  /* 0x0000000000017941 */ /* 0x000fea0003800200 */
.L_x_1158:
[----:B------:R-:W-:Y:S01]  /*33c0*/  UISETP.GE.U32.AND UP0, UPT, UR4, 0xa00, UPT ;  /* 0x00000a000400788c */ /* 0x000fe2000bf06070 */
[----:B------:R-:W-:-:S08]  /*33d0*/  IMAD.MOV.U32 R5, RZ, RZ, 0x500 ;  /* 0x00000500ff057424 */ /* 0x000fd000078e00ff */
[----:B------:R-:W-:Y:S05]  /*33e0*/  BRA.U !UP0, `(.L_x_1160) ;  /* 0x0000000508c47547 */ /* 0x000fea000b800000 */
[----:B------:R-:W-:Y:S01]  /*33f0*/  IMAD.MOV.U32 R5, RZ, RZ, 0x500 ;  /* 0x00000500ff057424 */ /* 0x000fe200078e00ff */
[----:B------:R-:W0:Y:S01]  /*3400*/  LDCU UR4, c[0x0][0x398] ;  /* 0x00007300ff0477ac */ /* 0x000e220008000800 */
[----:B------:R-:W1:Y:S05]  /*3410*/  LDCU.64 UR6, c[0x0][0x388] ;  /* 0x00007100ff0677ac */ /* 0x000e6a0008000a00 */
.L_x_1171:
[----:B------:R-:W-:-:S05]  /*3420*/  IMAD.WIDE.U32 R12, R5, 0x4, R2 ;  /* 0x00000004050c7825 */ /* 0x000fca00078e0002 */
[----:B------:R-:W2:Y:S04]  /*3430*/  LDG.E R17, desc[UR8][R12.64] ;  /* 0x000000080c117981 */ /* 0x000ea8000c1e1900 */
[----:B------:R3:W5:Y:S04]  /*3440*/  LDG.E R18, desc[UR8][R12.64+0x400] ;  /* 0x000400080c127981 */ /* 0x000768000c1e1900 */
[----:B------:R3:W5:Y:S04]  /*3450*/  LDG.E R19, desc[UR8][R12.64+0x800] ;  /* 0x000800080c137981 */ /* 0x000768000c1e1900 */
[----:B------:R3:W5:Y:S04]  /*3460*/  LDG.E R4, desc[UR8][R12.64+0xc00] ;  /* 0x000c00080c047981 */ /* 0x000768000c1e1900 */
[----:B------:R3:W5:Y:S01]  /*3470*/  LDG.E R10, desc[UR8][R12.64+0x1000] ;  /* 0x001000080c0a7981 */ /* 0x000762000c1e1900 */
[----:B-1----:R-:W-:Y:S01]  /*3480*/  IADD3 R16, P1, P2, R0, UR6, R5 ;  /* 0x0000000600107c10 */ /* 0x002fe2000fa3e005 */
[----:B------:R-:W-:Y:S01]  /*3490*/  BSSY.RECONVERGENT B1, `(.L_x_1161) ;  /* 0x0000012000017945 */ /* 0x000fe20003800200 */
[----:B------:R-:W-:-:S02]  /*34a0*/  IMAD.MOV.U32 R11, RZ, RZ, R6 ;  /* 0x000000ffff0b7224 */ /* 0x000fc400078e0006 */
[----:B------:R-:W-:Y:S01]  /*34b0*/  IMAD.MOV.U32 R14, RZ, RZ, R7 ;  /* 0x000000ffff0e7224 */ /* 0x000fe200078e0007 */
[----:B------:R-:W-:Y:S01]  /*34c0*/  IADD3.X R9, PT, PT, RZ, UR7, RZ, P1, P2 ;  /* 0x00000007ff097c10 */ /* 0x000fe20008fe44ff */
        /* <DEDUP_REMOVED lines=14> */
.L_x_1162:
[----:B0-----:R-:W-:Y:S05]  /*35b0*/  BSYNC.RECONVERGENT B1 ;  /* 0x0000000000017941 */ /* 0x001fea0003800200 */
.L_x_1161:
[----:B-----5:R-:W-:Y:S01]  /*35c0*/  FSETP.GEU.AND P0, PT, R11, R18, PT ;  /* 0x000000120b00720b */ /* 0x020fe20003f0e000 */
[----:B------:R-:W-:Y:S01]  /*35d0*/  BSSY.RECONVERGENT B1, `(.L_x_1163) ;  /* 0x0000012000017945 */ /* 0x000fe20003800200 */
[----:B------:R-:W-:Y:S01]  /*35e0*/  IADD3 RZ, P1, PT, R16, 0x100, RZ ;  /* 0x0000010010ff7810 */ /* 0x000fe20007f3e0ff */
[----:B------:R-:W-:Y:S02]  /*35f0*/  IMAD.MOV.U32 R6, RZ, RZ, R11 ;  /* 0x000000ffff067224 */ /* 0x000fe400078e000b */
[----:B------:R-:W-:Y:S02]  /*3600*/  IMAD.MOV.U32 R12, RZ, RZ, R14 ;  /* 0x000000ffff0c7224 */ /* 0x000fe400078e000e */
[----:B------:R-:W-:Y:S02]  /*3610*/  IMAD.X R8, RZ, RZ, R9, P1 ;  /* 0x000000ffff087224 */ /* 0x000fe400008e0609 */
[----:B------:R-:W-:-:S04]  /*3620*/  IMAD.MOV.U32 R13, RZ, RZ, R15 ;  /* 0x000000ffff0d7224 */ /* 0x000fc800078e000f */
[----:B------:R-:W-:Y:S05]  /*3630*/  @!P0 BRA `(.L_x_1164) ;  /* 0x00000000002c8947 */ /* 0x000fea0003800000 */
[----:B------:R-:W-:Y:S01]  /*3640*/  FSETP.GEU.AND P2, PT, R18, R11, PT ;  /* 0x0000000b1200720b */ /* 0x000fe20003f4e000 */
[----:B------:R-:W-:Y:S02]  /*3650*/  VIADD R12, R16, 0x100 ;  /* 0x00000100100c7836 */ /* 0x000fe40000000000 */
        /* <DEDUP_REMOVED lines=9> */
.L_x_1164:
[----:B------:R-:W-:Y:S05]  /*36f0*/  BSYNC.RECONVERGENT B1 ;  /* 0x0000000000017941 */ /* 0x000fea0003800200 */
.L_x_1163:
[----:B------:R-:W-:Y:S01]  /*3700*/  FSETP.GEU.AND P0, PT, R6, R19, PT ;  /* 0x000000130600720b */ /* 0x000fe20003f0e000 */
        /* <DEDUP_REMOVED lines=18> */
.L_x_1166:
[----:B------:R-:W-:Y:S05]  /*3830*/  BSYNC.RECONVERGENT B1 ;  /* 0x0000000000017941 */ /* 0x000fea0003800200 */
.L_x_1165:
[----:B------:R-:W-:Y:S01]  /*3840*/  FSETP.GEU.AND P0, PT, R7, R4, PT ;  /* 0x000000040700720b */ /* 0x000fe20003f0e000 */
[----:B------:R-:W-:Y:S01]  /*3850*/  BSSY.RECONVERGENT B1, `(.L_x_1167) ;  /* 0x0000013000017945 */ /* 0x000fe20003800200 */
[C---:B------:R-:W-:Y:S01]  /*3860*/  IADD3 R15, P1, PT, R16.reuse, 0x300, RZ ;  /* 0x00000300100f7810 */ /* 0x040fe20007f3e0ff */
[----:B------:R-:W-:Y:S01]  /*3870*/  IMAD.MOV.U32 R11, RZ, RZ, R7 ;  /* 0x000000ffff0b7224 */ /* 0x000fe200078e0007 */
[----:B------:R-:W-:Y:S01]  /*3880*/  IADD3 R19, P2, PT, R16, 0x400, RZ ;  /* 0x0000040010137810 */ /* 0x000fe20007f5e0ff */
        /* <DEDUP_REMOVED lines=15> */
.L_x_1168:
[----:B------:R-:W-:Y:S05]  /*3980*/  BSYNC.RECONVERGENT B1 ;  /* 0x0000000000017941 */ /* 0x000fea0003800200 */
.L_x_1167:
[----:B------:R-:W-:Y:S01]  /*3990*/  FSETP.GEU.AND P0, PT, R11, R10, PT ;  /* 0x0000000a0b00720b */ /* 0x000fe20003f0e000 */
[----:B------:R-:W-:Y:S01]  /*39a0*/  BSSY.RECONVERGENT B1, `(.L_x_1169) ;  /* 0x0000011000017945 */ /* 0x000fe20003800200 */
[----:B------:R-:W-:Y:S02]  /*39b0*/  IMAD.X R4, RZ, RZ, R9, P2 ;  /* 0x000000ffff047224 */ /* 0x000fe400010e0609 */
[----:B------:R-:W-:Y:S02]  /*39c0*/  IMAD.MOV.U32 R6, RZ, RZ, R11 ;  /* 0x000000ffff067224 */ /* 0x000fe400078e000b */
[----:B------:R-:W-:Y:S02]  /*39d0*/  IMAD.MOV.U32 R7, RZ, RZ, R12 ;  /* 0x000000ffff077224 */ /* 0x000fe400078e000c */
[----:B------:R-:W-:-:S05]  /*39e0*/  IMAD.MOV.U32 R8, RZ, RZ, R13 ;  /* 0x000000ffff087224 */ /* 0x000fca00078e000d */
        /* <DEDUP_REMOVED lines=12> */
.L_x_1170:
[----:B------:R-:W-:Y:S05]  /*3ab0*/  BSYNC.RECONVERGENT B1 ;  /* 0x0000000000017941 */ /* 0x000fea0003800200 */
.L_x_1169:
[C---:B------:R-:W-:Y:S02]  /*3ac0*/  VIADD R4, R5.reuse, 0xa00 ;  /* 0x00000a0005047836 */ /* 0x040fe40000000000 */
[----:B------:R-:W-:-:S03]  /*3ad0*/  VIADD R5, R5, 0x500 ;  /* 0x0000050005057836 */ /* 0x000fc60000000000 */
[----:B------:R-:W-:-:S13]  /*3ae0*/  ISETP.GT.AND P0, PT, R4, UR4, PT ;  /* 0x0000000404007c0c */ /* 0x000fda000bf04270 */
[----:B------:R-:W-:Y:S05]  /*3af0*/  @!P0 BRA `(.L_x_1171) ;  /* 0xfffffff800488947 */ /* 0x000fea000383ffff */
.L_x_1160:
        /* <DEDUP_REMOVED lines=14> */
[----:B------:R-:W-:Y:S01]  /*3be0*/  IMAD.IADD R11, R0, 0x1, R5 ;  /* 0x00000001000b7824 */ /* 0x000fe200078e0205 */
[----:B------:R-:W-:-:S04]  /*3bf0*/  LEA.HI R4, R15, 0x1, RZ, 0x18 ;  /* 0x000000010f047811 */ /* 0x000fc800078fc0ff */
[C---:B------:R-:W-:Y:S02]  /*3c00*/  IADD3 R14, P0, PT, R11.reuse, UR6, RZ ;  /* 0x000000060b0e7c10 */ /* 0x040fe4000ff1e0ff */
[----:B------:R-:W-:Y:S01]  /*3c10*/  LOP3.LUT R10, R4, 0x3, RZ, 0xc0, !PT ;  /* 0x00000003040a7812 */ /* 0x000fe200078ec0ff */
[----:B------:R-:W-:Y:S02]  /*3c20*/  IMAD.MOV.U32 R4, RZ, RZ, R0 ;  /* 0x000000ffff047224 */ /* 0x000fe400078e0000 */
[----:B------:R-:W-:Y:S02]  /*3c30*/  IMAD.X R16, RZ, RZ, UR7, P0 ;  /* 0x00000007ff107e24 */ /* 0x000fe400080e06ff */
[----:B------:R-:W-:Y:S02]  /*3c40*/  IMAD.MOV R10, RZ, RZ, -R10 ;  /* 0x000000ffff0a7224 */ /* 0x000fe400078e0a0a */
[----:B0-----:R-:W-:-:S04]  /*3c50*/  IMAD.WIDE.U32 R2, R11, 0x4, R2 ;  /* 0x000000040b027825 */ /* 0x001fc800078e0002 */
[----:B------:R-:W-:Y:S02]  /*3c60*/  IMAD.MOV.U32 R12, RZ, RZ, R2 ;  /* 0x000000ffff0c7224 */ /* 0x000fe400078e0002 */
[----:B------:R-:W-:-:S07]  /*3c70*/  IMAD.MOV.U32 R13, RZ, RZ, R3 ;  /* 0x000000ffff0d7224 */ /* 0x000fce00078e0003 */
.L_x_1178:
        /* <DEDUP_REMOVED lines=23> */
.L_x_1177:
[----:B------:R-:W-:Y:S05]  /*3df0*/  BSYNC.RECONVERGENT B3 ;  /* 0x0000000000037941 */ /* 0x000fea0003800200 */
.L_x_1176:
[----:B------:R-:W-:Y:S01]  /*3e00*/  IADD3 R14, P0, PT, R14, 0x100, RZ ;  /* 0x000001000e0e7810 */ /* 0x000fe20007f1e0ff */
[----:B------:R-:W-:Y:S02]  /*3e10*/  VIADD R4, R4, 0x100 ;  /* 0x0000010004047836 */ /* 0x000fe40000000000 */
[----:B------:R-:W-:Y:S02]  /*3e20*/  IMAD.X R13, RZ, RZ, R13, P3 ;  /* 0x000000ffff0d7224 */ /* 0x000fe400018e060d */
[----:B------:R-:W-:Y:S01]  /*3e30*/  IMAD.X R16, RZ, RZ, R16, P0 ;  /* 0x000000ffff107224 */ /* 0x000fe200000e0610 */
[----:B------:R-:W-:Y:S07]  /*3e40*/  @P2 BRA `(.L_x_1178) ;  /* 0xfffffffc008c2947 */ /* 0x000fee000383ffff */
.L_x_1175:
[----:B------:R-:W-:Y:S05]  /*3e50*/  BSYNC.RECONVERGENT B2 ;  /* 0x0000000000027941 */ /* 0x000fea0003800200 */
.L_x_1174:
[----:B------:R-:W-:-:S13]  /*3e60*/  ISETP.GE.U32.AND P0, PT, R15, 0x300, PT ;  /* 0x000003000f00780c */ /* 0x000fda0003f06070 */
[----:B------:R-:W-:Y:S05]  /*3e70*/  @!P0 BRA `(.L_x_1173) ;  /* 0x0000000400cc8947 */ /* 0x000fea0003800000 */
[----:B------:R-:W0:Y:S01]  /*3e80*/  LDC.64 R14, c[0x0][0x380] ;  /* 0x0000e000ff0e7b82 */ /* 0x000e220000000a00 */
[----:B------:R-:W1:Y:S01]  /*3e90*/  LDCU.128 UR12, c[0x0][0x380] ;  /* 0x00007000ff0c77ac */ /* 0x000e620008000c00 */
[C---:B------:R-:W-:Y:S01]  /*3ea0*/  IADD3 R16, P1, PT, R4.reuse, R5, RZ ;  /* 0x0000000504107210 */ /* 0x040fe20007f3e0ff */
[----:B------:R-:W-:-:S04]  /*3eb0*/  IMAD.IADD R11, R4, 0x1, R5 ;  /* 0x00000001040b7824 */ /* 0x000fc800078e0205 */
[----:B------:R-:W-:Y:S01]  /*3ec0*/  IMAD.X R5, RZ, RZ, RZ, P1 ;  /* 0x000000ffff057224 */ /* 0x000fe200008e06ff */
[----:B------:R-:W2:Y:S01]  /*3ed0*/  LDC.64 R2, c[0x0][0x388] ;  /* 0x0000e200ff027b82 */ /* 0x000ea20000000a00 */
[C---:B-1----:R-:W-:Y:S02]  /*3ee0*/  LEA R17, P2, R16.reuse, UR12, 0x2 ;  /* 0x0000000c10117c11 */ /* 0x042fe4000f8410ff */
[----:B------:R-:W-:Y:S02]  /*3ef0*/  IADD3 R10, P0, PT, R11, UR14, RZ ;  /* 0x0000000e0b0a7c10 */ /* 0x000fe4000ff1e0ff */
[----:B------:R-:W-:Y:S01]  /*3f00*/  IADD3 R17, P1, PT, R17, 0xc00, RZ ;  /* 0x00000c0011117810 */ /* 0x000fe20007f3e0ff */
[----:B0-----:R-:W-:Y:S01]  /*3f10*/  IMAD.WIDE.U32 R14, R11, 0x4, R14 ;  /* 0x000000040b0e7825 */ /* 0x001fe200078e000e */
[----:B------:R-:W-:-:S03]  /*3f20*/  LEA.HI.X R16, R16, UR13, R5, 0x2, P2 ;  /* 0x0000000d10107c11 */ /* 0x000fc600090f1405 */
[----:B------:R-:W-:Y:S02]  /*3f30*/  IMAD.MOV.U32 R12, RZ, RZ, R14 ;  /* 0x000000ffff0c7224 */ /* 0x000fe400078e000e */
[----:B------:R-:W-:Y:S02]  /*3f40*/  IMAD.X R13, RZ, RZ, UR15, P0 ;  /* 0x0000000fff0d7e24 */ /* 0x000fe400080e06ff */
[----:B------:R-:W-:Y:S02]  /*3f50*/  VIADD R14, R4, 0x200 ;  /* 0x00000200040e7836 */ /* 0x000fe40000000000 */
[----:B--2---:R-:W-:-:S07]  /*3f60*/  IMAD.X R16, RZ, RZ, R16, P1 ;  /* 0x000000ffff107224 */ /* 0x004fce00008e0610 */
.L_x_1187:
[----:B------:R-:W-:Y:S02]  /*3f70*/  IMAD.MOV.U32 R4, RZ, RZ, R12 ;  /* 0x000000ffff047224 */ /* 0x000fe400078e000c */
[----:B------:R-:W-:-:S05]  /*3f80*/  IMAD.MOV.U32 R5, RZ, RZ, R15 ;  /* 0x000000ffff057224 */ /* 0x000fca00078e000f */
[----:B------:R0:W2:Y:S02]  /*3f90*/  LDG.E R21, desc[UR8][R4.64] ;  /* 0x0000000804157981 */ /* 0x0000a4000c1e1900 */
[----:B0-----:R-:W-:Y:S02]  /*3fa0*/  IMAD.MOV.U32 R4, RZ, RZ, R17 ;  /* 0x000000ffff047224 */ /* 0x001fe400078e0011 */
[----:B------:R-:W-:-:S05]  /*3fb0*/  IMAD.MOV.U32 R5, RZ, RZ, R16 ;  /* 0x000000ffff057224 */ /* 0x000fca00078e0010 */
[----:B------:R0:W5:Y:S04]  /*3fc0*/  LDG.E R27, desc[UR8][R4.64+-0x800] ;  /* 0xfff80008041b7981 */ /* 0x000168000c1e1900 */
[----:B------:R0:W5:Y:S04]  /*3fd0*/  LDG.E R16, desc[UR8][R4.64+-0x400] ;  /* 0xfffc000804107981 */ /* 0x000168000c1e1900 */
[----:B------:R0:W5:Y:S01]  /*3fe0*/  LDG.E R17, desc[UR8][R4.64] ;  /* 0x0000000804117981 */ /* 0x000162000c1e1900 */
[----:B------:R-:W-:Y:S01]  /*3ff0*/  BSSY.RECONVERGENT B2, `(.L_x_1179) ;  /* 0x0000012000027945 */ /* 0x000fe20003800200 */
[----:B------:R-:W-:-:S02]  /*4000*/  IMAD.MOV.U32 R18, RZ, RZ, R6 ;  /* 0x000000ffff127224 */ /* 0x000fc400078e0006 */
[----:B------:R-:W-:Y:S02]  /*4010*/  IMAD.MOV.U32 R20, RZ, RZ, R7 ;  /* 0x000000ffff147224 */ /* 0x000fe400078e0007 */
[----:B------:R-:W-:Y:S02]  /*4020*/  VIADD R19, R11, 0x100 ;  /* 0x000001000b137836 */ /* 0x000fe40000000000 */
        /* <DEDUP_REMOVED lines=14> */
.L_x_1180:
[----:B------:R-:W-:Y:S05]  /*4110*/  BSYNC.RECONVERGENT B2 ;  /* 0x0000000000027941 */ /* 0x000fea0003800200 */
.L_x_1179:
[----:B-----5:R-:W-:Y:S01]  /*4120*/  FSETP.GEU.AND P0, PT, R18, R27, PT ;  /* 0x0000001b1200720b */ /* 0x020fe20003f0e000 */
[----:B------:R-:W-:Y:S01]  /*4130*/  BSSY.RECONVERGENT B2, `(.L_x_1181) ;  /* 0x0000013000027945 */ /* 0x000fe20003800200 */
[----:B------:R-:W-:Y:S01]  /*4140*/  IADD3 R23, P1, PT, R19, R2, RZ ;  /* 0x0000000213177210 */ /* 0x000fe20007f3e0ff */
[----:B------:R-:W-:Y:S02]  /*4150*/  VIADD R21, R11, 0x200 ;  /* 0x000002000b157836 */ /* 0x000fe40000000000 */
[----:B------:R-:W-:Y:S02]  /*4160*/  IMAD.MOV.U32 R19, RZ, RZ, R18 ;  /* 0x000000ffff137224 */ /* 0x000fe400078e0012 */
[----:B------:R-:W-:Y:S02]  /*4170*/  IMAD.X R25, RZ, RZ, R3, P1 ;  /* 0x000000ffff197224 */ /* 0x000fe400008e0603 */
[----:B------:R-:W-:Y:S02]  /*4180*/  IMAD.MOV.U32 R7, RZ, RZ, R20 ;  /* 0x000000ffff077224 */ /* 0x000fe400078e0014 */
[----:B------:R-:W-:-:S02]  /*4190*/  IMAD.MOV.U32 R6, RZ, RZ, R22 ;  /* 0x000000ffff067224 */ /* 0x000fc400078e0016 */
        /* <DEDUP_REMOVED lines=12> */
.L_x_1182:
[----:B------:R-:W-:Y:S05]  /*4260*/  BSYNC.RECONVERGENT B2 ;  /* 0x0000000000027941 */ /* 0x000fea0003800200 */
.L_x_1181:
[----:B------:R-:W-:Y:S01]  /*4270*/  FSETP.GEU.AND P0, PT, R19, R16, PT ;  /* 0x000000101300720b */ /* 0x000fe20003f0e000 */
[----:B------:R-:W-:Y:S01]  /*4280*/  VIADD R23, R11, 0x300 ;  /* 0x000003000b177836 */ /* 0x000fe20000000000 */
[-C--:B------:R-:W-:Y:S01]  /*4290*/  IADD3 R8, P1, PT, R21, R2.reuse, RZ ;  /* 0x0000000215087210 */ /* 0x080fe20007f3e0ff */
[----:B------:R-:W-:Y:S01]  /*42a0*/  BSSY.RECONVERGENT B2, `(.L_x_1183) ;  /* 0x0000012000027945 */ /* 0x000fe20003800200 */
[----:B------:R-:W-:Y:S02]  /*42b0*/  IMAD.MOV.U32 R18, RZ, RZ, R19 ;  /* 0x000000ffff127224 */ /* 0x000fe400078e0013 */
[----:B------:R-:W-:Y:S01]  /*42c0*/  IADD3 R25, P2, PT, R23, R2, RZ ;  /* 0x0000000217197210 */ /* 0x000fe20007f5e0ff */
[----:B------:R-:W-:Y:S02]  /*42d0*/  IMAD.X R23, RZ, RZ, R3, P1 ;  /* 0x000000ffff177224 */ /* 0x000fe400008e0603 */
[----:B------:R-:W-:Y:S02]  /*42e0*/  IMAD.MOV.U32 R20, RZ, RZ, R7 ;  /* 0x000000ffff147224 */ /* 0x000fe400078e0007 */
[----:B------:R-:W-:-:S02]  /*42f0*/  IMAD.MOV.U32 R21, RZ, RZ, R6 ;  /* 0x000000ffff157224 */ /* 0x000fc400078e0006 */
[----:B------:R-:W-:Y:S06]  /*4300*/  @!P0 BRA `(.L_x_1184) ;  /* 0x00000000002c8947 */ /* 0x000fec0003800000 */
        /* <DEDUP_REMOVED lines=11> */
.L_x_1184:
[----:B------:R-:W-:Y:S05]  /*43c0*/  BSYNC.RECONVERGENT B2 ;  /* 0x0000000000027941 */ /* 0x000fea0003800200 */
.L_x_1183:
        /* <DEDUP_REMOVED lines=18> */
.L_x_1186:
[----:B------:R-:W-:Y:S05]  /*44f0*/  BSYNC.RECONVERGENT B2 ;  /* 0x0000000000027941 */ /* 0x000fea0003800200 */
.L_x_1185:
[----:B------:R-:W-:Y:S01]  /*4500*/  VIADD R16, R14, 0x200 ;  /* 0x000002000e107836 */ /* 0x000fe20000000000 */
[----:B------:R-:W-:Y:S01]  /*4510*/  IADD3 R17, P2, PT, R4, 0x1000, RZ ;  /* 0x0000100004117810 */ /* 0x000fe20007f5e0ff */
[----:B------:R-:W-:Y:S01]  /*4520*/  VIADD R14, R14, 0x400 ;  /* 0x000004000e0e7836 */ /* 0x000fe20000000000 */
[----:B------:R-:W-:Y:S01]  /*4530*/  IADD3 R10, P1, PT, R10, 0x400, RZ ;  /* 0x000004000a0a7810 */ /* 0x000fe20007f3e0ff */
[----:B------:R-:W-:Y:S01]  /*4540*/  VIADD R11, R11, 0x400 ;  /* 0x000004000b0b7836 */ /* 0x000fe20000000000 */
[----:B------:R-:W-:Y:S01]  /*4550*/  ISETP.GE.AND P0, PT, R16, R9, PT ;  /* 0x000000091000720c */ /* 0x000fe20003f06270 */
[----:B------:R-:W-:Y:S01]  /*4560*/  IMAD.X R16, RZ, RZ, R5, P2 ;  /* 0x000000ffff107224 */ /* 0x000fe200010e0605 */
[----:B------:R-:W-:Y:S01]  /*4570*/  IADD3 R12, P2, PT, R12, 0x1000, RZ ;  /* 0x000010000c0c7810 */ /* 0x000fe20007f5e0ff */
[----:B------:R-:W-:-:S04]  /*4580*/  IMAD.X R13, RZ, RZ, R13, P1 ;  /* 0x000000ffff0d7224 */ /* 0x000fc800008e060d */
[----:B------:R-:W-:-:S06]  /*4590*/  IMAD.X R15, RZ, RZ, R15, P2 ;  /* 0x000000ffff0f7224 */ /* 0x000fcc00010e060f */
[----:B------:R-:W-:Y:S05]  /*45a0*/  @!P0 BRA `(.L_x_1187) ;  /* 0xfffffff800708947 */ /* 0x000fea000383ffff */
.L_x_1173:
[----:B------:R-:W-:Y:S05]  /*45b0*/  BSYNC.RECONVERGENT B1 ;  /* 0x0000000000017941 */ /* 0x000fea0003800200 */
.L_x_1172:
        /* <DEDUP_REMOVED lines=22> */
.L_x_1189:
[----:B------:R-:W-:Y:S05]  /*4720*/  BSYNC.RECONVERGENT B1 ;  /* 0x0000000000017941 */ /* 0x000fea0003800200 */
.L_x_1188:
        /* <DEDUP_REMOVED lines=21> */
.L_x_1191:
[----:B------:R-:W-:Y:S05]  /*4880*/  BSYNC.RECONVERGENT B1 ;  /* 0x0000000000017941 */ /* 0x000fea0003800200 */
.L_x_1190:
        /* <DEDUP_REMOVED lines=21> */
.L_x_1193:
[----:B------:R-:W-:Y:S05]  /*49e0*/  BSYNC.RECONVERGENT B1 ;  /* 0x0000000000017941 */ /* 0x000fea0003800200 */
.L_x_1192:
        /* <DEDUP_REMOVED lines=21> */
.L_x_1195:
[----:B------:R-:W-:Y:S05]  /*4b40*/  BSYNC.RECONVERGENT B1 ;  /* 0x0000000000017941 */ /* 0x000fea0003800200 */
.L_x_1194:
        /* <DEDUP_REMOVED lines=22> */
.L_x_1197:
[----:B------:R-:W-:Y:S05]  /*4cb0*/  BSYNC.RECONVERGENT B1 ;  /* 0x0000000000017941 */ /* 0x000fea0003800200 */
.L_x_1196:
        /* <DEDUP_REMOVED lines=12> */
.L_x_1199:
[----:B------:R-:W-:Y:S05]  /*4d80*/  BSYNC.RECONVERGENT B1 ;  /* 0x0000000000017941 */ /* 0x000fea0003800200 */
.L_x_1198:
        /* <DEDUP_REMOVED lines=31> */
.L_x_1201:
[----:B------:R-:W-:Y:S05]  /*4f80*/  BSYNC.RECONVERGENT B1 ;  /* 0x0000000000017941 */ /* 0x000fea0003800200 */
.L_x_1200:
        /* <DEDUP_REMOVED lines=18> */
.L_x_1203:
[----:B------:R-:W-:Y:S05]  /*50b0*/  BSYNC.RECONVERGENT B1 ;  /* 0x0000000000017941 */ /* 0x000fea0003800200 */
.L_x_1202:
        /* <DEDUP_REMOVED lines=18> */
.L_x_1205:
[----:B------:R-:W-:Y:S05]  /*51e0*/  BSYNC.RECONVERGENT B1 ;  /* 0x0000000000017941 */ /* 0x000fea0003800200 */
.L_x_1204:
        /* <DEDUP_REMOVED lines=18> */
.L_x_1207:
[----:B------:R-:W-:Y:S05]  /*5310*/  BSYNC.RECONVERGENT B1 ;  /* 0x0000000000017941 */ /* 0x000fea0003800200 */
.L_x_1206:
        /* <DEDUP_REMOVED lines=18> */
.L_x_1209:
[----:B------:R-:W-:Y:S05]  /*5440*/  BSYNC.RECONVERGENT B1 ;  /* 0x0000000000017941 */ /* 0x000fea0003800200 */
.L_x_1208:
        /* <DEDUP_REMOVED lines=18> */
.L_x_1211:
[----:B------:R-:W-:Y:S05]  /*5570*/  BSYNC.RECONVERGENT B1 ;  /* 0x0000000000017941 */ /* 0x000fea0003800200 */
.L_x_1210:
        /* <DEDUP_REMOVED lines=17> */
.L_x_1119:
[----:B------:R-:W-:Y:S05]  /*5690*/  BSYNC.RECONVERGENT B0 ;  /* 0x0000000000007941 */ /* 0x000fea0003800200 */
.L_x_1086:
[----:B------:R-:W-:Y:S05]  /*56a0*/  @P1 EXIT ;  /* 0x000000000000194d */ /* 0x000fea0003800000 */
[----:B0-----:R-:W0:Y:S01]  /*56b0*/  LDC.64 R6, c[0x0][0x390] ;  /* 0x0000e400ff067b82 */ /* 0x001e220000000a00 */
[----:B------:R-:W-:Y:S02]  /*56c0*/  IMAD.MOV.U32 R5, RZ, RZ, R4 ;  /* 0x000000ffff057224 */ /* 0x000fe400078e0004 */
[----:B------:R-:W-:-:S05]  /*56d0*/  IMAD.MOV.U32 R4, RZ, RZ, R3 ;  /* 0x000000ffff047224 */ /* 0x000fca00078e0003 */
[----:B0-----:R-:W-:Y:S04]  /*56e0*/  STG.E.64 desc[UR8][R6.64+0x8], R4 ;  /* 0x0000080406007986 */ /* 0x001fe8000c101b08 */
[----:B------:R-:W-:Y:S01]  /*56f0*/  STG.E desc[UR8][R6.64], R2 ;  /* 0x0000000206007986 */ /* 0x000fe2000c101908 */
[----:B------:R-:W-:Y:S05]  /*5700*/  EXIT ;  /* 0x000000000000794d */ /* 0x000fea0003800000 */
.L_x_1212:
        /* <DEDUP_REMOVED lines=15> */
.L_x_1321:


//--------------------- .text._Z11EulerUpdateiiPfS_S_S_S_S_S_Pb --------------------------
	.section	.text._Z11EulerUpdateiiPfS_S_S_S_S_S_Pb,"ax",@progbits
	.align	128
        .global         _Z11EulerUpdateiiPfS_S_S_S_S_S_Pb
        .type           _Z11EulerUpdateiiPfS_S_S_S_S_S_Pb,@function
        .size           _Z11EulerUpdateiiPfS_S_S_S_S_S_Pb,(.L_x_1322 - _Z11EulerUpdateiiPfS_S_S_S_S_S_Pb)
        .other          _Z11EulerUpdateiiPfS_S_S_S_S_S_Pb,@"STO_CUDA_ENTRY STV_DEFAULT"
_Z11EulerUpdateiiPfS_S_S_S_S_S_Pb:
.text._Z11EulerUpdateiiPfS_S_S_S_S_S_Pb:
[----:B------:R-:W-:Y:S08]  /*0000*/  LDC R1, c[0x0][0x37c] ;  /* 0x0000df00ff017b82 */ /* 0x000ff00000000800 */
[----:B------:R-:W0:Y:S01]  /*0010*/  LDC.64 R2, c[0x0][0x388] ;  /* 0x0000e200ff027b82 */ /* 0x000e220000000a00 */
[----:B------:R-:W0:Y:S01]  /*0020*/  LDCU.64 UR4, c[0x0][0x358] ;  /* 0x00006b00ff0477ac */ /* 0x000e220008000a00 */
[----:B------:R-:W1:Y:S01]  /*0030*/  S2R R0, SR_TID.X ;  /* 0x0000000000007919 */ /* 0x000e620000002100 */
[----:B------:R-:W2:Y:S01]  /*0040*/  LDCU UR7, c[0x0][0x384] ;  /* 0x00007080ff0777ac */ /* 0x000ea20008000800 */
[----:B------:R-:W1:Y:S01]  /*0050*/  S2R R5, SR_CTAID.X ;  /* 0x0000000000057919 */ /* 0x000e620000002500 */
[----:B------:R-:W3:Y:S01]  /*0060*/  LDCU UR6, c[0x3][0x30] ;  /* 0x00c00600ff0677ac */ /* 0x000ee20008000800 */
[----:B0-----:R-:W3:Y:S01]  /*0070*/  LDG.E.CONSTANT R2, desc[UR4][R2.64] ;  /* 0x0000000402027981 */ /* 0x001ee2000c1e9900 */
[----:B-1----:R-:W-:-:S04]  /*0080*/  LEA R0, R5, R0, 0x7 ;  /* 0x0000000005007211 */ /* 0x002fc800078e38ff */
[----:B--2---:R-:W-:Y:S01]  /*0090*/  ISETP.GE.AND P0, PT, R0, UR7, PT ;  /* 0x0000000700007c0c */ /* 0x004fe2000bf06270 */
[----:B---3--:R-:W-:-:S12]  /*00a0*/  FMUL R14, R2, UR6 ;  /* 0x00000006020e7c20 */ /* 0x008fd80008400000 */
[----:B------:R-:W-:Y:S05]  /*00b0*/  @P0 EXIT ;  /* 0x000000000000094d */ /* 0x000fea0003800000 */
[----:B------:R-:W0:Y:S02]  /*00c0*/  LDCU.64 UR6, c[0x0][0x3c0] ;  /* 0x00007800ff0677ac */ /* 0x000e240008000a00 */
[----:B0-----:R-:W-:-:S04]  /*00d0*/  IADD3 R18, P0, PT, R0, UR6, RZ ;  /* 0x0000000600127c10 */ /* 0x001fc8000ff1e0ff */
[----:B------:R-:W-:-:S05]  /*00e0*/  LEA.HI.X.SX32 R19, R0, UR7, 0x1, P0 ;  /* 0x0000000700137c11 */ /* 0x000fca00080f0eff */
[----:B------:R-:W2:Y:S02]  /*00f0*/  LDG.E.U8 R2, desc[UR4][R18.64] ;  /* 0x0000000412027981 */ /* 0x000ea4000c1e1100 */
[----:B--2---:R-:W-:-:S13]  /*0100*/  ISETP.NE.AND P0, PT, R2, 0x1, PT ;  /* 0x000000010200780c */ /* 0x004fda0003f05270 */
[----:B------:R-:W-:Y:S05]  /*0110*/  @P0 EXIT ;  /* 0x000000000000094d */ /* 0x000fea0003800000 */
[----:B------:R-:W0:Y:S01]  /*0120*/  LDC.64 R20, c[0x0][0x3a8] ;  /* 0x0000ea00ff147b82 */ /* 0x000e220000000a00 */
[----:B------:R-:W1:Y:S01]  /*0130*/  LDCU UR6, c[0x3][0x3c] ;  /* 0x00c00780ff0677ac */ /* 0x000e620008000800 */
[----:B------:R-:W2:Y:S06]  /*0140*/  LDCU UR7, c[0x3][0x20] ;  /* 0x00c00400ff0777ac */ /* 0x000eac0008000800 */
[----:B------:R-:W3:Y:S01]  /*0150*/  LDC R11, c[0x3][RZ] ;  /* 0x00c00000ff0b7b82 */ /* 0x000ee20000000800 */
[----:B------:R-:W4:Y:S07]  /*0160*/  LDCU UR8, c[0x0][0x380] ;  /* 0x00007000ff0877ac */ /* 0x000f2e0008000800 */
[----:B------:R-:W1:Y:S01]  /*0170*/  LDC.64 R6, c[0x0][0x390] ;  /* 0x0000e400ff067b82 */ /* 0x000e620000000a00 */
[----:B0-----:R-:W-:-:S07]  /*0180*/  IMAD.WIDE R20, R0, 0x4, R20 ;  /* 0x0000000400147825 */ /* 0x001fce00078e0214 */
[----:B------:R-:W0:Y:S01]  /*0190*/  LDC.64 R26, c[0x0][0x398] ;  /* 0x0000e600ff1a7b82 */ /* 0x000e220000000a00 */
[----:B------:R-:W5:Y:S01]  /*01a0*/  LDG.E.CONSTANT R10, desc[UR4][R20.64] ;  /* 0x00000004140a7981 */ /* 0x000f62000c1e9900 */
[----:B---3--:R-:W-:-:S06]  /*01b0*/  IMAD.WIDE R8, R11, 0x4, R20 ;  /* 0x000000040b087825 */ /* 0x008fcc00078e0214 */
[----:B------:R-:W3:Y:S01]  /*01c0*/  LDC.64 R4, c[0x0][0x3a0] ;  /* 0x0000e800ff047b82 */ /* 0x000ee20000000a00 */
[----:B----4-:R-:W-:Y:S01]  /*01d0*/  ISETP.GE.AND P0, PT, R0, UR8, PT ;  /* 0x0000000800007c0c */ /* 0x010fe2000bf06270 */
[----:B------:R-:W5:Y:S01]  /*01e0*/  LDG.E.CONSTANT R15, desc[UR4][R8.64] ;  /* 0x00000004080f7981 */ /* 0x000f62000c1e9900 */
[----:B------:R-:W-:-:S04]  /*01f0*/  IMAD.WIDE R24, R11, 0x4, R8 ;  /* 0x000000040b187825 */ /* 0x000fc800078e0208 */
[C---:B-1----:R-:W-:Y:S01]  /*0200*/  IMAD.WIDE R6, R0.reuse, 0x4, R6 ;  /* 0x0000000400067825 */ /* 0x042fe200078e0206 */
[----:B------:R-:W4:Y:S04]  /*0210*/  LDG.E.CONSTANT R17, desc[UR4][R24.64] ;  /* 0x0000000418117981 */ /* 0x000f28000c1e9900 */
[----:B------:R1:W4:Y:S01]  /*0220*/  LDG.E.CONSTANT R16, desc[UR4][R6.64] ;  /* 0x0000000406107981 */ /* 0x000322000c1e9900 */
[----:B0-----:R-:W-:-:S05]  /*0230*/  IMAD.WIDE R26, R0, 0x4, R26 ;  /* 0x00000004001a7825 */ /* 0x001fca00078e021a */
[----:B------:R0:W5:Y:S01]  /*0240*/  LDG.E.CONSTANT R13, desc[UR4][R26.64] ;  /* 0x000000041a0d7981 */ /* 0x000162000c1e9900 */
[----:B------:R-:W-:Y:S01]  /*0250*/  IMAD.WIDE R28, R11, 0x4, R26 ;  /* 0x000000040b1c7825 */ /* 0x000fe200078e021a */
[----:B-1----:R-:W1:Y:S04]  /*0260*/  LDC.64 R6, c[0x0][0x3b0] ;  /* 0x0000ec00ff067b82 */ /* 0x002e680000000a00 */
[----:B------:R0:W5:Y:S01]  /*0270*/  LDG.E.CONSTANT R12, desc[UR4][R28.64] ;  /* 0x000000041c0c7981 */ /* 0x000162000c1e9900 */
[----:B------:R-:W-:-:S05]  /*0280*/  FMNMX R20, R14, UR6, !PT ;  /* 0x000000060e147c09 */ /* 0x000fca000f800000 */
[----:B--2---:R-:W-:Y:S01]  /*0290*/  FMUL R14, R20, UR7 ;  /* 0x00000007140e7c20 */ /* 0x004fe20008400000 */
[----:B---3--:R-:W-:-:S05]  /*02a0*/  IMAD.WIDE R4, R0, 0x4, R4 ;  /* 0x0000000400047825 */ /* 0x008fca00078e0204 */
[----:B------:R0:W5:Y:S01]  /*02b0*/  LDG.E R23, desc[UR4][R4.64] ;  /* 0x0000000404177981 */ /* 0x000162000c1e1900 */
[----:B------:R-:W-:-:S05]  /*02c0*/  IMAD.WIDE R2, R11, 0x4, R4 ;  /* 0x000000040b027825 */ /* 0x000fca00078e0204 */
[----:B------:R0:W5:Y:S01]  /*02d0*/  LDG.E R25, desc[UR4][R2.64] ;  /* 0x0000000402197981 */ /* 0x000162000c1e1900 */
[----:B----4-:R-:W-:Y:S01]  /*02e0*/  FFMA R21, R16, R14, R17 ;  /* 0x0000000e10157223 */ /* 0x010fe20000000011 */
[----:B------:R-:W-:-:S04]  /*02f0*/  LEA R17, R11, R0, 0x1 ;  /* 0x000000000b117211 */ /* 0x000fc800078e08ff */
[----:B------:R-:W-:Y:S01]  /*0300*/  FMNMX R16, R21, 1000, !PT ;  /* 0x447a000015107809 */ /* 0x000fe20007800000 */
[----:B-1----:R-:W-:-:S03]  /*0310*/  IMAD.WIDE R8, R17, 0x4, R6 ;  /* 0x0000000411087825 */ /* 0x002fc600078e0206 */
[----:B------:R-:W-:Y:S01]  /*0320*/  FSEL R17, R16, R21, !P0 ;  /* 0x0000001510117208 */ /* 0x000fe20004000000 */
[----:B------:R-:W-:-:S04]  /*0330*/  FMUL R16, R20, 0.5 ;  /* 0x3f00000014107820 */ /* 0x000fc80000400000 */
[----:B------:R0:W-:Y:S01]  /*0340*/  STG.E desc[UR4][R8.64], R17 ;  /* 0x0000001108007986 */ /* 0x0001e2000c101904 */
[----:B------:R-:W-:Y:S01]  /*0350*/  FMUL R16, R16, UR7 ;  /* 0x0000000710107c20 */ /* 0x000fe20008400000 */
[----:B------:R-:W-:Y:S06]  /*0360*/  @!P0 EXIT ;  /* 0x000000000000894d */ /* 0x000fec0003800000 */
[----:B------:R-:W1:Y:S01]  /*0370*/  LDCU.64 UR8, c[0x3][0x48] ;  /* 0x00c00900ff0877ac */ /* 0x000e620008000a00 */
[----:B0----5:R-:W-:Y:S01]  /*0380*/  FFMA R9, R20, R10, R23 ;  /* 0x0000000a14097223 */ /* 0x021fe20000000017 */
[CC--:B------:R-:W-:Y:S01]  /*0390*/  FMUL R8, R13.reuse, R16.reuse ;  /* 0x000000100d087220 */ /* 0x0c0fe20000400000 */
[----:B------:R-:W-:Y:S01]  /*03a0*/  FMUL R16, R12, R16 ;  /* 0x000000100c107220 */ /* 0x000fe20000400000 */
[----:B------:R-:W0:Y:S01]  /*03b0*/  LDCU UR6, c[0x3][0x38] ;  /* 0x00c00700ff0677ac */ /* 0x000e220008000800 */
[C---:B------:R-:W-:Y:S01]  /*03c0*/  FFMA R25, R20.reuse, R15, R25 ;  /* 0x0000000f14197223 */ /* 0x040fe20000000019 */
[----:B------:R-:W-:Y:S01]  /*03d0*/  FFMA R9, R20, R8, R9 ;  /* 0x0000000814097223 */ /* 0x000fe20000000009 */
[----:B------:R-:W-:Y:S01]  /*03e0*/  IMAD.WIDE R6, R0, 0x4, R6 ;  /* 0x0000000400067825 */ /* 0x000fe200078e0206 */
[----:B------:R-:W2:Y:S03]  /*03f0*/  LDCU UR7, c[0x3][0x34] ;  /* 0x00c00680ff0777ac */ /* 0x000ea60008000800 */
[----:B------:R-:W-:Y:S01]  /*0400*/  FFMA R25, R20, R16, R25 ;  /* 0x0000001014197223 */ /* 0x000fe20000000019 */
[-C--:B------:R-:W-:Y:S01]  /*0410*/  FFMA R13, R13, R14.reuse, R10 ;  /* 0x0000000e0d0d7223 */ /* 0x080fe2000000000a */
[----:B------:R-:W-:Y:S01]  /*0420*/  FFMA R15, R12, R14, R15 ;  /* 0x0000000e0c0f7223 */ /* 0x000fe2000000000f */
[----:B------:R-:W-:Y:S01]  /*0430*/  IMAD.WIDE R10, R11, 0x4, R6 ;  /* 0x000000040b0a7825 */ /* 0x000fe200078e0206 */
[----:B-1----:R-:W-:-:S04]  /*0440*/  FSETP.GE.AND P0, PT, R9, UR9, PT ;  /* 0x0000000909007c0b */ /* 0x002fc8000bf06000 */
[----:B0-----:R-:W-:-:S04]  /*0450*/  FSETP.GE.OR P0, PT, R21, UR6, P0 ;  /* 0x0000000615007c0b */ /* 0x001fc80008706400 */
[----:B--2---:R-:W-:-:S04]  /*0460*/  FSETP.LE.OR P0, PT, R21, UR7, P0 ;  /* 0x0000000715007c0b */ /* 0x004fc80008703400 */
[----:B------:R-:W-:-:S13]  /*0470*/  FSETP.LE.OR P0, PT, R9, UR8, P0 ;  /* 0x0000000809007c0b */ /* 0x000fda0008703400 */
[----:B------:R-:W0:Y:S02]  /*0480*/  @!P0 LDC R8, c[0x3][0x50] ;  /* 0x00c01400ff088b82 */ /* 0x000e240000000800 */
[----:B0-----:R-:W-:-:S04]  /*0490*/  FSETP.GE.OR P0, PT, R25, R8, P0 ;  /* 0x000000081900720b */ /* 0x001fc80000706400 */
[----:B------:R-:W-:-:S13]  /*04a0*/  FSETP.GTU.AND P0, PT, R25, RZ, !P0 ;  /* 0x000000ff1900720b */ /* 0x000fda000470c000 */
[----:B------:R-:W0:Y:S08]  /*04b0*/  @!P0 LDC.64 R16, c[0x0][0x3b8] ;  /* 0x0000ee00ff108b82 */ /* 0x000e300000000a00 */
[----:B------:R-:W1:Y:S01]  /*04c0*/  @!P0 LDC R21, c[0x3][0x40] ;  /* 0x00c01000ff158b82 */ /* 0x000e620000000800 */
[----:B0-----:R-:W-:-:S05]  /*04d0*/  @!P0 IMAD.WIDE R16, R0, 0x4, R16 ;  /* 0x0000000400108825 */ /* 0x001fca00078e0210 */
[----:B-1----:R-:W-:Y:S04]  /*04e0*/  @!P0 STG.E desc[UR4][R16.64], R21 ;  /* 0x0000001510008986 */ /* 0x002fe8000c101904 */
[----:B------:R-:W-:Y:S04]  /*04f0*/  @!P0 STG.E.U8 desc[UR4][R18.64], RZ ;  /* 0x000000ff12008986 */ /* 0x000fe8000c101104 */
[----:B------:R-:W-:Y:S04]  /*0500*/  STG.E desc[UR4][R6.64], R13 ;  /* 0x0000000d06007986 */ /* 0x000fe8000c101904 */
[----:B------:R-:W-:Y:S04]  /*0510*/  STG.E desc[UR4][R10.64], R15 ;  /* 0x0000000f0a007986 */ /* 0x000fe8000c101904 */
[----:B------:R-:W-:Y:S04]  /*0520*/  STG.E desc[UR4][R4.64], R9 ;  /* 0x0000000904007986 */ /* 0x000fe8000c101904 */
[----:B------:R-:W-:Y:S01]  /*0530*/  STG.E desc[UR4][R2.64], R25 ;  /* 0x0000001902007986 */ /* 0x000fe2000c101904 */
[----:B------:R-:W-:Y:S05]  /*0540*/  EXIT ;  /* 0x000000000000794d */ /* 0x000fea0003800000 */
.L_x_1213:
        /* <DEDUP_REMOVED lines=11> */
.L_x_1322:


//--------------------- .text._Z9SysUpdateiiPfS_S_S_S_S_S_Pb --------------------------
	.section	.text._Z9SysUpdateiiPfS_S_S_S_S_S_Pb,"ax",@progbits
	.align	128
        .global         _Z9SysUpdateiiPfS_S_S_S_S_S_Pb
        .type           _Z9SysUpdateiiPfS_S_S_S_S_S_Pb,@function
        .size           _Z9SysUpdateiiPfS_S_S_S_S_S_Pb,(.L_x_1323 - _Z9SysUpdateiiPfS_S_S_S_S_S_Pb)
        .other          _Z9SysUpdateiiPfS_S_S_S_S_S_Pb,@"STO_CUDA_ENTRY STV_DEFAULT"
_Z9SysUpdateiiPfS_S_S_S_S_S_Pb:
.text._Z9SysUpdateiiPfS_S_S_S_S_S_Pb:
        /* <DEDUP_REMOVED lines=25> */
[----:B------:R-:W0:Y:S08]  /*0190*/  LDC.64 R4, c[0x0][0x3a0] ;  /* 0x0000e800ff047b82 */ /* 0x000e300000000a00 */
[----:B------:R-:W2:Y:S01]  /*01a0*/  LDC.64 R26, c[0x0][0x3a8] ;  /* 0x0000ea00ff1a7b82 */ /* 0x000ea20000000a00 */
[----:B---3--:R-:W-:-:S07]  /*01b0*/  IMAD.WIDE R8, R17, 0x4, R6 ;  /* 0x0000000411087825 */ /* 0x008fce00078e0206 */
[----:B------:R-:W3:Y:S01]  /*01c0*/  LDC.64 R14, c[0x0][0x398] ;  /* 0x0000e600ff0e7b82 */ /* 0x000ee20000000a00 */
[----:B-1----:R-:W-:Y:S01]  /*01d0*/  IMAD.WIDE R2, R21, 0x4, R2 ;  /* 0x0000000415027825 */ /* 0x002fe200078e0202 */
[----:B------:R-:W-:Y:S01]  /*01e0*/  FMNMX R20, R20, UR6, !PT ;  /* 0x0000000614147c09 */ /* 0x000fe2000f800000 */
[----:B------:R-:W5:Y:S02]  /*01f0*/  LDG.E R29, desc[UR4][R6.64] ;  /* 0x00000004061d7981 */ /* 0x000f64000c1e1900 */
[----:B------:R-:W-:Y:S02]  /*0200*/  IMAD.WIDE R10, R17, 0x4, R8 ;  /* 0x00000004110a7825 */ /* 0x000fe400078e0208 */
[----:B------:R1:W3:Y:S04]  /*0210*/  LDG.E.CONSTANT R24, desc[UR4][R2.64] ;  /* 0x0000000402187981 */ /* 0x0002e8000c1e9900 */
[----:B------:R-:W3:Y:S01]  /*0220*/  LDG.E R25, desc[UR4][R10.64] ;  /* 0x000000040a197981 */ /* 0x000ee2000c1e1900 */
[C---:B0-----:R-:W-:Y:S01]  /*0230*/  IMAD.WIDE R4, R21.reuse, 0x4, R4 ;  /* 0x0000000415047825 */ /* 0x041fe200078e0204 */
[----:B----4-:R-:W-:-:S02]  /*0240*/  ISETP.GE.AND P0, PT, R21, UR8, PT ;  /* 0x0000000815007c0c */ /* 0x010fc4000bf06270 */
[----:B------:R-:W5:Y:S01]  /*0250*/  LDG.E R28, desc[UR4][R8.64] ;  /* 0x00000004081c7981 */ /* 0x000f62000c1e1900 */
[----:B--2---:R-:W-:-:S03]  /*0260*/  IMAD.WIDE R26, R21, 0x4, R26 ;  /* 0x00000004151a7825 */ /* 0x004fc600078e021a */
[----:B------:R-:W5:Y:S01]  /*0270*/  LDG.E R19, desc[UR4][R4.64] ;  /* 0x0000000404137981 */ /* 0x000f62000c1e1900 */
[----:B---3--:R-:W-:-:S03]  /*0280*/  IMAD.WIDE R14, R21, 0x4, R14 ;  /* 0x00000004150e7825 */ /* 0x008fc600078e020e */
[----:B------:R-:W5:Y:S01]  /*0290*/  LDG.E.CONSTANT R18, desc[UR4][R26.64] ;  /* 0x000000041a127981 */ /* 0x000f62000c1e9900 */
[----:B------:R-:W-:-:S03]  /*02a0*/  IMAD.WIDE R12, R17, 0x4, R26 ;  /* 0x00000004110c7825 */ /* 0x000fc600078e021a */
[----:B------:R0:W5:Y:S01]  /*02b0*/  LDG.E.CONSTANT R0, desc[UR4][R14.64] ;  /* 0x000000040e007981 */ /* 0x000162000c1e9900 */
[----:B-1----:R-:W-:-:S03]  /*02c0*/  IMAD.WIDE R2, R17, 0x4, R4 ;  /* 0x0000000411027825 */ /* 0x002fc600078e0204 */
[----:B------:R1:W5:Y:S01]  /*02d0*/  LDG.E.CONSTANT R13, desc[UR4][R12.64] ;  /* 0x000000040c0d7981 */ /* 0x000362000c1e9900 */
[----:B------:R-:W-:-:S06]  /*02e0*/  IMAD.WIDE R16, R17, 0x4, R14 ;  /* 0x0000000411107825 */ /* 0x000fcc00078e020e */
[----:B------:R1:W5:Y:S01]  /*02f0*/  LDG.E.CONSTANT R17, desc[UR4][R16.64] ;  /* 0x0000000410117981 */ /* 0x000362000c1e9900 */
[----:B0-----:R-:W-:-:S03]  /*0300*/  FADD R14, R20, R20 ;  /* 0x00000014140e7221 */ /* 0x001fc60000000000 */
[----:B------:R1:W5:Y:S01]  /*0310*/  LDG.E R12, desc[UR4][R2.64] ;  /* 0x00000004020c7981 */ /* 0x000362000c1e1900 */
[----:B------:R-:W-:-:S04]  /*0320*/  FMUL R14, R14, UR7 ;  /* 0x000000070e0e7c20 */ /* 0x000fc80008400000 */
[----:B------:R-:W-:-:S05]  /*0330*/  FFMA R24, R24, R14, R25 ;  /* 0x0000000e18187223 */ /* 0x000fca0000000019 */
[----:B------:R-:W-:-:S04]  /*0340*/  FMNMX R15, R24, 1000, !PT ;  /* 0x447a0000180f7809 */ /* 0x000fc80007800000 */
[----:B------:R-:W-:Y:S01]  /*0350*/  FSEL R25, R15, R24, !P0 ;  /* 0x000000180f197208 */ /* 0x000fe20004000000 */
[----:B------:R-:W-:-:S04]  /*0360*/  FMUL R15, R20, 0.5 ;  /* 0x3f000000140f7820 */ /* 0x000fc80000400000 */
[----:B------:R1:W-:Y:S01]  /*0370*/  STG.E desc[UR4][R10.64], R25 ;  /* 0x000000190a007986 */ /* 0x0003e2000c101904 */
[----:B------:R-:W-:Y:S01]  /*0380*/  FMUL R15, R15, UR7 ;  /* 0x000000070f0f7c20 */ /* 0x000fe20008400000 */
[----:B------:R-:W-:Y:S06]  /*0390*/  @!P0 EXIT ;  /* 0x000000000000894d */ /* 0x000fec0003800000 */
[----:B------:R-:W0:Y:S01]  /*03a0*/  LDCU.64 UR8, c[0x3][0x48] ;  /* 0x00c00900ff0877ac */ /* 0x000e220008000a00 */
[----:B-1---5:R-:W-:Y:S01]  /*03b0*/  FFMA R11, R20, R18, R19 ;  /* 0x00000012140b7223 */ /* 0x022fe20000000013 */
[----:B------:R-:W-:Y:S01]  /*03c0*/  FMUL R10, R0, R15 ;  /* 0x0000000f000a7220 */ /* 0x000fe20000400000 */
[----:B------:R-:W-:Y:S01]  /*03d0*/  FFMA R13, R20, R13, R12 ;  /* 0x0000000d140d7223 */ /* 0x000fe2000000000c */
[----:B------:R-:W1:Y:S01]  /*03e0*/  LDCU UR6, c[0x3][0x38] ;  /* 0x00c00700ff0677ac */ /* 0x000e620008000800 */
[----:B------:R-:W-:Y:S01]  /*03f0*/  FFMA R29, R0, R14, R29 ;  /* 0x0000000e001d7223 */ /* 0x000fe2000000001d */
[C---:B------:R-:W-:Y:S01]  /*0400*/  FFMA R11, R20.reuse, R10, R11 ;  /* 0x0000000a140b7223 */ /* 0x040fe2000000000b */
[C---:B------:R-:W-:Y:S01]  /*0410*/  FMUL R10, R17.reuse, R15 ;  /* 0x0000000f110a7220 */ /* 0x040fe20000400000 */
[----:B------:R-:W2:Y:S01]  /*0420*/  LDCU UR7, c[0x3][0x34] ;  /* 0x00c00680ff0777ac */ /* 0x000ea20008000800 */
[----:B------:R-:W-:Y:S02]  /*0430*/  FFMA R17, R17, R14, R28 ;  /* 0x0000000e11117223 */ /* 0x000fe4000000001c */
[----:B------:R-:W-:Y:S01]  /*0440*/  FFMA R15, R20, R10, R13 ;  /* 0x0000000a140f7223 */ /* 0x000fe2000000000d */
[----:B0-----:R-:W-:-:S04]  /*0450*/  FSETP.GE.AND P0, PT, R11, UR9, PT ;  /* 0x000000090b007c0b */ /* 0x001fc8000bf06000 */
[----:B-1----:R-:W-:-:S04]  /*0460*/  FSETP.GE.OR P0, PT, R24, UR6, P0 ;  /* 0x0000000618007c0b */ /* 0x002fc80008706400 */
        /* <DEDUP_REMOVED lines=15> */
.L_x_1214:
        /* <DEDUP_REMOVED lines=10> */
.L_x_1323:


//--------------------- .text._Z16ParticleInteractfiiPfS_S_PiS0_S_S0_S_Pb --------------------------
	.section	.text._Z16ParticleInteractfiiPfS_S_PiS0_S_S0_S_Pb,"ax",@progbits
	.align	128
        .global         _Z16ParticleInteractfiiPfS_S_PiS0_S_S0_S_Pb
        .type           _Z16ParticleInteractfiiPfS_S_PiS0_S_S0_S_Pb,@function
        .size           _Z16ParticleInteractfiiPfS_S_PiS0_S_S0_S_Pb,(.L_x_1304 - _Z16ParticleInteractfiiPfS_S_PiS0_S_S0_S_Pb)
        .other          _Z16ParticleInteractfiiPfS_S_PiS0_S_S0_S_Pb,@"STO_CUDA_ENTRY STV_DEFAULT"
_Z16ParticleInteractfiiPfS_S_PiS0_S_S0_S_Pb:
.text._Z16ParticleInteractfiiPfS_S_PiS0_S_S0_S_Pb:
[----:B------:R-:W0:Y:S01]  /*0000*/  LDC R1, c[0x0][0x37c] ;  /* 0x0000df00ff017b82 */ /* 0x000e220000000800 */
[----:B------:R-:W1:Y:S01]  /*0010*/  S2R R26, SR_TID.X ;  /* 0x00000000001a7919 */ /* 0x000e620000002100 */
[----:B------:R-:W2:Y:S01]  /*0020*/  LDCU UR4, c[0x0][0x388] ;  /* 0x00007100ff0477ac */ /* 0x000ea20008000800 */
[----:B0-----:R-:W-:Y:S01]  /*0030*/  IADD3 R1, PT, PT, R1, -0x20, RZ ;  /* 0xffffffe001017810 */ /* 0x001fe20007ffe0ff */
[----:B------:R-:W1:Y:S02]  /*0040*/  S2R R3, SR_CTAID.X ;  /* 0x0000000000037919 */ /* 0x000e640000002500 */
[----:B-1----:R-:W-:-:S04]  /*0050*/  LEA R26, R3, R26, 0x7 ;  /* 0x0000001a031a7211 */ /* 0x002fc800078e38ff */
[----:B--2---:R-:W-:-:S13]  /*0060*/  ISETP.GE.AND P0, PT, R26, UR4, PT ;  /* 0x000000041a007c0c */ /* 0x004fda000bf06270 */
[----:B------:R-:W-:Y:S05]  /*0070*/  @P0 EXIT ;  /* 0x000000000000094d */ /* 0x000fea0003800000 */
[----:B------:R-:W0:Y:S01]  /*0080*/  LDCU.64 UR4, c[0x0][0x3d0] ;  /* 0x00007a00ff0477ac */ /* 0x000e220008000a00 */
[----:B------:R-:W1:Y:S01]  /*0090*/  LDCU.64 UR6, c[0x0][0x358] ;  /* 0x00006b00ff0677ac */ /* 0x000e620008000a00 */
[----:B0-----:R-:W-:-:S04]  /*00a0*/  IADD3 R2, P0, PT, R26, UR4, RZ ;  /* 0x000000041a027c10 */ /* 0x001fc8000ff1e0ff */
[----:B------:R-:W-:-:S05]  /*00b0*/  LEA.HI.X.SX32 R3, R26, UR5, 0x1, P0 ;  /* 0x000000051a037c11 */ /* 0x000fca00080f0eff */
[----:B-1----:R-:W2:Y:S02]  /*00c0*/  LDG.E.U8.CONSTANT R2, desc[UR6][R2.64] ;  /* 0x0000000602027981 */ /* 0x002ea4000c1e9100 */
[----:B--2---:R-:W-:-:S13]  /*00d0*/  ISETP.NE.AND P0, PT, R2, 0x1, PT ;  /* 0x000000010200780c */ /* 0x004fda0003f05270 */
[----:B------:R-:W-:Y:S05]  /*00e0*/  @P0 EXIT ;  /* 0x000000000000094d */ /* 0x000fea0003800000 */
[----:B------:R-:W0:Y:S08]  /*00f0*/  LDC.64 R8, c[0x0][0x398] ;  /* 0x0000e600ff087b82 */ /* 0x000e300000000a00 */
[----:B------:R-:W1:Y:S08]  /*0100*/  LDC R3, c[0x3][RZ] ;  /* 0x00c00000ff037b82 */ /* 0x000e700000000800 */
[----:B------:R-:W2:Y:S01]  /*0110*/  LDC.64 R6, c[0x0][0x390] ;  /* 0x0000e400ff067b82 */ /* 0x000ea20000000a00 */
[----:B0-----:R-:W-:-:S07]  /*0120*/  IMAD.WIDE R8, R26, 0x4, R8 ;  /* 0x000000041a087825 */ /* 0x001fce00078e0208 */
[----:B------:R-:W0:Y:S01]  /*0130*/  LDC R13, c[0x3][0x14] ;  /* 0x00c00500ff0d7b82 */ /* 0x000e220000000800 */
[----:B------:R3:W5:Y:S01]  /*0140*/  LDG.E.CONSTANT R24, desc[UR6][R8.64] ;  /* 0x0000000608187981 */ /* 0x000762000c1e9900 */
[----:B-1----:R-:W-:-:S04]  /*0150*/  IMAD.WIDE R22, R3, 0x4, R8 ;  /* 0x0000000403167825 */ /* 0x002fc800078e0208 */
[----:B------:R-:W-:Y:S02]  /*0160*/  IMAD.WIDE R4, R3, 0x4, R22 ;  /* 0x0000000403047825 */ /* 0x000fe400078e0216 */
[----:B------:R3:W5:Y:S04]  /*0170*/  LDG.E.CONSTANT R22, desc[UR6][R22.64] ;  /* 0x0000000616167981 */ /* 0x000768000c1e9900 */
[----:B------:R-:W4:Y:S01]  /*0180*/  LDG.E.CONSTANT R4, desc[UR6][R4.64] ;  /* 0x0000000604047981 */ /* 0x000f22000c1e9900 */
[----:B--2---:R-:W-:-:S05]  /*0190*/  IMAD.WIDE R6, R26, 0x4, R6 ;  /* 0x000000041a067825 */ /* 0x004fca00078e0206 */
[----:B------:R3:W5:Y:S01]  /*01a0*/  LDG.E.CONSTANT R25, desc[UR6][R6.64] ;  /* 0x0000000606197981 */ /* 0x000762000c1e9900 */
[----:B------:R-:W-:-:S06]  /*01b0*/  IMAD.WIDE R2, R3, 0x4, R6 ;  /* 0x0000000403027825 */ /* 0x000fcc00078e0206 */
[----:B------:R3:W5:Y:S01]  /*01c0*/  LDG.E.CONSTANT R3, desc[UR6][R2.64] ;  /* 0x0000000602037981 */ /* 0x000762000c1e9900 */
[----:B0-----:R-:W0:Y:S01]  /*01d0*/  MUFU.RCP R0, R13 ;  /* 0x0000000d00007308 */ /* 0x001e220000001000 */
[----:B------:R-:W-:Y:S01]  /*01e0*/  BSSY.RECONVERGENT B0, `(.L_x_1215) ;  /* 0x000000d000007945 */ /* 0x000fe20003800200 */
[----:B0-----:R-:W-:-:S04]  /*01f0*/  FFMA R11, R0, -R13, 1 ;  /* 0x3f800000000b7423 */ /* 0x001fc8000000080d */
[----:B------:R-:W-:Y:S02]  /*0200*/  FFMA R11, R0, R11, R0 ;  /* 0x0000000b000b7223 */ /* 0x000fe40000000000 */
[----:B----4-:R-:W0:Y:S02]  /*0210*/  FCHK P0, R4, R13 ;  /* 0x0000000d04007302 */ /* 0x010e240000000000 */
[----:B------:R-:W-:-:S04]  /*0220*/  FFMA R5, R4, R11, RZ ;  /* 0x0000000b04057223 */ /* 0x000fc800000000ff */
[----:B------:R-:W-:-:S04]  /*0230*/  FFMA R0, R5, -R13, R4 ;  /* 0x8000000d05007223 */ /* 0x000fc80000000004 */
[----:B------:R-:W-:Y:S01]  /*0240*/  FFMA R5, R11, R0, R5 ;  /* 0x000000000b057223 */ /* 0x000fe20000000005 */
[----:B0--3--:R-:W-:Y:S06]  /*0250*/  @!P0 BRA `(.L_x_1216) ;  /* 0x0000000000148947 */ /* 0x009fec0003800000 */
[----:B------:R-:W0:Y:S01]  /*0260*/  LDCU UR4, c[0x3][0x14] ;  /* 0x00c00280ff0477ac */ /* 0x000e220008000800 */
[----:B------:R-:W-:Y:S02]  /*0270*/  MOV R5, R4 ;  /* 0x0000000400057202 */ /* 0x000fe40000000f00 */
[----:B------:R-:W-:Y:S02]  /*0280*/  MOV R28, 0x2b0 ;  /* 0x000002b0001c7802 */ /* 0x000fe40000000f00 */
[----:B0-----:R-:W-:-:S07]  /*0290*/  MOV R42, UR4 ;  /* 0x00000004002a7c02 */ /* 0x001fce0008000f00 */
[----:B-----5:R-:W-:Y:S05]  /*02a0*/  CALL.REL.NOINC `($__internal_1_$__cuda_sm3x_div_rn_noftz_f32_slowpath) ;  /* 0x0000002c00a87944 */ /* 0x020fea0003c00000 */
.L_x_1216:
[----:B------:R-:W-:Y:S05]  /*02b0*/  BSYNC.RECONVERGENT B0 ;  /* 0x0000000000007941 */ /* 0x000fea0003800200 */
.L_x_1215:
[C---:B------:R-:W-:Y:S01]  /*02c0*/  FMUL R0, |R5|.reuse, 16777216 ;  /* 0x4b80000005007820 */ /* 0x040fe20000400200 */
[C---:B------:R-:W-:Y:S01]  /*02d0*/  FSETP.GEU.AND P0, PT, |R5|.reuse, 1.175494350822287508e-38, PT ;  /* 0x008000000500780b */ /* 0x040fe20003f0e200 */
[----:B------:R-:W-:Y:S01]  /*02e0*/  HFMA2 R10, -RZ, RZ, 0.771484375, 0.21533203125 ;  /* 0x3a2c32e4ff0a7431 */ /* 0x000fe200000001ff */
[----:B------:R-:W-:Y:S01]  /*02f0*/  FSETP.NEU.AND P2, PT, R5, 1, PT ;  /* 0x3f8000000500780b */ /* 0x000fe20003f4d000 */
[----:B------:R-:W-:Y:S01]  /*0300*/  BSSY.RECONVERGENT B0, `(.L_x_1217) ;  /* 0x0000044000007945 */ /* 0x000fe20003800200 */
[----:B------:R-:W-:-:S04]  /*0310*/  FSEL R0, R0, |R5|, !P0 ;  /* 0x4000000500007208 */ /* 0x000fc80004000000 */
[----:B------:R-:W-:-:S04]  /*0320*/  IADD3 R2, PT, PT, R0, -0x3f3504f3, RZ ;  /* 0xc0cafb0d00027810 */ /* 0x000fc80007ffe0ff */
[----:B------:R-:W-:-:S04]  /*0330*/  LOP3.LUT R7, R2, 0xff800000, RZ, 0xc0, !PT ;  /* 0xff80000002077812 */ /* 0x000fc800078ec0ff */
[-C--:B------:R-:W-:Y:S02]  /*0340*/  IADD3 R0, PT, PT, R0, -R7.reuse, RZ ;  /* 0x8000000700007210 */ /* 0x080fe40007ffe0ff */
[----:B------:R-:W-:-:S03]  /*0350*/  I2FP.F32.S32 R7, R7 ;  /* 0x0000000700077245 */ /* 0x000fc60000201400 */
[C---:B------:R-:W-:Y:S01]  /*0360*/  FADD R6, R0.reuse, 1 ;  /* 0x3f80000000067421 */ /* 0x040fe20000000000 */
[----:B------:R-:W-:Y:S01]  /*0370*/  FADD R2, R0, -1 ;  /* 0xbf80000000027421 */ /* 0x000fe20000000000 */
[----:B------:R-:W-:-:S03]  /*0380*/  FSEL R0, RZ, -24, P0 ;  /* 0xc1c00000ff007808 */ /* 0x000fc60000000000 */
[----:B------:R-:W-:Y:S01]  /*0390*/  FADD R9, R2, R2 ;  /* 0x0000000202097221 */ /* 0x000fe20000000000 */
[----:B------:R-:W0:Y:S01]  /*03a0*/  MUFU.RCP R6, R6 ;  /* 0x0000000600067308 */ /* 0x000e220000001000 */
[----:B------:R-:W-:Y:S02]  /*03b0*/  FFMA R0, R7, 1.1920928955078125e-07, R0 ;  /* 0x3400000007007823 */ /* 0x000fe40000000000 */
[----:B0-----:R-:W-:-:S04]  /*03c0*/  FMUL R9, R6, R9 ;  /* 0x0000000906097220 */ /* 0x001fc80000400000 */
[----:B------:R-:W-:Y:S01]  /*03d0*/  FADD R8, R2, -R9 ;  /* 0x8000000902087221 */ /* 0x000fe20000000000 */
[CC--:B------:R-:W-:Y:S01]  /*03e0*/  FMUL R7, R9.reuse, R9.reuse ;  /* 0x0000000909077220 */ /* 0x0c0fe20000400000 */
[----:B------:R-:W-:Y:S02]  /*03f0*/  FFMA R13, R9, 1.4426950216293334961, R0 ;  /* 0x3fb8aa3b090d7823 */ /* 0x000fe40000000000 */
[----:B------:R-:W-:Y:S01]  /*0400*/  FADD R11, R8, R8 ;  /* 0x00000008080b7221 */ /* 0x000fe20000000000 */
[C---:B------:R-:W-:Y:S01]  /*0410*/  FFMA R8, R7.reuse, R10, 0.0032181653659790754318 ;  /* 0x3b52e7db07087423 */ /* 0x040fe2000000000a */
[----:B------:R-:W-:Y:S02]  /*0420*/  FADD R0, R0, -R13 ;  /* 0x8000000d00007221 */ /* 0x000fe40000000000 */
[----:B------:R-:W-:Y:S01]  /*0430*/  FFMA R11, R2, -R9, R11 ;  /* 0x80000009020b7223 */ /* 0x000fe2000000000b */
[----:B------:R-:W-:Y:S01]  /*0440*/  FFMA R8, R7, R8, 0.018033718690276145935 ;  /* 0x3c93bb7307087423 */ /* 0x000fe20000000008 */
[----:B------:R-:W-:-:S02]  /*0450*/  FFMA R0, R9, 1.4426950216293334961, R0 ;  /* 0x3fb8aa3b09007823 */ /* 0x000fc40000000000 */
[----:B------:R-:W-:Y:S01]  /*0460*/  FMUL R11, R6, R11 ;  /* 0x0000000b060b7220 */ /* 0x000fe20000400000 */
[----:B------:R-:W-:-:S03]  /*0470*/  FFMA R8, R7, R8, 0.12022458761930465698 ;  /* 0x3df6384f07087423 */ /* 0x000fc60000000008 */
[----:B------:R-:W-:Y:S01]  /*0480*/  FFMA R0, R11, 1.4426950216293334961, R0 ;  /* 0x3fb8aa3b0b007823 */ /* 0x000fe20000000000 */
[----:B------:R-:W-:-:S03]  /*0490*/  FMUL R8, R7, R8 ;  /* 0x0000000807087220 */ /* 0x000fc60000400000 */
[----:B------:R-:W-:Y:S01]  /*04a0*/  FFMA R0, R9, 1.9251366722983220825e-08, R0 ;  /* 0x32a55e3409007823 */ /* 0x000fe20000000000 */
[----:B------:R-:W-:-:S04]  /*04b0*/  FMUL R2, R8, 3 ;  /* 0x4040000008027820 */ /* 0x000fc80000400000 */
[----:B------:R-:W-:-:S04]  /*04c0*/  FFMA R11, R11, R2, R0 ;  /* 0x000000020b0b7223 */ /* 0x000fc80000000000 */
[----:B------:R-:W-:Y:S01]  /*04d0*/  FFMA R8, R9, R8, R11 ;  /* 0x0000000809087223 */ /* 0x000fe2000000000b */
[----:B------:R-:W-:-:S03]  /*04e0*/  MOV R11, 0x391fcb8e ;  /* 0x391fcb8e000b7802 */ /* 0x000fc60000000f00 */
[----:B------:R-:W-:-:S04]  /*04f0*/  FADD R0, R13, R8 ;  /* 0x000000080d007221 */ /* 0x000fc80000000000 */
[----:B------:R-:W-:Y:S01]  /*0500*/  FMUL R7, R0, 7 ;  /* 0x40e0000000077820 */ /* 0x000fe20000400000 */
[----:B------:R-:W-:-:S03]  /*0510*/  FADD R13, -R13, R0 ;  /* 0x000000000d0d7221 */ /* 0x000fc60000000100 */
[----:B------:R-:W0:Y:S01]  /*0520*/  FRND R2, R7 ;  /* 0x0000000700027307 */ /* 0x000e220000201000 */
[----:B------:R-:W-:Y:S01]  /*0530*/  FADD R13, R8, -R13 ;  /* 0x8000000d080d7221 */ /* 0x000fe20000000000 */
[----:B------:R-:W-:Y:S01]  /*0540*/  FFMA R0, R0, 7, -R7 ;  /* 0x40e0000000007823 */ /* 0x000fe20000000807 */
[----:B------:R-:W-:-:S03]  /*0550*/  FSETP.GEU.AND P1, PT, R7, RZ, PT ;  /* 0x000000ff0700720b */ /* 0x000fc60003f2e000 */
[----:B------:R-:W-:Y:S01]  /*0560*/  FFMA R0, R13, 7, R0 ;  /* 0x40e000000d007823 */ /* 0x000fe20000000000 */
[----:B------:R-:W-:Y:S01]  /*0570*/  HFMA2 R13, -RZ, RZ, 1.875, 0 ;  /* 0x3f800000ff0d7431 */ /* 0x000fe200000001ff */
[----:B------:R-:W1:Y:S01]  /*0580*/  F2I.NTZ R6, R7 ;  /* 0x0000000700067305 */ /* 0x000e620000203100 */
[----:B0-----:R-:W-:Y:S01]  /*0590*/  FADD R9, R7, -R2 ;  /* 0x8000000207097221 */ /* 0x001fe20000000000 */
[----:B------:R-:W-:-:S03]  /*05a0*/  FSETP.GT.AND P0, PT, R2, RZ, PT ;  /* 0x000000ff0200720b */ /* 0x000fc60003f04000 */
[----:B------:R-:W-:-:S04]  /*05b0*/  FADD R0, R0, R9 ;  /* 0x0000000900007221 */ /* 0x000fc80000000000 */
[C---:B------:R-:W-:Y:S01]  /*05c0*/  FFMA R9, R0.reuse, R11, 0.0013391353422775864601 ;  /* 0x3aaf85ed00097423 */ /* 0x040fe2000000000b */
[----:B------:R-:W-:Y:S02]  /*05d0*/  SEL R11, RZ, 0x83000000, P0 ;  /* 0x83000000ff0b7807 */ /* 0x000fe40000000000 */
[----:B------:R-:W-:Y:S01]  /*05e0*/  FSETP.GT.AND P0, PT, |R7|, 152, PT ;  /* 0x431800000700780b */ /* 0x000fe20003f04200 */
[----:B------:R-:W-:Y:S01]  /*05f0*/  FFMA R9, R0, R9, 0.0096188392490148544312 ;  /* 0x3c1d985600097423 */ /* 0x000fe20000000009 */
[----:B------:R-:W-:Y:S02]  /*0600*/  IADD3 R2, PT, PT, R11, 0x7f000000, RZ ;  /* 0x7f0000000b027810 */ /* 0x000fe40007ffe0ff */
[----:B-1----:R-:W-:Y:S01]  /*0610*/  LEA R11, R6, -R11, 0x17 ;  /* 0x8000000b060b7211 */ /* 0x002fe200078eb8ff */
[----:B------:R-:W-:-:S04]  /*0620*/  FFMA R9, R0, R9, 0.055503588169813156128 ;  /* 0x3d6357bb00097423 */ /* 0x000fc80000000009 */
[----:B------:R-:W-:-:S04]  /*0630*/  FFMA R9, R0, R9, 0.24022644758224487305 ;  /* 0x3e75fdec00097423 */ /* 0x000fc80000000009 */
[----:B------:R-:W-:-:S04]  /*0640*/  FFMA R9, R0, R9, 0.69314718246459960938 ;  /* 0x3f31721800097423 */ /* 0x000fc80000000009 */
[----:B------:R-:W-:-:S04]  /*0650*/  FFMA R9, R0, R9, 1 ;  /* 0x3f80000000097423 */ /* 0x000fc80000000009 */
[----:B------:R-:W-:-:S04]  /*0660*/  FMUL R2, R9, R2 ;  /* 0x0000000209027220 */ /* 0x000fc80000400000 */
[----:B------:R-:W-:Y:S01]  /*0670*/  FMUL R2, R2, R11 ;  /* 0x0000000b02027220 */ /* 0x000fe20000400000 */
[----:B------:R-:W-:Y:S01]  /*0680*/  @P0 FSEL R2, RZ, +INF , !P1 ;  /* 0x7f800000ff020808 */ /* 0x000fe20004800000 */
[----:B------:R-:W-:Y:S06]  /*0690*/  @!P2 BRA `(.L_x_1218) ;  /* 0x000000000028a947 */ /* 0x000fec0003800000 */
[----:B------:R-:W-:-:S13]  /*06a0*/  FSETP.NAN.AND P0, PT, |R5|, |R5|, PT ;  /* 0x400000050500720b */ /* 0x000fda0003f08200 */
[----:B------:R-:W-:Y:S01]  /*06b0*/  @P0 FADD R13, R5, 7 ;  /* 0x40e00000050d0421 */ /* 0x000fe20000000000 */
[----:B------:R-:W-:Y:S06]  /*06c0*/  @P0 BRA `(.L_x_1218) ;  /* 0x00000000001c0947 */ /* 0x000fec0003800000 */
[----:B------:R-:W-:-:S04]  /*06d0*/  FSETP.NEU.AND P0, PT, |R5|, +INF , PT ;  /* 0x7f8000000500780b */ /* 0x000fc80003f0d200 */
[----:B------:R-:W-:-:S13]  /*06e0*/  FSETP.NEU.AND P0, PT, R5, RZ, P0 ;  /* 0x000000ff0500720b */ /* 0x000fda000070d000 */
[----:B------:R-:W-:Y:S01]  /*06f0*/  @!P0 FADD R13, R5, R5 ;  /* 0x00000005050d8221 */ /* 0x000fe20000000000 */
[----:B------:R-:W-:Y:S06]  /*0700*/  @!P0 BRA `(.L_x_1218) ;  /* 0x00000000000c8947 */ /* 0x000fec0003800000 */
[----:B------:R-:W-:Y:S02]  /*0710*/  FSETP.GEU.AND P0, PT, R5, RZ, PT ;  /* 0x000000ff0500720b */ /* 0x000fe40003f0e000 */
[----:B------:R-:W-:-:S11]  /*0720*/  MOV R13, R2 ;  /* 0x00000002000d7202 */ /* 0x000fd60000000f00 */
[----:B------:R-:W-:-:S07]  /*0730*/  @!P0 FADD R13, -R2, -RZ ;  /* 0x800000ff020d8221 */ /* 0x000fce0000000100 */
.L_x_1218:
[----:B------:R-:W-:Y:S05]  /*0740*/  BSYNC.RECONVERGENT B0 ;  /* 0x0000000000007941 */ /* 0x000fea0003800200 */
.L_x_1217:
[----:B------:R-:W0:Y:S01]  /*0750*/  LDC R0, c[0x3][0x4] ;  /* 0x00c00100ff007b82 */ /* 0x000e220000000800 */
[----:B------:R-:W-:Y:S01]  /*0760*/  BSSY.RECONVERGENT B0, `(.L_x_1219) ;  /* 0x000000e000007945 */ /* 0x000fe20003800200 */
[----:B0-----:R-:W-:-:S04]  /*0770*/  FADD R0, R0, R0 ;  /* 0x0000000000007221 */ /* 0x001fc80000000000 */
[----:B------:R-:W0:Y:S08]  /*0780*/  MUFU.RCP R5, R0 ;  /* 0x0000000000057308 */ /* 0x000e300000001000 */
[----:B-----5:R-:W1:Y:S01]  /*0790*/  FCHK P0, R3, R0 ;  /* 0x0000000003007302 */ /* 0x020e620000000000 */
[----:B0-----:R-:W-:-:S04]  /*07a0*/  FFMA R2, -R0, R5, 1 ;  /* 0x3f80000000027423 */ /* 0x001fc80000000105 */
[----:B------:R-:W-:-:S04]  /*07b0*/  FFMA R2, R5, R2, R5 ;  /* 0x0000000205027223 */ /* 0x000fc80000000005 */
[----:B------:R-:W-:-:S04]  /*07c0*/  FFMA R5, R3, R2, RZ ;  /* 0x0000000203057223 */ /* 0x000fc800000000ff */
[----:B------:R-:W-:-:S04]  /*07d0*/  FFMA R6, -R0, R5, R3 ;  /* 0x0000000500067223 */ /* 0x000fc80000000103 */
[----:B------:R-:W-:Y:S01]  /*07e0*/  FFMA R5, R2, R6, R5 ;  /* 0x0000000602057223 */ /* 0x000fe20000000005 */
[----:B-1----:R-:W-:Y:S06]  /*07f0*/  @!P0 BRA `(.L_x_1220) ;  /* 0x0000000000108947 */ /* 0x002fec0003800000 */
[----:B------:R-:W-:Y:S02]  /*0800*/  MOV R5, R3 ;  /* 0x0000000300057202 */ /* 0x000fe40000000f00 */
[----:B------:R-:W-:Y:S02]  /*0810*/  MOV R42, R0 ;  /* 0x00000000002a7202 */ /* 0x000fe40000000f00 */
[----:B------:R-:W-:-:S07]  /*0820*/  MOV R28, 0x840 ;  /* 0x00000840001c7802 */ /* 0x000fce0000000f00 */
[----:B------:R-:W-:Y:S05]  /*0830*/  CALL.REL.NOINC `($__internal_1_$__cuda_sm3x_div_rn_noftz_f32_slowpath) ;  /* 0x0000002800447944 */ /* 0x000fea0003c00000 */
.L_x_1220:
[----:B------:R-:W-:Y:S05]  /*0840*/  BSYNC.RECONVERGENT B0 ;  /* 0x0000000000007941 */ /* 0x000fea0003800200 */
.L_x_1219:
[----:B------:R-:W0:Y:S01]  /*0850*/  FRND.FLOOR R5, R5 ;  /* 0x0000000500057307 */ /* 0x000e220000205000 */
[----:B------:R-:W1:Y:S01]  /*0860*/  LDC R6, c[0x3][0xc] ;  /* 0x00c00300ff067b82 */ /* 0x000e620000000800 */
[----:B------:R-:W-:Y:S01]  /*0870*/  BSSY.RECONVERGENT B0, `(.L_x_1221) ;  /* 0x00001a1000007945 */ /* 0x000fe20003800200 */
[----:B------:R-:W-:Y:S02]  /*0880*/  CS2R R20, SRZ ;  /* 0x0000000000147805 */ /* 0x000fe4000001ff00 */
[----:B------:R-:W-:Y:S01]  /*0890*/  CS2R R18, SRZ ;  /* 0x0000000000127805 */ /* 0x000fe2000001ff00 */
[C---:B0-----:R-:W-:Y:S01]  /*08a0*/  FADD R2, R5.reuse, -1 ;  /* 0xbf80000005027421 */ /* 0x041fe20000000000 */
[----:B------:R-:W-:-:S04]  /*08b0*/  FADD R23, R5, 1 ;  /* 0x3f80000005177421 */ /* 0x000fc80000000000 */
[----:B------:R-:W-:-:S04]  /*08c0*/  FMNMX R2, RZ, R2, !PT ;  /* 0x00000002ff027209 */ /* 0x000fc80007800000 */
[----:B------:R-:W0:Y:S01]  /*08d0*/  F2I.TRUNC.NTZ R17, R2 ;  /* 0x0000000200117305 */ /* 0x000e22000020f100 */
[----:B-1----:R-:W-:-:S05]  /*08e0*/  FADD R6, R6, -1 ;  /* 0xbf80000006067421 */ /* 0x002fca0000000000 */
[----:B------:R-:W-:Y:S02]  /*08f0*/  FMNMX R23, R23, R6, PT ;  /* 0x0000000617177209 */ /* 0x000fe40003800000 */
[----:B0-----:R-:W-:-:S04]  /*0900*/  I2FP.F32.S32 R16, R17 ;  /* 0x0000001100107245 */ /* 0x001fc80000201400 */
[----:B------:R-:W-:-:S13]  /*0910*/  FSETP.GE.AND P0, PT, R23, R16, PT ;  /* 0x000000101700720b */ /* 0x000fda0003f06000 */
[----:B------:R-:W-:Y:S05]  /*0920*/  @!P0 BRA `(.L_x_1222) ;  /* 0x0000001800548947 */ /* 0x000fea0003800000 */
[----:B------:R-:W0:Y:S01]  /*0930*/  LDCU UR4, c[0x3][0x48] ;  /* 0x00c00900ff0477ac */ /* 0x000e220008000800 */
[----:B------:R-:W1:Y:S01]  /*0940*/  MUFU.RCP R7, R0 ;  /* 0x0000000000077308 */ /* 0x000e620000001000 */
[----:B------:R-:W-:Y:S01]  /*0950*/  BSSY.RECONVERGENT B3, `(.L_x_1223) ;  /* 0x000000d000037945 */ /* 0x000fe20003800200 */
[----:B0-----:R-:W-:Y:S01]  /*0960*/  FADD R5, R25, -UR4 ;  /* 0x8000000419057e21 */ /* 0x001fe20008000000 */
[----:B-1----:R-:W-:-:S05]  /*0970*/  FFMA R2, -R0, R7, 1 ;  /* 0x3f80000000027423 */ /* 0x002fca0000000107 */
[----:B------:R-:W0:Y:S01]  /*0980*/  FCHK P0, R5, R0 ;  /* 0x0000000005007302 */ /* 0x000e220000000000 */
[----:B------:R-:W-:-:S04]  /*0990*/  FFMA R2, R7, R2, R7 ;  /* 0x0000000207027223 */ /* 0x000fc80000000007 */
[----:B------:R-:W-:-:S04]  /*09a0*/  FFMA R7, R2, R5, RZ ;  /* 0x0000000502077223 */ /* 0x000fc800000000ff */
[----:B------:R-:W-:-:S04]  /*09b0*/  FFMA R6, -R0, R7, R5 ;  /* 0x0000000700067223 */ /* 0x000fc80000000105 */
[----:B------:R-:W-:Y:S01]  /*09c0*/  FFMA R2, R2, R6, R7 ;  /* 0x0000000602027223 */ /* 0x000fe20000000007 */
[----:B0-----:R-:W-:Y:S06]  /*09d0*/  @!P0 BRA `(.L_x_1224) ;  /* 0x0000000000108947 */ /* 0x001fec0003800000 */
[----:B------:R-:W-:Y:S02]  /*09e0*/  MOV R42, R0 ;  /* 0x00000000002a7202 */ /* 0x000fe40000000f00 */
[----:B------:R-:W-:-:S07]  /*09f0*/  MOV R28, 0xa10 ;  /* 0x00000a10001c7802 */ /* 0x000fce0000000f00 */
[----:B------:R-:W-:Y:S05]  /*0a00*/  CALL.REL.NOINC `($__internal_1_$__cuda_sm3x_div_rn_noftz_f32_slowpath) ;  /* 0x0000002400d07944 */ /* 0x000fea0003c00000 */
[----:B------:R-:W-:-:S07]  /*0a10*/  MOV R2, R5 ;  /* 0x0000000500027202 */ /* 0x000fce0000000f00 */
.L_x_1224:
[----:B------:R-:W-:Y:S05]  /*0a20*/  BSYNC.RECONVERGENT B3 ;  /* 0x0000000000037941 */ /* 0x000fea0003800200 */
.L_x_1223:
[----:B------:R-:W0:Y:S01]  /*0a30*/  FRND.FLOOR R2, R2 ;  /* 0x0000000200027307 */ /* 0x000e220000205000 */
[----:B------:R-:W1:Y:S01]  /*0a40*/  LDC R6, c[0x3][0x8] ;  /* 0x00c00200ff067b82 */ /* 0x000e620000000800 */
[----:B------:R-:W-:Y:S02]  /*0a50*/  CS2R R18, SRZ ;  /* 0x0000000000127805 */ /* 0x000fe4000001ff00 */
[----:B------:R-:W-:-:S05]  /*0a60*/  CS2R R20, SRZ ;  /* 0x0000000000147805 */ /* 0x000fca000001ff00 */
[----:B------:R-:W2:Y:S01]  /*0a70*/  LDC R8, c[0x3][0x10] ;  /* 0x00c00400ff087b82 */ /* 0x000ea20000000800 */
[C---:B0-----:R-:W-:Y:S01]  /*0a80*/  FADD R0, R2.reuse, -1 ;  /* 0xbf80000002007421 */ /* 0x041fe20000000000 */
[----:B------:R-:W-:-:S06]  /*0a90*/  FADD R15, R2, 1 ;  /* 0x3f800000020f7421 */ /* 0x000fcc0000000000 */
[----:B------:R-:W0:Y:S01]  /*0aa0*/  LDC R12, c[0x3][0x4] ;  /* 0x00c00100ff0c7b82 */ /* 0x000e220000000800 */
[----:B------:R-:W-:-:S04]  /*0ab0*/  FMNMX R0, RZ, R0, !PT ;  /* 0x00000000ff007209 */ /* 0x000fc80007800000 */
[----:B------:R-:W3:Y:S03]  /*0ac0*/  F2I.TRUNC.NTZ R14, R0 ;  /* 0x00000000000e7305 */ /* 0x000ee6000020f100 */
[----:B------:R-:W4:Y:S01]  /*0ad0*/  LDC R11, c[0x3][0x2c] ;  /* 0x00c00b00ff0b7b82 */ /* 0x000f220000000800 */
[----:B-1----:R-:W-:-:S05]  /*0ae0*/  FADD R6, R6, -1 ;  /* 0xbf80000006067421 */ /* 0x002fca0000000000 */
[----:B------:R-:W-:Y:S01]  /*0af0*/  FMNMX R15, R15, R6, PT ;  /* 0x000000060f0f7209 */ /* 0x000fe20003800000 */
[----:B--2---:R-:W-:Y:S01]  /*0b00*/  FFMA R13, R13, R8, -R8 ;  /* 0x000000080d0d7223 */ /* 0x004fe20000000808 */
[----:B---3--:R-:W-:Y:S01]  /*0b10*/  I2FP.F32.S32 R10, R14 ;  /* 0x0000000e000a7245 */ /* 0x008fe20000201400 */
[----:B0-----:R-:W-:Y:S01]  /*0b20*/  FMUL R12, R12, 0.0099999997764825820923 ;  /* 0x3c23d70a0c0c7820 */ /* 0x001fe20000400000 */
[----:B----4-:R-:W-:-:S07]  /*0b30*/  FMUL R11, R11, -0.20000000298023223877 ;  /* 0xbe4ccccd0b0b7820 */ /* 0x010fce0000400000 */
.L_x_1257:
[----:B------:R-:W-:Y:S01]  /*0b40*/  FSETP.GE.AND P0, PT, R15, R10, PT ;  /* 0x0000000a0f00720b */ /* 0x000fe20003f06000 */
[----:B------:R-:W-:-:S12]  /*0b50*/  BSSY.RECONVERGENT B5, `(.L_x_1225) ;  /* 0x000016e000057945 */ /* 0x000fd80003800200 */
[----:B------:R-:W-:Y:S05]  /*0b60*/  @!P0 BRA `(.L_x_1226) ;  /* 0x0000001400b08947 */ /* 0x000fea0003800000 */
[----:B------:R-:W-:Y:S02]  /*0b70*/  MOV R5, R10 ;  /* 0x0000000a00057202 */ /* 0x000fe40000000f00 */
[----:B------:R-:W-:-:S07]  /*0b80*/  MOV R9, R14 ;  /* 0x0000000e00097202 */ /* 0x000fce0000000f00 */
.L_x_1256:
[----:B------:R-:W0:Y:S01]  /*0b90*/  LDCU UR4, c[0x3][0x8] ;  /* 0x00c00100ff0477ac */ /* 0x000e220008000800 */
[----:B------:R-:W1:Y:S01]  /*0ba0*/  LDC.64 R6, c[0x0][0x3b0] ;  /* 0x0000ec00ff067b82 */ /* 0x000e620000000a00 */
[----:B0-----:R-:W-:-:S04]  /*0bb0*/  FFMA R0, R16, UR4, R5 ;  /* 0x0000000410007c23 */ /* 0x001fc80008000005 */
[----:B------:R-:W1:Y:S02]  /*0bc0*/  F2I.TRUNC.NTZ R29, R0 ;  /* 0x00000000001d7305 */ /* 0x000e64000020f100 */
[----:B-1----:R-:W-:-:S05]  /*0bd0*/  IMAD.WIDE R6, R29, 0x4, R6 ;  /* 0x000000041d067825 */ /* 0x002fca00078e0206 */
[----:B------:R-:W2:Y:S01]  /*0be0*/  LDG.E.CONSTANT R5, desc[UR6][R6.64] ;  /* 0x0000000606057981 */ /* 0x000ea2000c1e9900 */
[----:B------:R-:W-:Y:S01]  /*0bf0*/  BSSY.RECONVERGENT B4, `(.L_x_1227) ;  /* 0x000015f000047945 */ /* 0x000fe20003800200 */
[----:B--2---:R-:W-:-:S13]  /*0c00*/  ISETP.NE.AND P0, PT, R5, RZ, PT ;  /* 0x000000ff0500720c */ /* 0x004fda0003f05270 */
[----:B------:R-:W-:Y:S05]  /*0c10*/  @!P0 BRA `(.L_x_1228) ;  /* 0x0000001400708947 */ /* 0x000fea0003800000 */
[----:B------:R-:W0:Y:S01]  /*0c20*/  LDC.64 R6, c[0x0][0x3a8] ;  /* 0x0000ea00ff067b82 */ /* 0x000e220000000a00 */
[----:B------:R-:W-:Y:S01]  /*0c30*/  ISETP.GE.AND P0, PT, R5, 0x1, PT ;  /* 0x000000010500780c */ /* 0x000fe20003f06270 */
[----:B0-----:R-:W-:-:S12]  /*0c40*/  IMAD.WIDE R28, R29, 0x4, R6 ;  /* 0x000000041d1c7825 */ /* 0x001fd800078e0206 */
[----:B------:R-:W-:Y:S05]  /*0c50*/  @!P0 BRA `(.L_x_1228) ;  /* 0x0000001400608947 */ /* 0x000fea0003800000 */
[----:B------:R-:W2:Y:S02]  /*0c60*/  LDG.E.CONSTANT R8, desc[UR6][R28.64] ;  /* 0x000000061c087981 */ /* 0x000ea4000c1e9900 */
[----:B--2---:R-:W-:-:S07]  /*0c70*/  IADD3 R7, PT, PT, R5, R8, RZ ;  /* 0x0000000805077210 */ /* 0x004fce0007ffe0ff */
.L_x_1255:
[----:B------:R-:W0:Y:S01]  /*0c80*/  LDC.64 R28, c[0x0][0x3c0] ;  /* 0x0000f000ff1c7b82 */ /* 0x000e220000000a00 */
[----:B------:R-:W1:Y:S01]  /*0c90*/  LDCU.64 UR4, c[0x0][0x3d0] ;  /* 0x00007a00ff0477ac */ /* 0x000e620008000a00 */
[----:B0-----:R-:W-:-:S05]  /*0ca0*/  IMAD.WIDE R30, R8, 0x4, R28 ;  /* 0x00000004081e7825 */ /* 0x001fca00078e021c */
[----:B------:R-:W1:Y:S02]  /*0cb0*/  LDG.E.CONSTANT R6, desc[UR6][R30.64] ;  /* 0x000000061e067981 */ /* 0x000e64000c1e9900 */
[----:B-1----:R-:W-:-:S04]  /*0cc0*/  IADD3 R28, P0, PT, R6, UR4, RZ ;  /* 0x00000004061c7c10 */ /* 0x002fc8000ff1e0ff */
[----:B------:R-:W-:-:S05]  /*0cd0*/  LEA.HI.X.SX32 R29, R6, UR5, 0x1, P0 ;  /* 0x00000005061d7c11 */ /* 0x000fca00080f0eff */
[----:B------:R-:W2:Y:S01]  /*0ce0*/  LDG.E.U8.CONSTANT R28, desc[UR6][R28.64] ;  /* 0x000000061c1c7981 */ /* 0x000ea2000c1e9100 */
[----:B------:R-:W-:Y:S01]  /*0cf0*/  IADD3 R8, PT, PT, R8, 0x1, RZ ;  /* 0x0000000108087810 */ /* 0x000fe20007ffe0ff */
[----:B------:R-:W-:Y:S03]  /*0d00*/  BSSY.RECONVERGENT B3, `(.L_x_1229) ;  /* 0x000014c000037945 */ /* 0x000fe60003800200 */
[----:B------:R-:W-:Y:S02]  /*0d10*/  ISETP.GE.AND P2, PT, R8, R7, PT ;  /* 0x000000070800720c */ /* 0x000fe40003f46270 */
[----:B--2---:R-:W-:-:S13]  /*0d20*/  ISETP.NE.AND P0, PT, R28, RZ, PT ;  /* 0x000000ff1c00720c */ /* 0x004fda0003f05270 */
[----:B------:R-:W-:Y:S05]  /*0d30*/  @!P0 BRA `(.L_x_1230) ;  /* 0x0000001400208947 */ /* 0x000fea0003800000 */
[----:B------:R-:W0:Y:S08]  /*0d40*/  LDC.64 R30, c[0x0][0x390] ;  /* 0x0000e400ff1e7b82 */ /* 0x000e300000000a00 */
[----:B------:R-:W1:Y:S01]  /*0d50*/  LDC R29, c[0x3][RZ] ;  /* 0x00c00000ff1d7b82 */ /* 0x000e620000000800 */
[----:B0-----:R-:W-:-:S05]  /*0d60*/  IMAD.WIDE R30, R6, 0x4, R30 ;  /* 0x00000004061e7825 */ /* 0x001fca00078e021e */
[----:B------:R-:W2:Y:S01]  /*0d70*/  LDG.E.CONSTANT R0, desc[UR6][R30.64] ;  /* 0x000000061e007981 */ /* 0x000ea2000c1e9900 */
[----:B-1----:R-:W-:-:S05]  /*0d80*/  IMAD.WIDE R28, R29, 0x4, R30 ;  /* 0x000000041d1c7825 */ /* 0x002fca00078e021e */
[----:B------:R-:W3:Y:S01]  /*0d90*/  LDG.E.CONSTANT R2, desc[UR6][R28.64] ;  /* 0x000000061c027981 */ /* 0x000ee2000c1e9900 */
[----:B------:R-:W-:Y:S01]  /*0da0*/  BSSY.RECONVERGENT B1, `(.L_x_1231) ;  /* 0x0000011000017945 */ /* 0x000fe20003800200 */
[----:B--2---:R-:W-:Y:S01]  /*0db0*/  FADD R0, R25, -R0 ;  /* 0x8000000019007221 */ /* 0x004fe20000000000 */
[----:B---3--:R-:W-:-:S04]  /*0dc0*/  FADD R2, R3, -R2 ;  /* 0x8000000203027221 */ /* 0x008fc80000000000 */
[----:B------:R-:W-:-:S04]  /*0dd0*/  FMUL R39, R2, R2 ;  /* 0x0000000202277220 */ /* 0x000fc80000400000 */
[----:B------:R-:W-:-:S05]  /*0de0*/  FFMA R39, R0, R0, R39 ;  /* 0x0000000000277223 */ /* 0x000fca0000000027 */
[----:B------:R-:W-:Y:S01]  /*0df0*/  IADD3 R5, PT, PT, R39, -0xd000000, RZ ;  /* 0xf300000027057810 */ /* 0x000fe20007ffe0ff */
[----:B------:R0:W1:Y:S03]  /*0e00*/  MUFU.RSQ R32, R39 ;  /* 0x0000002700207308 */ /* 0x0000660000001400 */
[----:B------:R-:W-:-:S13]  /*0e10*/  ISETP.GT.U32.AND P0, PT, R5, 0x727fffff, PT ;  /* 0x727fffff0500780c */ /* 0x000fda0003f04070 */
[----:B0-----:R-:W-:Y:S05]  /*0e20*/  @!P0 BRA `(.L_x_1232) ;  /* 0x0000000000108947 */ /* 0x001fea0003800000 */
[----:B------:R-:W-:-:S07]  /*0e30*/  MOV R31, 0xe50 ;  /* 0x00000e50001f7802 */ /* 0x000fce0000000f00 */
[----:B-1----:R-:W-:Y:S05]  /*0e40*/  CALL.REL.NOINC `($__internal_0_$__cuda_sm20_sqrt_rn_f32_slowpath) ;  /* 0x0000002000687944 */ /* 0x002fea0003c00000 */
[----:B------:R-:W-:Y:S01]  /*0e50*/  MOV R33, R5 ;  /* 0x0000000500217202 */ /* 0x000fe20000000f00 */
[----:B------:R-:W-:Y:S06]  /*0e60*/  BRA `(.L_x_1233) ;  /* 0x0000000000107947 */ /* 0x000fec0003800000 */
.L_x_1232:
[----:B-1----:R-:W-:Y:S01]  /*0e70*/  FMUL.FTZ R28, R39, R32 ;  /* 0x00000020271c7220 */ /* 0x002fe20000410000 */
[----:B------:R-:W-:-:S03]  /*0e80*/  FMUL.FTZ R5, R32, 0.5 ;  /* 0x3f00000020057820 */ /* 0x000fc60000410000 */
[----:B------:R-:W-:-:S04]  /*0e90*/  FFMA R33, -R28, R28, R39 ;  /* 0x0000001c1c217223 */ /* 0x000fc80000000127 */
[----:B------:R-:W-:-:S07]  /*0ea0*/  FFMA R33, R33, R5, R28 ;  /* 0x0000000521217223 */ /* 0x000fce000000001c */
.L_x_1233:
[----:B------:R-:W-:Y:S05]  /*0eb0*/  BSYNC.RECONVERGENT B1 ;  /* 0x0000000000017941 */ /* 0x000fea0003800200 */
.L_x_1231:
[----:B------:R-:W0:Y:S01]  /*0ec0*/  MUFU.RCP R28, R33 ;  /* 0x00000021001c7308 */ /* 0x000e220000001000 */
[----:B------:R-:W-:Y:S07]  /*0ed0*/  BSSY.RECONVERGENT B6, `(.L_x_1234) ;  /* 0x000000d000067945 */ /* 0x000fee0003800200 */
[----:B------:R-:W1:Y:S01]  /*0ee0*/  FCHK P0, R0, R33 ;  /* 0x0000002100007302 */ /* 0x000e620000000000 */
[----:B0-----:R-:W-:-:S04]  /*0ef0*/  FFMA R5, R28, -R33, 1 ;  /* 0x3f8000001c057423 */ /* 0x001fc80000000821 */
[----:B------:R-:W-:-:S04]  /*0f00*/  FFMA R5, R28, R5, R28 ;  /* 0x000000051c057223 */ /* 0x000fc8000000001c */
[----:B------:R-:W-:-:S04]  /*0f10*/  FFMA R28, R0, R5, RZ ;  /* 0x00000005001c7223 */ /* 0x000fc800000000ff */
[----:B------:R-:W-:-:S04]  /*0f20*/  FFMA R27, R28, -R33, R0 ;  /* 0x800000211c1b7223 */ /* 0x000fc80000000000 */
[----:B------:R-:W-:Y:S01]  /*0f30*/  FFMA R27, R5, R27, R28 ;  /* 0x0000001b051b7223 */ /* 0x000fe2000000001c */
[----:B-1----:R-:W-:Y:S06]  /*0f40*/  @!P0 BRA `(.L_x_1235) ;  /* 0x0000000000148947 */ /* 0x002fec0003800000 */
[----:B------:R-:W-:Y:S02]  /*0f50*/  MOV R5, R0 ;  /* 0x0000000000057202 */ /* 0x000fe40000000f00 */
[----:B------:R-:W-:Y:S02]  /*0f60*/  MOV R42, R33 ;  /* 0x00000021002a7202 */ /* 0x000fe40000000f00 */
[----:B------:R-:W-:-:S07]  /*0f70*/  MOV R28, 0xf90 ;  /* 0x00000f90001c7802 */ /* 0x000fce0000000f00 */
[----:B------:R-:W-:Y:S05]  /*0f80*/  CALL.REL.NOINC `($__internal_1_$__cuda_sm3x_div_rn_noftz_f32_slowpath) ;  /* 0x0000002000707944 */ /* 0x000fea0003c00000 */
[----:B------:R-:W-:-:S07]  /*0f90*/  MOV R27, R5 ;  /* 0x00000005001b7202 */ /* 0x000fce0000000f00 */
.L_x_1235:
[----:B------:R-:W-:Y:S05]  /*0fa0*/  BSYNC.RECONVERGENT B6 ;  /* 0x0000000000067941 */ /* 0x000fea0003800200 */
.L_x_1234:
        /* <DEDUP_REMOVED lines=14> */
.L_x_1237:
[----:B------:R-:W-:Y:S05]  /*1090*/  BSYNC.RECONVERGENT B6 ;  /* 0x0000000000067941 */ /* 0x000fea0003800200 */
.L_x_1236:
[----:B------:R-:W0:Y:S01]  /*10a0*/  LDC R31, c[0x3][0x4] ;  /* 0x00c00100ff1f7b82 */ /* 0x000e220000000800 */
[----:B------:R-:W-:Y:S01]  /*10b0*/  BSSY.RECONVERGENT B6, `(.L_x_1238) ;  /* 0x000000e000067945 */ /* 0x000fe20003800200 */
[----:B0-----:R-:W0:Y:S08]  /*10c0*/  MUFU.RCP R28, R31 ;  /* 0x0000001f001c7308 */ /* 0x001e300000001000 */
[----:B------:R-:W1:Y:S01]  /*10d0*/  FCHK P0, R33, R31 ;  /* 0x0000001f21007302 */ /* 0x000e620000000000 */
[----:B0-----:R-:W-:-:S04]  /*10e0*/  FFMA R5, R28, -R31, 1 ;  /* 0x3f8000001c057423 */ /* 0x001fc8000000081f */
[----:B------:R-:W-:-:S04]  /*10f0*/  FFMA R28, R28, R5, R28 ;  /* 0x000000051c1c7223 */ /* 0x000fc8000000001c */
[----:B------:R-:W-:-:S04]  /*1100*/  FFMA R30, R28, R33, RZ ;  /* 0x000000211c1e7223 */ /* 0x000fc800000000ff */
[----:B------:R-:W-:-:S04]  /*1110*/  FFMA R5, R30, -R31, R33 ;  /* 0x8000001f1e057223 */ /* 0x000fc80000000021 */
[----:B------:R-:W-:Y:S01]  /*1120*/  FFMA R5, R28, R5, R30 ;  /* 0x000000051c057223 */ /* 0x000fe2000000001e */
[----:B-1----:R-:W-:Y:S06]  /*1130*/  @!P0 BRA `(.L_x_1239) ;  /* 0x0000000000148947 */ /* 0x002fec0003800000 */
[----:B------:R-:W0:Y:S01]  /*1140*/  LDCU UR4, c[0x3][0x4] ;  /* 0x00c00080ff0477ac */ /* 0x000e220008000800 */
[----:B------:R-:W-:Y:S02]  /*1150*/  MOV R5, R33 ;  /* 0x0000002100057202 */ /* 0x000fe40000000f00 */
[----:B------:R-:W-:Y:S02]  /*1160*/  MOV R28, 0x1190 ;  /* 0x00001190001c7802 */ /* 0x000fe40000000f00 */
[----:B0-----:R-:W-:-:S07]  /*1170*/  MOV R42, UR4 ;  /* 0x00000004002a7c02 */ /* 0x001fce0008000f00 */
[----:B------:R-:W-:Y:S05]  /*1180*/  CALL.REL.NOINC `($__internal_1_$__cuda_sm3x_div_rn_noftz_f32_slowpath) ;  /* 0x0000001c00f07944 */ /* 0x000fea0003c00000 */
.L_x_1239:
[----:B------:R-:W-:Y:S05]  /*1190*/  BSYNC.RECONVERGENT B6 ;  /* 0x0000000000067941 */ /* 0x000fea0003800200 */
.L_x_1238:
[----:B------:R-:W-:-:S04]  /*11a0*/  FSETP.NEU.AND P0, PT, R5, RZ, PT ;  /* 0x000000ff0500720b */ /* 0x000fc80003f0d000 */
[----:B------:R-:W-:-:S13]  /*11b0*/  FSETP.GE.OR P0, PT, R5, 2, !P0 ;  /* 0x400000000500780b */ /* 0x000fda0004706400 */
[----:B------:R-:W-:Y:S05]  /*11c0*/  @P0 BRA `(.L_x_1230) ;  /* 0x0000000c00fc0947 */ /* 0x000fea0003800000 */
[----:B------:R-:W-:Y:S01]  /*11d0*/  HFMA2 R28, -RZ, RZ, 1.875, 0 ;  /* 0x3f800000ff1c7431 */ /* 0x000fe200000001ff */
[----:B------:R-:W-:Y:S01]  /*11e0*/  MOV R36, 0x3a2c32e4 ;  /* 0x3a2c32e400247802 */ /* 0x000fe20000000f00 */
[----:B------:R-:W-:Y:S03]  /*11f0*/  BSSY.RECONVERGENT B1, `(.L_x_1240) ;  /* 0x0000048000017945 */ /* 0x000fe60003800200 */
[----:B------:R-:W-:-:S04]  /*1200*/  FFMA R28, R5, -0.5, R28 ;  /* 0xbf000000051c7823 */ /* 0x000fc8000000001c */
[C---:B------:R-:W-:Y:S01]  /*1210*/  FMUL R31, |R28|.reuse, 16777216 ;  /* 0x4b8000001c1f7820 */ /* 0x040fe20000400200 */
[C---:B------:R-:W-:Y:S02]  /*1220*/  FSETP.GEU.AND P0, PT, |R28|.reuse, 1.175494350822287508e-38, PT ;  /* 0x008000001c00780b */ /* 0x040fe40003f0e200 */
[----:B------:R-:W-:Y:S02]  /*1230*/  FSETP.NEU.AND P3, PT, R28, 1, PT ;  /* 0x3f8000001c00780b */ /* 0x000fe40003f6d000 */
        /* <DEDUP_REMOVED lines=13> */
[C---:B------:R-:W-:Y:S01]  /*1310*/  FMUL R33, R32.reuse, R32 ;  /* 0x0000002020217220 */ /* 0x040fe20000400000 */
[----:B------:R-:W-:Y:S02]  /*1320*/  FFMA R31, R32, 1.4426950216293334961, R35 ;  /* 0x3fb8aa3b201f7823 */ /* 0x000fe40000000023 */
[----:B------:R-:W-:Y:S01]  /*1330*/  FADD R34, R34, R34 ;  /* 0x0000002222227221 */ /* 0x000fe20000000000 */
[----:B------:R-:W-:Y:S01]  /*1340*/  FFMA R36, R33, R36, 0.0032181653659790754318 ;  /* 0x3b52e7db21247423 */ /* 0x000fe20000000024 */
        /* <DEDUP_REMOVED lines=10> */
[----:B------:R-:W-:Y:S01]  /*13f0*/  FFMA R30, R37, R34, R30 ;  /* 0x00000022251e7223 */ /* 0x000fe2000000001e */
[----:B------:R-:W-:-:S03]  /*1400*/  HFMA2 R34, -RZ, RZ, 0.64013671875, -15.109375 ;  /* 0x391fcb8eff227431 */ /* 0x000fc600000001ff */
[----:B------:R-:W-:-:S04]  /*1410*/  FFMA R32, R32, R33, R30 ;  /* 0x0000002120207223 */ /* 0x000fc8000000001e */
        /* <DEDUP_REMOVED lines=8> */
[----:B0-----:R-:W-:Y:S01]  /*14a0*/  FADD R32, R30, -R33 ;  /* 0x800000211e207221 */ /* 0x001fe20000000000 */
[----:B------:R-:W-:-:S03]  /*14b0*/  FSETP.GT.AND P0, PT, R33, RZ, PT ;  /* 0x000000ff2100720b */ /* 0x000fc60003f04000 */
[----:B------:R-:W-:Y:S01]  /*14c0*/  FADD R31, R31, R32 ;  /* 0x000000201f1f7221 */ /* 0x000fe20000000000 */
[----:B------:R-:W-:Y:S02]  /*14d0*/  SEL R33, RZ, 0x83000000, P0 ;  /* 0x83000000ff217807 */ /* 0x000fe40000000000 */
[----:B------:R-:W-:Y:S01]  /*14e0*/  FSETP.GT.AND P0, PT, |R30|, 152, PT ;  /* 0x431800001e00780b */ /* 0x000fe20003f04200 */
[----:B------:R-:W-:Y:S01]  /*14f0*/  FFMA R32, R31, R34, 0.0013391353422775864601 ;  /* 0x3aaf85ed1f207423 */ /* 0x000fe20000000022 */
[----:B------:R-:W-:Y:S01]  /*1500*/  IADD3 R35, PT, PT, R33, 0x7f000000, RZ ;  /* 0x7f00000021237810 */ /* 0x000fe20007ffe0ff */
[----:B------:R-:W0:Y:S02]  /*1510*/  F2I.NTZ R34, R30 ;  /* 0x0000001e00227305 */ /* 0x000e240000203100 */
[----:B------:R-:W-:-:S04]  /*1520*/  FFMA R32, R31, R32, 0.0096188392490148544312 ;  /* 0x3c1d98561f207423 */ /* 0x000fc80000000020 */
[----:B------:R-:W-:-:S04]  /*1530*/  FFMA R32, R31, R32, 0.055503588169813156128 ;  /* 0x3d6357bb1f207423 */ /* 0x000fc80000000020 */
[----:B------:R-:W-:-:S04]  /*1540*/  FFMA R32, R31, R32, 0.24022644758224487305 ;  /* 0x3e75fdec1f207423 */ /* 0x000fc80000000020 */
[C---:B------:R-:W-:Y:S01]  /*1550*/  FFMA R32, R31.reuse, R32, 0.69314718246459960938 ;  /* 0x3f3172181f207423 */ /* 0x040fe20000000020 */
[----:B0-----:R-:W-:Y:S02]  /*1560*/  LEA R33, R34, -R33, 0x17 ;  /* 0x8000002122217211 */ /* 0x001fe400078eb8ff */
[----:B------:R-:W-:Y:S01]  /*1570*/  MOV R34, 0x3f800000 ;  /* 0x3f80000000227802 */ /* 0x000fe20000000f00 */
        /* <DEDUP_REMOVED lines=15> */
.L_x_1241:
[----:B------:R-:W-:Y:S05]  /*1670*/  BSYNC.RECONVERGENT B1 ;  /* 0x0000000000017941 */ /* 0x000fea0003800200 */
.L_x_1240:
[----:B------:R-:W0:Y:S08]  /*1680*/  LDC.64 R36, c[0x0][0x398] ;  /* 0x0000e600ff247b82 */ /* 0x000e300000000a00 */
[----:B------:R-:W1:Y:S08]  /*1690*/  LDC R33, c[0x3][RZ] ;  /* 0x00c00000ff217b82 */ /* 0x000e700000000800 */
[----:B------:R-:W2:Y:S01]  /*16a0*/  LDC R40, c[0x3][0x14] ;  /* 0x00c00500ff287b82 */ /* 0x000ea20000000800 */
[----:B0-----:R-:W-:-:S04]  /*16b0*/  IMAD.WIDE R36, R6, 0x4, R36 ;  /* 0x0000000406247825 */ /* 0x001fc800078e0224 */
[C---:B-1----:R-:W-:Y:S02]  /*16c0*/  IMAD.WIDE R30, R33.reuse, 0x4, R36 ;  /* 0x00000004211e7825 */ /* 0x042fe400078e0224 */
[----:B------:R0:W5:Y:S02]  /*16d0*/  LDG.E.CONSTANT R37, desc[UR6][R36.64] ;  /* 0x0000000624257981 */ /* 0x000164000c1e9900 */
[----:B------:R-:W-:Y:S02]  /*16e0*/  IMAD.WIDE R32, R33, 0x4, R30 ;  /* 0x0000000421207825 */ /* 0x000fe400078e021e */
[----:B------:R0:W5:Y:S04]  /*16f0*/  LDG.E.CONSTANT R41, desc[UR6][R30.64] ;  /* 0x000000061e297981 */ /* 0x000168000c1e9900 */
[----:B------:R-:W3:Y:S01]  /*1700*/  LDG.E.CONSTANT R33, desc[UR6][R32.64] ;  /* 0x0000000620217981 */ /* 0x000ee2000c1e9900 */
[----:B--2---:R-:W1:Y:S01]  /*1710*/  MUFU.RCP R35, R40 ;  /* 0x0000002800237308 */ /* 0x004e620000001000 */
[----:B------:R-:W-:Y:S01]  /*1720*/  BSSY.RECONVERGENT B6, `(.L_x_1242) ;  /* 0x000000e000067945 */ /* 0x000fe20003800200 */
[----:B------:R-:W-:Y:S01]  /*1730*/  FMUL R34, R34, R5 ;  /* 0x0000000522227220 */ /* 0x000fe20000400000 */
[----:B-1----:R-:W-:-:S04]  /*1740*/  FFMA R28, R35, -R40, 1 ;  /* 0x3f800000231c7423 */ /* 0x002fc80000000828 */
[----:B------:R-:W-:Y:S01]  /*1750*/  FFMA R28, R35, R28, R35 ;  /* 0x0000001c231c7223 */ /* 0x000fe20000000023 */
[----:B---3--:R-:W1:Y:S03]  /*1760*/  FCHK P0, R33, R40 ;  /* 0x0000002821007302 */ /* 0x008e660000000000 */
[----:B------:R-:W-:-:S04]  /*1770*/  FFMA R38, R28, R33, RZ ;  /* 0x000000211c267223 */ /* 0x000fc800000000ff */
[----:B------:R-:W-:-:S04]  /*1780*/  FFMA R35, R38, -R40, R33 ;  /* 0x8000002826237223 */ /* 0x000fc80000000021 */
[----:B------:R-:W-:Y:S01]  /*1790*/  FFMA R5, R28, R35, R38 ;  /* 0x000000231c057223 */ /* 0x000fe20000000026 */
[----:B01----:R-:W-:Y:S06]  /*17a0*/  @!P0 BRA `(.L_x_1243) ;  /* 0x0000000000148947 */ /* 0x003fec0003800000 */
[----:B------:R-:W0:Y:S01]  /*17b0*/  LDCU UR4, c[0x3][0x14] ;  /* 0x00c00280ff0477ac */ /* 0x000e220008000800 */
[----:B------:R-:W-:Y:S02]  /*17c0*/  MOV R5, R33 ;  /* 0x0000002100057202 */ /* 0x000fe40000000f00 */
[----:B------:R-:W-:Y:S02]  /*17d0*/  MOV R28, 0x1800 ;  /* 0x00001800001c7802 */ /* 0x000fe40000000f00 */
[----:B0-----:R-:W-:-:S07]  /*17e0*/  MOV R42, UR4 ;  /* 0x00000004002a7c02 */ /* 0x001fce0008000f00 */
[----:B-----5:R-:W-:Y:S05]  /*17f0*/  CALL.REL.NOINC `($__internal_1_$__cuda_sm3x_div_rn_noftz_f32_slowpath) ;  /* 0x0000001800547944 */ /* 0x020fea0003c00000 */
.L_x_1243:
[----:B------:R-:W-:Y:S05]  /*1800*/  BSYNC.RECONVERGENT B6 ;  /* 0x0000000000067941 */ /* 0x000fea0003800200 */
.L_x_1242:
        /* <DEDUP_REMOVED lines=11> */
[----:B------:R-:W-:-:S04]  /*18c0*/  FADD R43, R30, -1 ;  /* 0xbf8000001e2b7421 */ /* 0x000fc80000000000 */
[----:B------:R-:W-:Y:S01]  /*18d0*/  FADD R31, R43, R43 ;  /* 0x0000002b2b1f7221 */ /* 0x000fe20000000000 */
[----:B------:R-:W0:Y:S03]  /*18e0*/  MUFU.RCP R28, R28 ;  /* 0x0000001c001c7308 */ /* 0x000e260000001000 */
[----:B0-----:R-:W-:Y:S01]  /*18f0*/  FMUL R30, R28, R31 ;  /* 0x0000001f1c1e7220 */ /* 0x001fe20000400000 */
[----:B------:R-:W-:-:S03]  /*1900*/  FSEL R31, RZ, -24, P0 ;  /* 0xc1c00000ff1f7808 */ /* 0x000fc60000000000 */
[C---:B------:R-:W-:Y:S02]  /*1910*/  FADD R36, R43.reuse, -R30 ;  /* 0x8000001e2b247221 */ /* 0x040fe40000000000 */
[----:B------:R-:W-:Y:S01]  /*1920*/  FFMA R35, R32, 1.1920928955078125e-07, R31 ;  /* 0x3400000020237823 */ /* 0x000fe2000000001f */
[-C--:B------:R-:W-:Y:S01]  /*1930*/  FMUL R32, R30, R30.reuse ;  /* 0x0000001e1e207220 */ /* 0x080fe20000400000 */
[----:B------:R-:W-:Y:S02]  /*1940*/  FADD R36, R36, R36 ;  /* 0x0000002424247221 */ /* 0x000fe40000000000 */
[----:B------:R-:W-:Y:S01]  /*1950*/  FFMA R31, R30, 1.4426950216293334961, R35 ;  /* 0x3fb8aa3b1e1f7823 */ /* 0x000fe20000000023 */
[C---:B------:R-:W-:Y:S01]  /*1960*/  FFMA R45, R32.reuse, R45, 0.0032181653659790754318 ;  /* 0x3b52e7db202d7423 */ /* 0x040fe2000000002d */
[----:B------:R-:W-:Y:S02]  /*1970*/  FFMA R43, R43, -R30, R36 ;  /* 0x8000001e2b2b7223 */ /* 0x000fe40000000024 */
[----:B------:R-:W-:Y:S01]  /*1980*/  FADD R35, R35, -R31 ;  /* 0x8000001f23237221 */ /* 0x000fe20000000000 */
[----:B------:R-:W-:Y:S01]  /*1990*/  FFMA R45, R32, R45, 0.018033718690276145935 ;  /* 0x3c93bb73202d7423 */ /* 0x000fe2000000002d */
[----:B------:R-:W-:-:S02]  /*19a0*/  FMUL R43, R28, R43 ;  /* 0x0000002b1c2b7220 */ /* 0x000fc40000400000 */
[----:B------:R-:W-:Y:S01]  /*19b0*/  FFMA R28, R30, 1.4426950216293334961, R35 ;  /* 0x3fb8aa3b1e1c7823 */ /* 0x000fe20000000023 */
[----:B------:R-:W-:-:S03]  /*19c0*/  FFMA R45, R32, R45, 0.12022458761930465698 ;  /* 0x3df6384f202d7423 */ /* 0x000fc6000000002d */
[----:B------:R-:W-:Y:S01]  /*19d0*/  FFMA R35, R43, 1.4426950216293334961, R28 ;  /* 0x3fb8aa3b2b237823 */ /* 0x000fe2000000001c */
[----:B------:R-:W-:-:S03]  /*19e0*/  FMUL R45, R32, R45 ;  /* 0x0000002d202d7220 */ /* 0x000fc60000400000 */
[----:B------:R-:W-:Y:S01]  /*19f0*/  FFMA R28, R30, 1.9251366722983220825e-08, R35 ;  /* 0x32a55e341e1c7823 */ /* 0x000fe20000000023 */
[----:B------:R-:W-:-:S04]  /*1a00*/  FMUL R32, R45, 3 ;  /* 0x404000002d207820 */ /* 0x000fc80000400000 */
[----:B------:R-:W-:-:S04]  /*1a10*/  FFMA R28, R43, R32, R28 ;  /* 0x000000202b1c7223 */ /* 0x000fc8000000001c */
[----:B------:R-:W-:-:S04]  /*1a20*/  FFMA R30, R30, R45, R28 ;  /* 0x0000002d1e1e7223 */ /* 0x000fc8000000001c */
[----:B------:R-:W-:-:S04]  /*1a30*/  FADD R43, R31, R30 ;  /* 0x0000001e1f2b7221 */ /* 0x000fc80000000000 */
[----:B------:R-:W-:Y:S01]  /*1a40*/  FMUL R28, R43, 7 ;  /* 0x40e000002b1c7820 */ /* 0x000fe20000400000 */
[----:B------:R-:W-:-:S03]  /*1a50*/  FADD R31, -R31, R43 ;  /* 0x0000002b1f1f7221 */ /* 0x000fc60000000100 */
[----:B------:R-:W0:Y:S01]  /*1a60*/  FRND R35, R28 ;  /* 0x0000001c00237307 */ /* 0x000e220000201000 */
[----:B------:R-:W-:Y:S01]  /*1a70*/  FADD R31, R30, -R31 ;  /* 0x8000001f1e1f7221 */ /* 0x000fe20000000000 */
[----:B------:R-:W-:Y:S01]  /*1a80*/  FFMA R30, R43, 7, -R28 ;  /* 0x40e000002b1e7823 */ /* 0x000fe2000000081c */
[----:B------:R-:W-:Y:S02]  /*1a90*/  MOV R43, 0x391fcb8e ;  /* 0x391fcb8e002b7802 */ /* 0x000fe40000000f00 */
[C---:B------:R-:W-:Y:S01]  /*1aa0*/  FSETP.GEU.AND P1, PT, R28.reuse, RZ, PT ;  /* 0x000000ff1c00720b */ /* 0x040fe20003f2e000 */
[----:B------:R-:W-:Y:S02]  /*1ab0*/  FFMA R30, R31, 7, R30 ;  /* 0x40e000001f1e7823 */ /* 0x000fe4000000001e */
[----:B------:R-:W1:Y:S01]  /*1ac0*/  F2I.NTZ R32, R28 ;  /* 0x0000001c00207305 */ /* 0x000e620000203100 */
[----:B0-----:R-:W-:Y:S01]  /*1ad0*/  FADD R31, R28, -R35 ;  /* 0x800000231c1f7221 */ /* 0x001fe20000000000 */
[----:B------:R-:W-:-:S03]  /*1ae0*/  FSETP.GT.AND P0, PT, R35, RZ, PT ;  /* 0x000000ff2300720b */ /* 0x000fc60003f04000 */
[----:B------:R-:W-:Y:S01]  /*1af0*/  FADD R30, R30, R31 ;  /* 0x0000001f1e1e7221 */ /* 0x000fe20000000000 */
[----:B------:R-:W-:Y:S02]  /*1b00*/  SEL R35, RZ, 0x83000000, P0 ;  /* 0x83000000ff237807 */ /* 0x000fe40000000000 */
[----:B------:R-:W-:Y:S01]  /*1b10*/  FSETP.GT.AND P0, PT, |R28|, 152, PT ;  /* 0x431800001c00780b */ /* 0x000fe20003f04200 */
[----:B------:R-:W-:Y:S01]  /*1b20*/  FFMA R31, R30, R43, 0.0013391353422775864601 ;  /* 0x3aaf85ed1e1f7423 */ /* 0x000fe2000000002b */
[----:B------:R-:W-:Y:S02]  /*1b30*/  IADD3 R36, PT, PT, R35, 0x7f000000, RZ ;  /* 0x7f00000023247810 */ /* 0x000fe40007ffe0ff */
[----:B-1----:R-:W-:Y:S01]  /*1b40*/  LEA R32, R32, -R35, 0x17 ;  /* 0x8000002320207211 */ /* 0x002fe200078eb8ff */
[----:B------:R-:W-:-:S04]  /*1b50*/  FFMA R31, R30, R31, 0.0096188392490148544312 ;  /* 0x3c1d98561e1f7423 */ /* 0x000fc8000000001f */
[----:B------:R-:W-:-:S04]  /*1b60*/  FFMA R31, R30, R31, 0.055503588169813156128 ;  /* 0x3d6357bb1e1f7423 */ /* 0x000fc8000000001f */
[----:B------:R-:W-:-:S04]  /*1b70*/  FFMA R31, R30, R31, 0.24022644758224487305 ;  /* 0x3e75fdec1e1f7423 */ /* 0x000fc8000000001f */
[----:B------:R-:W-:-:S04]  /*1b80*/  FFMA R31, R30, R31, 0.69314718246459960938 ;  /* 0x3f3172181e1f7423 */ /* 0x000fc8000000001f */
[----:B------:R-:W-:-:S04]  /*1b90*/  FFMA R31, R30, R31, 1 ;  /* 0x3f8000001e1f7423 */ /* 0x000fc8000000001f */
[----:B------:R-:W-:-:S04]  /*1ba0*/  FMUL R31, R31, R36 ;  /* 0x000000241f1f7220 */ /* 0x000fc80000400000 */
[----:B------:R-:W-:Y:S01]  /*1bb0*/  FMUL R31, R31, R32 ;  /* 0x000000201f1f7220 */ /* 0x000fe20000400000 */
[----:B------:R-:W-:Y:S01]  /*1bc0*/  HFMA2 R32, -RZ, RZ, 1.875, 0 ;  /* 0x3f800000ff207431 */ /* 0x000fe200000001ff */
        /* <DEDUP_REMOVED lines=12> */
.L_x_1245:
[----:B------:R-:W-:Y:S05]  /*1c90*/  BSYNC.RECONVERGENT B1 ;  /* 0x0000000000017941 */ /* 0x000fea0003800200 */
.L_x_1244:
[----:B------:R-:W0:Y:S01]  /*1ca0*/  LDCU UR4, c[0x3][0x4] ;  /* 0x00c00080ff0477ac */ /* 0x000e220008000800 */
[----:B-----5:R-:W-:Y:S01]  /*1cb0*/  FADD R36, R22, -R41 ;  /* 0x8000002916247221 */ /* 0x020fe20000000000 */
[----:B------:R-:W-:Y:S01]  /*1cc0*/  FADD R37, R24, -R37 ;  /* 0x8000002518257221 */ /* 0x000fe20000000000 */
[----:B------:R-:W-:Y:S02]  /*1cd0*/  BSSY.RECONVERGENT B6, `(.L_x_1246) ;  /* 0x0000010000067945 */ /* 0x000fe40003800200 */
[----:B------:R-:W-:-:S04]  /*1ce0*/  FMUL R5, R2, R36 ;  /* 0x0000002402057220 */ /* 0x000fc80000400000 */
[----:B------:R-:W-:Y:S01]  /*1cf0*/  FFMA R5, R0, R37, R5 ;  /* 0x0000002500057223 */ /* 0x000fe20000000005 */
[----:B0-----:R-:W-:-:S03]  /*1d00*/  FFMA R42, R12, UR4, R39 ;  /* 0x000000040c2a7c23 */ /* 0x001fc60008000027 */
[----:B------:R-:W-:Y:S01]  /*1d10*/  FMUL R5, R5, UR4 ;  /* 0x0000000405057c20 */ /* 0x000fe20008400000 */
[----:B------:R-:W0:Y:S08]  /*1d20*/  MUFU.RCP R28, R42 ;  /* 0x0000002a001c7308 */ /* 0x000e300000001000 */
[----:B------:R-:W1:Y:S01]  /*1d30*/  FCHK P0, R5, R42 ;  /* 0x0000002a05007302 */ /* 0x000e620000000000 */
[----:B0-----:R-:W-:-:S04]  /*1d40*/  FFMA R31, -R42, R28, 1 ;  /* 0x3f8000002a1f7423 */ /* 0x001fc8000000011c */
[----:B------:R-:W-:-:S04]  /*1d50*/  FFMA R28, R28, R31, R28 ;  /* 0x0000001f1c1c7223 */ /* 0x000fc8000000001c */
[----:B------:R-:W-:-:S04]  /*1d60*/  FFMA R31, R5, R28, RZ ;  /* 0x0000001c051f7223 */ /* 0x000fc800000000ff */
[----:B------:R-:W-:-:S04]  /*1d70*/  FFMA R0, -R42, R31, R5 ;  /* 0x0000001f2a007223 */ /* 0x000fc80000000105 */
[----:B------:R-:W-:Y:S01]  /*1d80*/  FFMA R28, R28, R0, R31 ;  /* 0x000000001c1c7223 */ /* 0x000fe2000000001f */
[----:B-1----:R-:W-:Y:S06]  /*1d90*/  @!P0 BRA `(.L_x_1247) ;  /* 0x00000000000c8947 */ /* 0x002fec0003800000 */
[----:B------:R-:W-:-:S07]  /*1da0*/  MOV R28, 0x1dc0 ;  /* 0x00001dc0001c7802 */ /* 0x000fce0000000f00 */
[----:B------:R-:W-:Y:S05]  /*1db0*/  CALL.REL.NOINC `($__internal_1_$__cuda_sm3x_div_rn_noftz_f32_slowpath) ;  /* 0x0000001000e47944 */ /* 0x000fea0003c00000 */
[----:B------:R-:W-:-:S07]  /*1dc0*/  MOV R28, R5 ;  /* 0x00000005001c7202 */ /* 0x000fce0000000f00 */
.L_x_1247:
[----:B------:R-:W-:Y:S05]  /*1dd0*/  BSYNC.RECONVERGENT B6 ;  /* 0x0000000000067941 */ /* 0x000fea0003800200 */
.L_x_1246:
[----:B------:R-:W0:Y:S01]  /*1de0*/  LDCU UR4, c[0x0][0x384] ;  /* 0x00007080ff0477ac */ /* 0x000e220008000800 */
[----:B------:R-:W-:Y:S01]  /*1df0*/  FSETP.GE.AND P1, PT, R28, RZ, PT ;  /* 0x000000ff1c00720b */ /* 0x000fe20003f26000 */
[----:B------:R-:W-:Y:S01]  /*1e00*/  FMUL R36, R36, R29 ;  /* 0x0000001d24247220 */ /* 0x000fe20000400000 */
[----:B------:R-:W-:Y:S01]  /*1e10*/  BSSY.RECONVERGENT B6, `(.L_x_1248) ;  /* 0x0000016000067945 */ /* 0x000fe20003800200 */
[----:B------:R-:W-:Y:S02]  /*1e20*/  HFMA2 R0, -RZ, RZ, 0, 0 ;  /* 0x00000000ff007431 */ /* 0x000fe400000001ff */
[----:B------:R-:W-:-:S04]  /*1e30*/  FFMA R36, R37, R27, R36 ;  /* 0x0000001b25247223 */ /* 0x000fc80000000024 */
[----:B------:R-:W-:Y:S01]  /*1e40*/  FFMA R21, R34, R36, R21 ;  /* 0x0000002422157223 */ /* 0x000fe20000000015 */
[----:B0-----:R-:W-:-:S13]  /*1e50*/  ISETP.GE.AND P0, PT, R6, UR4, PT ;  /* 0x0000000406007c0c */ /* 0x001fda000bf06270 */
[----:B------:R-:W-:Y:S01]  /*1e60*/  @P0 FMNMX R18, R18, |R28|, !PT ;  /* 0x4000001c12120209 */ /* 0x000fe20007800000 */
[----:B------:R-:W-:Y:S06]  /*1e70*/  @P1 BRA `(.L_x_1249) ;  /* 0x00000000003c1947 */ /* 0x000fec0003800000 */
[----:B------:R-:W-:Y:S01]  /*1e80*/  FADD R42, R4, R33 ;  /* 0x00000021042a7221 */ /* 0x000fe20000000000 */
[----:B------:R-:W-:Y:S01]  /*1e90*/  FMUL R5, R11, R28 ;  /* 0x0000001c0b057220 */ /* 0x000fe20000400000 */
[----:B------:R-:W-:Y:S02]  /*1ea0*/  BSSY.RECONVERGENT B7, `(.L_x_1249) ;  /* 0x000000c000077945 */ /* 0x000fe40003800200 */
        /* <DEDUP_REMOVED lines=11> */
.L_x_1250:
[----:B------:R-:W-:Y:S05]  /*1f60*/  BSYNC.RECONVERGENT B7 ;  /* 0x0000000000077941 */ /* 0x000fea0003800200 */
.L_x_1249:
[----:B------:R-:W-:Y:S05]  /*1f70*/  BSYNC.RECONVERGENT B6 ;  /* 0x0000000000067941 */ /* 0x000fea0003800200 */
.L_x_1248:
[----:B------:R-:W0:Y:S01]  /*1f80*/  LDC R5, c[0x3][0x10] ;  /* 0x00c00400ff057b82 */ /* 0x000e220000000800 */
[----:B------:R-:W1:Y:S01]  /*1f90*/  MUFU.RCP R31, R4 ;  /* 0x00000004001f7308 */ /* 0x000e620000001000 */
[----:B------:R-:W-:Y:S01]  /*1fa0*/  BSSY.RECONVERGENT B6, `(.L_x_1251) ;  /* 0x000000e000067945 */ /* 0x000fe20003800200 */
[----:B-1----:R-:W-:-:S04]  /*1fb0*/  FFMA R2, -R4, R31, 1 ;  /* 0x3f80000004027423 */ /* 0x002fc8000000011f */
[----:B------:R-:W-:Y:S01]  /*1fc0*/  FFMA R2, R31, R2, R31 ;  /* 0x000000021f027223 */ /* 0x000fe2000000001f */
[----:B0-----:R-:W-:-:S04]  /*1fd0*/  FFMA R32, R32, R5, -R5 ;  /* 0x0000000520207223 */ /* 0x001fc80000000805 */
[----:B------:R-:W-:-:S04]  /*1fe0*/  FADD R5, R13, R32 ;  /* 0x000000200d057221 */ /* 0x000fc80000000000 */
[----:B------:R-:W0:Y:S01]  /*1ff0*/  FCHK P0, R5, R4 ;  /* 0x0000000405007302 */ /* 0x000e220000000000 */
        /* <DEDUP_REMOVED lines=8> */
.L_x_1252:
[----:B------:R-:W-:Y:S05]  /*2080*/  BSYNC.RECONVERGENT B6 ;  /* 0x0000000000067941 */ /* 0x000fea0003800200 */
.L_x_1251:
[----:B------:R-:W0:Y:S01]  /*2090*/  MUFU.RCP R2, R33 ;  /* 0x0000002100027308 */ /* 0x000e220000001000 */
[----:B------:R-:W-:Y:S07]  /*20a0*/  BSSY.RECONVERGENT B6, `(.L_x_1253) ;  /* 0x000000c000067945 */ /* 0x000fee0003800200 */
[----:B------:R-:W1:Y:S01]  /*20b0*/  FCHK P0, R6, R33 ;  /* 0x0000002106007302 */ /* 0x000e620000000000 */
        /* <DEDUP_REMOVED lines=10> */
.L_x_1254:
[----:B------:R-:W-:Y:S05]  /*2160*/  BSYNC.RECONVERGENT B6 ;  /* 0x0000000000067941 */ /* 0x000fea0003800200 */
.L_x_1253:
[C---:B------:R-:W-:Y:S01]  /*2170*/  FMUL R27, R34.reuse, R27 ;  /* 0x0000001b221b7220 */ /* 0x040fe20000400000 */
[----:B------:R-:W-:Y:S01]  /*2180*/  FADD R5, R5, R0 ;  /* 0x0000000005057221 */ /* 0x000fe20000000000 */
[----:B------:R-:W-:-:S03]  /*2190*/  FMUL R34, R34, R29 ;  /* 0x0000001d22227220 */ /* 0x000fc60000400000 */
[C---:B------:R-:W-:Y:S01]  /*21a0*/  FFMA R20, R5.reuse, -R27, R20 ;  /* 0x8000001b05147223 */ /* 0x040fe20000000014 */
[----:B------:R-:W-:-:S07]  /*21b0*/  FFMA R19, R5, -R34, R19 ;  /* 0x8000002205137223 */ /* 0x000fce0000000013 */
.L_x_1230:
[----:B------:R-:W-:Y:S05]  /*21c0*/  BSYNC.RECONVERGENT B3 ;  /* 0x0000000000037941 */ /* 0x000fea0003800200 */
.L_x_1229:
[----:B------:R-:W-:Y:S05]  /*21d0*/  @!P2 BRA `(.L_x_1255) ;  /* 0xffffffe800a8a947 */ /* 0x000fea000383ffff */
.L_x_1228:
[----:B------:R-:W-:Y:S05]  /*21e0*/  BSYNC.RECONVERGENT B4 ;  /* 0x0000000000047941 */ /* 0x000fea0003800200 */
.L_x_1227:
[----:B------:R-:W-:-:S04]  /*21f0*/  IADD3 R9, PT, PT, R9, 0x1, RZ ;  /* 0x0000000109097810 */ /* 0x000fc80007ffe0ff */
[----:B------:R-:W-:-:S04]  /*2200*/  I2FP.F32.S32 R5, R9 ;  /* 0x0000000900057245 */ /* 0x000fc80000201400 */
[----:B------:R-:W-:-:S13]  /*2210*/  FSETP.GE.AND P0, PT, R15, R5, PT ;  /* 0x000000050f00720b */ /* 0x000fda0003f06000 */
[----:B------:R-:W-:Y:S05]  /*2220*/  @P0 BRA `(.L_x_1256) ;  /* 0xffffffe800580947 */ /* 0x000fea000383ffff */
.L_x_1226:
[----:B------:R-:W-:Y:S05]  /*2230*/  BSYNC.RECONVERGENT B5 ;  /* 0x0000000000057941 */ /* 0x000fea0003800200 */
.L_x_1225:
[----:B------:R-:W-:-:S04]  /*2240*/  IADD3 R17, PT, PT, R17, 0x1, RZ ;  /* 0x0000000111117810 */ /* 0x000fc80007ffe0ff */
[----:B------:R-:W-:-:S04]  /*2250*/  I2FP.F32.S32 R16, R17 ;  /* 0x0000001100107245 */ /* 0x000fc80000201400 */
[----:B------:R-:W-:-:S13]  /*2260*/  FSETP.GE.AND P0, PT, R23, R16, PT ;  /* 0x000000101700720b */ /* 0x000fda0003f06000 */
[----:B------:R-:W-:Y:S05]  /*2270*/  @P0 BRA `(.L_x_1257) ;  /* 0xffffffe800300947 */ /* 0x000fea000383ffff */
.L_x_1222:
[----:B------:R-:W-:Y:S05]  /*2280*/  BSYNC.RECONVERGENT B0 ;  /* 0x0000000000007941 */ /* 0x000fea0003800200 */
.L_x_1221:
[----:B------:R-:W0:Y:S02]  /*2290*/  LDC R9, c[0x0][0x380] ;  /* 0x0000e000ff097b82 */ /* 0x000e240000000800 */
[----:B0-----:R-:W-:-:S04]  /*22a0*/  FMUL R9, R9, 0.91860169172286987305 ;  /* 0x3f6b297b09097820 */ /* 0x001fc80000400000 */
[C---:B------:R-:W-:Y:S01]  /*22b0*/  FMUL R0, R9.reuse, 0.63661974668502807617 ;  /* 0x3f22f98309007820 */ /* 0x040fe20000400000 */
[----:B------:R-:W-:-:S05]  /*22c0*/  FSETP.GE.AND P0, PT, |R9|, 105615, PT ;  /* 0x47ce47800900780b */ /* 0x000fca0003f06200 */
[----:B------:R-:W0:Y:S02]  /*22d0*/  F2I.NTZ R0, R0 ;  /* 0x0000000000007305 */ /* 0x000e240000203100 */
[----:B0-----:R-:W-:-:S05]  /*22e0*/  I2FP.F32.S32 R2, R0 ;  /* 0x0000000000027245 */ /* 0x001fca0000201400 */
[----:B------:R-:W-:-:S04]  /*22f0*/  FFMA R3, R2, -1.5707962512969970703, R9 ;  /* 0xbfc90fda02037823 */ /* 0x000fc80000000009 */
[----:B------:R-:W-:-:S04]  /*2300*/  FFMA R3, R2, -7.5497894158615963534e-08, R3 ;  /* 0xb3a2216802037823 */ /* 0x000fc80000000003 */
[----:B------:R-:W-:Y:S01]  /*2310*/  FFMA R2, R2, -5.3903029534742383927e-15, R3 ;  /* 0xa7c234c502027823 */ /* 0x000fe20000000003 */
[----:B------:R-:W-:Y:S06]  /*2320*/  @!P0 BRA `(.L_x_1258) ;  /* 0x0000000000dc8947 */ /* 0x000fec0003800000 */
[----:B------:R-:W-:-:S13]  /*2330*/  FSETP.NEU.AND P0, PT, |R9|, +INF , PT ;  /* 0x7f8000000900780b */ /* 0x000fda0003f0d200 */
[----:B------:R-:W-:Y:S01]  /*2340*/  @!P0 FMUL R2, RZ, R9 ;  /* 0x00000009ff028220 */ /* 0x000fe20000400000 */
[----:B------:R-:W-:Y:S01]  /*2350*/  @!P0 MOV R0, RZ ;  /* 0x000000ff00008202 */ /* 0x000fe20000000f00 */
[----:B------:R-:W-:Y:S06]  /*2360*/  @!P0 BRA `(.L_x_1258) ;  /* 0x0000000000cc8947 */ /* 0x000fec0003800000 */
[----:B------:R-:W-:Y:S01]  /*2370*/  SHF.L.U32 R2, R9, 0x8, RZ ;  /* 0x0000000809027819 */ /* 0x000fe200000006ff */
[----:B------:R-:W-:Y:S01]  /*2380*/  HFMA2 R4, -RZ, RZ, 0, 0 ;  /* 0x00000000ff047431 */ /* 0x000fe200000001ff */
[----:B------:R-:W-:Y:S01]  /*2390*/  MOV R13, RZ ;  /* 0x000000ff000d7202 */ /* 0x000fe20000000f00 */
[----:B------:R-:W0:Y:S01]  /*23a0*/  LDCU.64 UR8, c[0x4][0x168] ;  /* 0x01002d00ff0877ac */ /* 0x000e220008000a00 */
[----:B------:R-:W-:Y:S02]  /*23b0*/  MOV R0, R1 ;  /* 0x0000000100007202 */ /* 0x000fe40000000f00 */
[----:B------:R-:W-:Y:S01]  /*23c0*/  LOP3.LUT R5, R2, 0x80000000, RZ, 0xfc, !PT ;  /* 0x8000000002057812 */ /* 0x000fe200078efcff */
[----:B------:R-:W-:-:S06]  /*23d0*/  UMOV UR4, URZ ;  /* 0x000000ff00047c82 */ /* 0x000fcc0008000000 */
.L_x_1259:
[----:B0-----:R-:W-:Y:S02]  /*23e0*/  MOV R6, UR8 ;  /* 0x0000000800067c02 */ /* 0x001fe40008000f00 */
[----:B------:R-:W-:-:S05]  /*23f0*/  MOV R7, UR9 ;  /* 0x0000000900077c02 */ /* 0x000fca0008000f00 */
[----:B------:R-:W2:Y:S01]  /*2400*/  LDG.E.CONSTANT R2, desc[UR6][R6.64] ;  /* 0x0000000606027981 */ /* 0x000ea2000c1e9900 */
[----:B------:R-:W-:Y:S02]  /*2410*/  UIADD3 UR8, UP0, UPT, UR8, 0x4, URZ ;  /* 0x0000000408087890 */ /* 0x000fe4000ff1e0ff */
[----:B------:R-:W-:Y:S02]  /*2420*/  UIADD3 UR4, UPT, UPT, UR4, 0x1, URZ ;  /* 0x0000000104047890 */ /* 0x000fe4000fffe0ff */
[----:B------:R-:W-:Y:S02]  /*2430*/  UIADD3.X UR9, UPT, UPT, URZ, UR9, URZ, UP0, !UPT ;  /* 0x00000009ff097290 */ /* 0x000fe400087fe4ff */
[----:B------:R-:W-:Y:S01]  /*2440*/  UISETP.NE.AND UP0, UPT, UR4, 0x6, UPT ;  /* 0x000000060400788c */ /* 0x000fe2000bf05270 */
[----:B--2---:R-:W-:-:S03]  /*2450*/  IMAD.WIDE.U32 R2, R2, R5, RZ ;  /* 0x0000000502027225 */ /* 0x004fc600078e00ff */
[----:B------:R-:W-:-:S04]  /*2460*/  IADD3 R11, P0, PT, R2, R4, RZ ;  /* 0x00000004020b7210 */ /* 0x000fc80007f1e0ff */
[----:B------:R-:W-:Y:S01]  /*2470*/  IADD3.X R4, PT, PT, R3, R13, RZ, P0, !PT ;  /* 0x0000000d03047210 */ /* 0x000fe200007fe4ff */
[----:B------:R0:W-:Y:S02]  /*2480*/  STL [R0], R11 ;  /* 0x0000000b00007387 */ /* 0x0001e40000100800 */
[----:B0-----:R-:W-:Y:S01]  /*2490*/  IADD3 R0, PT, PT, R0, 0x4, RZ ;  /* 0x0000000400007810 */ /* 0x001fe20007ffe0ff */
[----:B------:R-:W-:Y:S06]  /*24a0*/  BRA.U UP0, `(.L_x_1259) ;  /* 0xfffffffd00cc7547 */ /* 0x000fec000b83ffff */
[----:B------:R-:W-:Y:S01]  /*24b0*/  SHF.R.U32.HI R6, RZ, 0x17, R9 ;  /* 0x00000017ff067819 */ /* 0x000fe20000011609 */
[----:B------:R0:W-:Y:S03]  /*24c0*/  STL [R1+0x18], R4 ;  /* 0x0000180401007387 */ /* 0x0001e60000100800 */
[C---:B------:R-:W-:Y:S02]  /*24d0*/  LOP3.LUT R0, R6.reuse, 0xe0, RZ, 0xc0, !PT ;  /* 0x000000e006007812 */ /* 0x040fe400078ec0ff */
[----:B------:R-:W-:Y:S02]  /*24e0*/  LOP3.LUT P0, RZ, R6, 0x1f, RZ, 0xc0, !PT ;  /* 0x0000001f06ff7812 */ /* 0x000fe4000780c0ff */
[----:B------:R-:W-:-:S04]  /*24f0*/  IADD3 R0, PT, PT, R0, -0x80, RZ ;  /* 0xffffff8000007810 */ /* 0x000fc80007ffe0ff */
[----:B------:R-:W-:-:S05]  /*2500*/  SHF.R.U32.HI R0, RZ, 0x5, R0 ;  /* 0x00000005ff007819 */ /* 0x000fca0000011600 */
[----:B------:R-:W-:-:S05]  /*2510*/  IMAD R8, R0, -0x4, R1 ;  /* 0xfffffffc00087824 */ /* 0x000fca00078e0201 */
[----:B------:R-:W2:Y:S04]  /*2520*/  LDL R3, [R8+0x18] ;  /* 0x0000180008037983 */ /* 0x000ea80000100800 */
[----:B------:R-:W2:Y:S04]  /*2530*/  LDL R2, [R8+0x14] ;  /* 0x0000140008027983 */ /* 0x000ea80000100800 */
[----:B------:R-:W3:Y:S01]  /*2540*/  @P0 LDL R5, [R8+0x10] ;  /* 0x0000100008050983 */ /* 0x000ee20000100800 */
[----:B------:R-:W-:Y:S01]  /*2550*/  LOP3.LUT R0, R6, 0x1f, RZ, 0xc0, !PT ;  /* 0x0000001f06007812 */ /* 0x000fe200078ec0ff */
[----:B------:R-:W-:Y:S01]  /*2560*/  UMOV UR4, 0x54442d19 ;  /* 0x54442d1900047882 */ /* 0x000fe20000000000 */
[----:B------:R-:W-:-:S02]  /*2570*/  UMOV UR5, 0x3bf921fb ;  /* 0x3bf921fb00057882 */ /* 0x000fc40000000000 */
[-C--:B--2---:R-:W-:Y:S02]  /*2580*/  @P0 SHF.L.W.U32.HI R3, R2, R0.reuse, R3 ;  /* 0x0000000002030219 */ /* 0x084fe40000010e03 */
[----:B---3--:R-:W-:Y:S02]  /*2590*/  @P0 SHF.L.W.U32.HI R2, R5, R0, R2 ;  /* 0x0000000005020219 */ /* 0x008fe40000010e02 */
[----:B------:R-:W-:Y:S02]  /*25a0*/  ISETP.GE.AND P0, PT, R9, RZ, PT ;  /* 0x000000ff0900720c */ /* 0x000fe40003f06270 */
[C---:B------:R-:W-:Y:S02]  /*25b0*/  SHF.L.W.U32.HI R0, R2.reuse, 0x2, R3 ;  /* 0x0000000202007819 */ /* 0x040fe40000010e03 */
[----:B------:R-:W-:Y:S02]  /*25c0*/  SHF.L.U32 R2, R2, 0x2, RZ ;  /* 0x0000000202027819 */ /* 0x000fe400000006ff */
[----:B------:R-:W-:-:S02]  /*25d0*/  SHF.R.S32.HI R5, RZ, 0x1f, R0 ;  /* 0x0000001fff057819 */ /* 0x000fc40000011400 */
[----:B------:R-:W-:Y:S02]  /*25e0*/  SHF.R.U32.HI R3, RZ, 0x1e, R3 ;  /* 0x0000001eff037819 */ /* 0x000fe40000011603 */
[C---:B------:R-:W-:Y:S02]  /*25f0*/  LOP3.LUT R6, R5.reuse, R2, RZ, 0x3c, !PT ;  /* 0x0000000205067212 */ /* 0x040fe400078e3cff */
[----:B------:R-:W-:Y:S02]  /*2600*/  LOP3.LUT R7, R5, R0, RZ, 0x3c, !PT ;  /* 0x0000000005077212 */ /* 0x000fe400078e3cff */
[C---:B------:R-:W-:Y:S02]  /*2610*/  LOP3.LUT R9, R0.reuse, R9, RZ, 0x3c, !PT ;  /* 0x0000000900097212 */ /* 0x040fe400078e3cff */
[----:B------:R-:W-:Y:S02]  /*2620*/  LEA.HI R0, R0, R3, RZ, 0x1 ;  /* 0x0000000300007211 */ /* 0x000fe400078f08ff */
[----:B------:R-:W0:Y:S01]  /*2630*/  I2F.F64.S64 R6, R6 ;  /* 0x0000000600067312 */ /* 0x000e220000301c00 */
[----:B------:R-:W-:-:S02]  /*2640*/  ISETP.GE.AND P1, PT, R9, RZ, PT ;  /* 0x000000ff0900720c */ /* 0x000fc40003f26270 */
[----:B------:R-:W-:-:S04]  /*2650*/  IADD3 R2, PT, PT, -R0, RZ, RZ ;  /* 0x000000ff00027210 */ /* 0x000fc80007ffe1ff */
[----:B------:R-:W-:Y:S01]  /*2660*/  @!P0 MOV R0, R2 ;  /* 0x0000000200008202 */ /* 0x000fe20000000f00 */
[----:B0-----:R-:W-:-:S10]  /*2670*/  DMUL R4, R6, UR4 ;  /* 0x0000000406047c28 */ /* 0x001fd40008000000 */
[----:B------:R-:W0:Y:S02]  /*2680*/  F2F.F32.F64 R4, R4 ;  /* 0x0000000400047310 */ /* 0x000e240000301000 */
[----:B0-----:R-:W-:-:S07]  /*2690*/  FSEL R2, -R4, R4, !P1 ;  /* 0x0000000404027208 */ /* 0x001fce0004800100 */
.L_x_1258:
[----:B------:R-:W0:Y:S01]  /*26a0*/  LDC R8, c[0x3][0x20] ;  /* 0x00c00800ff087b82 */ /* 0x000e220000000800 */
[----:B------:R-:W-:Y:S01]  /*26b0*/  MOV R4, 0x37cbac00 ;  /* 0x37cbac0000047802 */ /* 0x000fe20000000f00 */
[----:B------:R-:W-:Y:S01]  /*26c0*/  FMUL R3, R2, R2 ;  /* 0x0000000202037220 */ /* 0x000fe20000400000 */
[----:B------:R-:W-:Y:S02]  /*26d0*/  LOP3.LUT R5, R0, 0x1, RZ, 0xc0, !PT ;  /* 0x0000000100057812 */ /* 0x000fe400078ec0ff */
[----:B------:R-:W-:Y:S01]  /*26e0*/  MOV R6, 0x3d2aaabb ;  /* 0x3d2aaabb00067802 */ /* 0x000fe20000000f00 */
[----:B------:R-:W-:Y:S01]  /*26f0*/  FFMA R4, R3, R4, -0.0013887860113754868507 ;  /* 0xbab607ed03047423 */ /* 0x000fe20000000004 */
[----:B------:R-:W-:Y:S02]  /*2700*/  ISETP.NE.U32.AND P0, PT, R5, 0x1, PT ;  /* 0x000000010500780c */ /* 0x000fe40003f05070 */
[----:B------:R-:W-:Y:S02]  /*2710*/  MOV R5, 0x3effffff ;  /* 0x3effffff00057802 */ /* 0x000fe40000000f00 */
[----:B------:R-:W-:-:S02]  /*2720*/  FSEL R4, R4, -0.00019574658654164522886, !P0 ;  /* 0xb94d415304047808 */ /* 0x000fc40004000000 */
[----:B------:R-:W-:Y:S02]  /*2730*/  FSEL R6, R6, 0.0083327032625675201416, !P0 ;  /* 0x3c0885e406067808 */ /* 0x000fe40004000000 */
[----:B------:R-:W-:Y:S02]  /*2740*/  LOP3.LUT P1, RZ, R0, 0x2, RZ, 0xc0, !PT ;  /* 0x0000000200ff7812 */ /* 0x000fe4000782c0ff */
[----:B------:R-:W-:Y:S01]  /*2750*/  FSEL R5, -R5, -0.16666662693023681641, !P0 ;  /* 0xbe2aaaa805057808 */ /* 0x000fe20004000100 */
[----:B------:R-:W-:Y:S01]  /*2760*/  FFMA R4, R3, R4, R6 ;  /* 0x0000000403047223 */ /* 0x000fe20000000006 */
[----:B------:R-:W-:-:S03]  /*2770*/  FSEL R0, R2, 1, P0 ;  /* 0x3f80000002007808 */ /* 0x000fc60000000000 */
[C---:B------:R-:W-:Y:S01]  /*2780*/  FFMA R4, R3.reuse, R4, R5 ;  /* 0x0000000403047223 */ /* 0x040fe20000000005 */
[----:B0-----:R-:W0:Y:S01]  /*2790*/  MUFU.RCP R7, R8 ;  /* 0x0000000800077308 */ /* 0x001e220000001000 */
[----:B------:R-:W-:-:S04]  /*27a0*/  FFMA R3, R3, R0, RZ ;  /* 0x0000000003037223 */ /* 0x000fc800000000ff */
[----:B------:R-:W-:-:S04]  /*27b0*/  FFMA R0, R3, R4, R0 ;  /* 0x0000000403007223 */ /* 0x000fc80000000000 */
[----:B------:R-:W-:-:S04]  /*27c0*/  @P1 FADD R0, RZ, -R0 ;  /* 0x80000000ff001221 */ /* 0x000fc80000000000 */
[----:B------:R-:W-:-:S04]  /*27d0*/  FMUL R5, R0, 0.42191454768180847168 ;  /* 0x3ed8052f00057820 */ /* 0x000fc80000400000 */
        /* <DEDUP_REMOVED lines=8> */
[----:B------:R-:W-:Y:S02]  /*2860*/  MOV R28, 0x2890 ;  /* 0x00002890001c7802 */ /* 0x000fe40000000f00 */
[----:B0-----:R-:W-:-:S07]  /*2870*/  MOV R42, UR4 ;  /* 0x00000004002a7c02 */ /* 0x001fce0008000f00 */
[----:B------:R-:W-:Y:S05]  /*2880*/  CALL.REL.NOINC `($__internal_1_$__cuda_sm3x_div_rn_noftz_f32_slowpath) ;  /* 0x0000000800307944 */ /* 0x000fea0003c00000 */
[----:B------:R-:W-:-:S07]  /*2890*/  MOV R3, R5 ;  /* 0x0000000500037202 */ /* 0x000fce0000000f00 */
.L_x_1260:
[----:B------:R-:W0:Y:S01]  /*28a0*/  LDC R4, c[0x3][0x20] ;  /* 0x00c00800ff047b82 */ /* 0x000e220000000800 */
[----:B------:R-:W-:Y:S01]  /*28b0*/  UMOV UR4, 0x411cf5c3 ;  /* 0x411cf5c300047882 */ /* 0x000fe20000000000 */
[----:B------:R-:W-:Y:S01]  /*28c0*/  FADD R20, R3, R20 ;  /* 0x0000001403147221 */ /* 0x000fe20000000000 */
[----:B------:R-:W-:Y:S01]  /*28d0*/  MOV R7, UR4 ;  /* 0x0000000400077c02 */ /* 0x000fe20008000f00 */
[----:B0-----:R-:W0:Y:S08]  /*28e0*/  MUFU.RCP R5, R4 ;  /* 0x0000000400057308 */ /* 0x001e300000001000 */
[----:B------:R-:W1:Y:S01]  /*28f0*/  FCHK P0, -R7, R4 ;  /* 0x0000000407007302 */ /* 0x000e620000000100 */
[----:B0-----:R-:W-:-:S04]  /*2900*/  FFMA R0, R5, -R4, 1 ;  /* 0x3f80000005007423 */ /* 0x001fc80000000804 */
[----:B------:R-:W-:-:S04]  /*2910*/  FFMA R0, R5, R0, R5 ;  /* 0x0000000005007223 */ /* 0x000fc80000000005 */
[----:B------:R-:W-:-:S04]  /*2920*/  FFMA R5, R0, -9.8100004196166992188, RZ ;  /* 0xc11cf5c300057823 */ /* 0x000fc800000000ff */
[----:B------:R-:W-:-:S04]  /*2930*/  FFMA R2, R5, -R4, -9.8100004196166992188 ;  /* 0xc11cf5c305027423 */ /* 0x000fc80000000804 */
[----:B------:R-:W-:Y:S01]  /*2940*/  FFMA R5, R0, R2, R5 ;  /* 0x0000000200057223 */ /* 0x000fe20000000005 */
[----:B-1----:R-:W-:Y:S06]  /*2950*/  @!P0 BRA `(.L_x_1261) ;  /* 0x0000000000148947 */ /* 0x002fec0003800000 */
[----:B------:R-:W0:Y:S01]  /*2960*/  LDCU UR4, c[0x3][0x20] ;  /* 0x00c00400ff0477ac */ /* 0x000e220008000800 */
[----:B------:R-:W-:Y:S01]  /*2970*/  HFMA2 R5, -RZ, RZ, -2.5546875, -23600 ;  /* 0xc11cf5c3ff057431 */ /* 0x000fe200000001ff */
[----:B------:R-:W-:Y:S02]  /*2980*/  MOV R28, 0x29b0 ;  /* 0x000029b0001c7802 */ /* 0x000fe40000000f00 */
[----:B0-----:R-:W-:-:S07]  /*2990*/  MOV R42, UR4 ;  /* 0x00000004002a7c02 */ /* 0x001fce0008000f00 */
[----:B------:R-:W-:Y:S05]  /*29a0*/  CALL.REL.NOINC `($__internal_1_$__cuda_sm3x_div_rn_noftz_f32_slowpath) ;  /* 0x0000000400e87944 */ /* 0x000fea0003c00000 */
.L_x_1261:
[----:B------:R-:W-:Y:S01]  /*29b0*/  FADD R19, R5, R19 ;  /* 0x0000001305137221 */ /* 0x000fe20000000000 */
[----:B------:R-:W-:Y:S01]  /*29c0*/  FMUL R0, R20, R20 ;  /* 0x0000001414007220 */ /* 0x000fe20000400000 */
[----:B------:R-:W-:Y:S03]  /*29d0*/  BSSY.RECONVERGENT B0, `(.L_x_1262) ;  /* 0x000000e000007945 */ /* 0x000fe60003800200 */
[----:B------:R-:W-:-:S04]  /*29e0*/  FFMA R39, R19, R19, R0 ;  /* 0x0000001313277223 */ /* 0x000fc80000000000 */
[----:B------:R0:W1:Y:S01]  /*29f0*/  MUFU.RSQ R0, R39 ;  /* 0x0000002700007308 */ /* 0x0000620000001400 */
[----:B------:R-:W-:-:S04]  /*2a00*/  IADD3 R2, PT, PT, R39, -0xd000000, RZ ;  /* 0xf300000027027810 */ /* 0x000fc80007ffe0ff */
[----:B------:R-:W-:-:S13]  /*2a10*/  ISETP.GT.U32.AND P0, PT, R2, 0x727fffff, PT ;  /* 0x727fffff0200780c */ /* 0x000fda0003f04070 */
[----:B01----:R-:W-:Y:S05]  /*2a20*/  @!P0 BRA `(.L_x_1263) ;  /* 0x0000000000108947 */ /* 0x003fea0003800000 */
[----:B------:R-:W-:-:S07]  /*2a30*/  MOV R31, 0x2a50 ;  /* 0x00002a50001f7802 */ /* 0x000fce0000000f00 */
[----:B------:R-:W-:Y:S05]  /*2a40*/  CALL.REL.NOINC `($__internal_0_$__cuda_sm20_sqrt_rn_f32_slowpath) ;  /* 0x0000000400687944 */ /* 0x000fea0003c00000 */
[----:B------:R-:W-:Y:S01]  /*2a50*/  MOV R42, R5 ;  /* 0x00000005002a7202 */ /* 0x000fe20000000f00 */
[----:B------:R-:W-:Y:S06]  /*2a60*/  BRA `(.L_x_1264) ;  /* 0x0000000000107947 */ /* 0x000fec0003800000 */
.L_x_1263:
[----:B------:R-:W-:Y:S01]  /*2a70*/  FMUL.FTZ R42, R39, R0 ;  /* 0x00000000272a7220 */ /* 0x000fe20000410000 */
[----:B------:R-:W-:-:S03]  /*2a80*/  FMUL.FTZ R0, R0, 0.5 ;  /* 0x3f00000000007820 */ /* 0x000fc60000410000 */
[----:B------:R-:W-:-:S04]  /*2a90*/  FFMA R3, -R42, R42, R39 ;  /* 0x0000002a2a037223 */ /* 0x000fc80000000127 */
[----:B------:R-:W-:-:S07]  /*2aa0*/  FFMA R42, R3, R0, R42 ;  /* 0x00000000032a7223 */ /* 0x000fce000000002a */
.L_x_1264:
[----:B------:R-:W-:Y:S05]  /*2ab0*/  BSYNC.RECONVERGENT B0 ;  /* 0x0000000000007941 */ /* 0x000fea0003800200 */
.L_x_1262:
[----:B------:R-:W0:Y:S01]  /*2ac0*/  LDCU UR4, c[0x3][0x4] ;  /* 0x00c00080ff0477ac */ /* 0x000e220008000800 */
[----:B------:R-:W1:Y:S01]  /*2ad0*/  MUFU.RCP R3, R42 ;  /* 0x0000002a00037308 */ /* 0x000e620000001000 */
[----:B------:R-:W-:Y:S01]  /*2ae0*/  BSSY.RECONVERGENT B0, `(.L_x_1265) ;  /* 0x000000d000007945 */ /* 0x000fe20003800200 */
[----:B0-----:R-:W-:Y:S01]  /*2af0*/  MOV R7, UR4 ;  /* 0x0000000400077c02 */ /* 0x001fe20008000f00 */
[----:B-1----:R-:W-:-:S05]  /*2b00*/  FFMA R0, R3, -R42, 1 ;  /* 0x3f80000003007423 */ /* 0x002fca000000082a */
[----:B------:R-:W0:Y:S01]  /*2b10*/  FCHK P0, R7, R42 ;  /* 0x0000002a07007302 */ /* 0x000e220000000000 */
[----:B------:R-:W-:-:S04]  /*2b20*/  FFMA R0, R3, R0, R3 ;  /* 0x0000000003007223 */ /* 0x000fc80000000003 */
[----:B------:R-:W-:-:S04]  /*2b30*/  FFMA R3, R0, UR4, RZ ;  /* 0x0000000400037c23 */ /* 0x000fc800080000ff */
[----:B------:R-:W-:-:S04]  /*2b40*/  FFMA R2, R3, -R42, UR4 ;  /* 0x0000000403027e23 */ /* 0x000fc8000800082a */
[----:B------:R-:W-:Y:S01]  /*2b50*/  FFMA R5, R0, R2, R3 ;  /* 0x0000000200057223 */ /* 0x000fe20000000003 */
[----:B0-----:R-:W-:Y:S06]  /*2b60*/  @!P0 BRA `(.L_x_1266) ;  /* 0x0000000000108947 */ /* 0x001fec0003800000 */
[----:B------:R-:W0:Y:S01]  /*2b70*/  LDCU UR4, c[0x3][0x4] ;  /* 0x00c00080ff0477ac */ /* 0x000e220008000800 */
[----:B------:R-:W-:Y:S02]  /*2b80*/  MOV R28, 0x2bb0 ;  /* 0x00002bb0001c7802 */ /* 0x000fe40000000f00 */
[----:B0-----:R-:W-:-:S07]  /*2b90*/  MOV R5, UR4 ;  /* 0x0000000400057c02 */ /* 0x001fce0008000f00 */
[----:B------:R-:W-:Y:S05]  /*2ba0*/  CALL.REL.NOINC `($__internal_1_$__cuda_sm3x_div_rn_noftz_f32_slowpath) ;  /* 0x0000000400687944 */ /* 0x000fea0003c00000 */
.L_x_1266:
[----:B------:R-:W-:Y:S05]  /*2bb0*/  BSYNC.RECONVERGENT B0 ;  /* 0x0000000000007941 */ /* 0x000fea0003800200 */
.L_x_1265:
        /* <DEDUP_REMOVED lines=15> */
.L_x_1268:
[----:B------:R-:W-:Y:S05]  /*2cb0*/  BSYNC.RECONVERGENT B0 ;  /* 0x0000000000007941 */ /* 0x000fea0003800200 */
.L_x_1267:
[----:B------:R-:W-:Y:S01]  /*2cc0*/  IADD3 R0, PT, PT, R39, -0xd000000, RZ ;  /* 0xf300000027007810 */ /* 0x000fe20007ffe0ff */
[----:B------:R0:W1:Y:S01]  /*2cd0*/  MUFU.RSQ R2, R39 ;  /* 0x0000002700027308 */ /* 0x0000620000001400 */
[----:B------:R-:W-:Y:S02]  /*2ce0*/  BSSY.RECONVERGENT B0, `(.L_x_1269) ;  /* 0x000000b000007945 */ /* 0x000fe40003800200 */
[----:B------:R-:W-:-:S13]  /*2cf0*/  ISETP.GT.U32.AND P0, PT, R0, 0x727fffff, PT ;  /* 0x727fffff0000780c */ /* 0x000fda0003f04070 */
[----:B0-----:R-:W-:Y:S05]  /*2d00*/  @!P0 BRA `(.L_x_1270) ;  /* 0x0000000000108947 */ /* 0x001fea0003800000 */
[----:B------:R-:W-:-:S07]  /*2d10*/  MOV R31, 0x2d30 ;  /* 0x00002d30001f7802 */ /* 0x000fce0000000f00 */
[----:B-1----:R-:W-:Y:S05]  /*2d20*/  CALL.REL.NOINC `($__internal_0_$__cuda_sm20_sqrt_rn_f32_slowpath) ;  /* 0x0000000000b07944 */ /* 0x002fea0003c00000 */
[----:B------:R-:W-:Y:S01]  /*2d30*/  MOV R0, R5 ;  /* 0x0000000500007202 */ /* 0x000fe20000000f00 */
[----:B------:R-:W-:Y:S06]  /*2d40*/  BRA `(.L_x_1271) ;  /* 0x0000000000107947 */ /* 0x000fec0003800000 */
.L_x_1270:
[C---:B-1----:R-:W-:Y:S01]  /*2d50*/  FMUL.FTZ R0, R2.reuse, R39 ;  /* 0x0000002702007220 */ /* 0x042fe20000410000 */
[----:B------:R-:W-:-:S03]  /*2d60*/  FMUL.FTZ R2, R2, 0.5 ;  /* 0x3f00000002027820 */ /* 0x000fc60000410000 */
[----:B------:R-:W-:-:S04]  /*2d70*/  FFMA R39, -R0, R0, R39 ;  /* 0x0000000000277223 */ /* 0x000fc80000000127 */
[----:B------:R-:W-:-:S07]  /*2d80*/  FFMA R0, R39, R2, R0 ;  /* 0x0000000227007223 */ /* 0x000fce0000000000 */
.L_x_1271:
[----:B------:R-:W-:Y:S05]  /*2d90*/  BSYNC.RECONVERGENT B0 ;  /* 0x0000000000007941 */ /* 0x000fea0003800200 */
.L_x_1269:
[----:B------:R-:W0:Y:S01]  /*2da0*/  LDCU UR4, c[0x3][0x2c] ;  /* 0x00c00580ff0477ac */ /* 0x000e220008000800 */
[----:B------:R-:W-:Y:S01]  /*2db0*/  BSSY.RECONVERGENT B0, `(.L_x_1272) ;  /* 0x0000011000007945 */ /* 0x000fe20003800200 */
[----:B0-----:R-:W-:Y:S01]  /*2dc0*/  FADD R42, R18, UR4 ;  /* 0x00000004122a7e21 */ /* 0x001fe20008000000 */
[----:B------:R-:W0:Y:S03]  /*2dd0*/  LDCU UR4, c[0x3][0x4] ;  /* 0x00c00080ff0477ac */ /* 0x000e260008000800 */
[----:B------:R-:W1:Y:S01]  /*2de0*/  MUFU.RCP R2, R42 ;  /* 0x0000002a00027308 */ /* 0x000e620000001000 */
[----:B0-----:R-:W-:Y:S01]  /*2df0*/  MOV R5, UR4 ;  /* 0x0000000400057c02 */ /* 0x001fe20008000f00 */
[----:B-1----:R-:W-:-:S06]  /*2e00*/  FFMA R3, -R42, R2, 1 ;  /* 0x3f8000002a037423 */ /* 0x002fcc0000000102 */
[----:B------:R-:W0:Y:S01]  /*2e10*/  FCHK P0, R5, R42 ;  /* 0x0000002a05007302 */ /* 0x000e220000000000 */
[----:B------:R-:W-:-:S04]  /*2e20*/  FFMA R2, R2, R3, R2 ;  /* 0x0000000302027223 */ /* 0x000fc80000000002 */
[----:B------:R-:W-:-:S04]  /*2e30*/  FFMA R3, R2, UR4, RZ ;  /* 0x0000000402037c23 */ /* 0x000fc800080000ff */
[----:B------:R-:W-:-:S04]  /*2e40*/  FFMA R4, -R42, R3, UR4 ;  /* 0x000000042a047e23 */ /* 0x000fc80008000103 */
[----:B------:R-:W-:Y:S01]  /*2e50*/  FFMA R7, R2, R4, R3 ;  /* 0x0000000402077223 */ /* 0x000fe20000000003 */
[----:B0-----:R-:W-:Y:S06]  /*2e60*/  @!P0 BRA `(.L_x_1273) ;  /* 0x0000000000148947 */ /* 0x001fec0003800000 */
[----:B------:R-:W0:Y:S01]  /*2e70*/  LDCU UR4, c[0x3][0x4] ;  /* 0x00c00080ff0477ac */ /* 0x000e220008000800 */
[----:B------:R-:W-:Y:S02]  /*2e80*/  MOV R28, 0x2eb0 ;  /* 0x00002eb0001c7802 */ /* 0x000fe40000000f00 */
[----:B0-----:R-:W-:-:S07]  /*2e90*/  MOV R5, UR4 ;  /* 0x0000000400057c02 */ /* 0x001fce0008000f00 */
[----:B------:R-:W-:Y:S05]  /*2ea0*/  CALL.REL.NOINC `($__internal_1_$__cuda_sm3x_div_rn_noftz_f32_slowpath) ;  /* 0x0000000000a87944 */ /* 0x000fea0003c00000 */
[----:B------:R-:W-:-:S07]  /*2eb0*/  MOV R7, R5 ;  /* 0x0000000500077202 */ /* 0x000fce0000000f00 */
.L_x_1273:
[----:B------:R-:W-:Y:S05]  /*2ec0*/  BSYNC.RECONVERGENT B0 ;  /* 0x0000000000007941 */ /* 0x000fea0003800200 */
.L_x_1272:
[----:B------:R-:W0:Y:S01]  /*2ed0*/  LDCU UR4, c[0x0][0x384] ;  /* 0x00007080ff0477ac */ /* 0x000e220008000800 */
[----:B------:R-:W1:Y:S08]  /*2ee0*/  LDC.64 R4, c[0x0][0x3a0] ;  /* 0x0000e800ff047b82 */ /* 0x000e700000000a00 */
[----:B------:R-:W2:Y:S08]  /*2ef0*/  LDC R13, c[0x3][RZ] ;  /* 0x00c00000ff0d7b82 */ /* 0x000eb00000000800 */
[----:B------:R-:W3:Y:S01]  /*2f00*/  LDC.64 R8, c[0x0][0x3c8] ;  /* 0x0000f200ff087b82 */ /* 0x000ee20000000a00 */
[----:B0-----:R-:W-:-:S04]  /*2f10*/  ISETP.GE.AND P0, PT, R26, UR4, PT ;  /* 0x000000041a007c0c */ /* 0x001fc8000bf06270 */
[----:B------:R-:W-:Y:S01]  /*2f20*/  FSETP.NAN.AND P1, PT, |R0|, |R0|, P0 ;  /* 0x400000000000720b */ /* 0x000fe20000728200 */
[----:B-1----:R-:W-:-:S08]  /*2f30*/  IMAD.WIDE R4, R26, 0x4, R4 ;  /* 0x000000041a047825 */ /* 0x002fd000078e0204 */
[----:B------:R-:W0:Y:S08]  /*2f40*/  @P0 LDC.64 R2, c[0x0][0x3b8] ;  /* 0x0000ee00ff020b82 */ /* 0x000e300000000a00 */
[----:B------:R-:W1:Y:S01]  /*2f50*/  @P1 LDC R0, c[0x3][0x40] ;  /* 0x00c01000ff001b82 */ /* 0x000e620000000800 */
[----:B0-----:R-:W-:-:S04]  /*2f60*/  @P0 IMAD.WIDE R2, R26, 0x4, R2 ;  /* 0x000000041a020825 */ /* 0x001fc800078e0202 */
[----:B---3--:R-:W-:Y:S01]  /*2f70*/  IMAD.WIDE R26, R26, 0x4, R8 ;  /* 0x000000041a1a7825 */ /* 0x008fe200078e0208 */
[----:B-1----:R-:W-:-:S03]  /*2f80*/  @P0 FMNMX R11, R0, R7, PT ;  /* 0x00000007000b0209 */ /* 0x002fc60003800000 */
[----:B--2---:R-:W-:Y:S02]  /*2f90*/  IMAD.WIDE R6, R13, 0x4, R4 ;  /* 0x000000040d067825 */ /* 0x004fe400078e0204 */
[----:B------:R-:W-:Y:S04]  /*2fa0*/  @P0 STG.E desc[UR6][R2.64], R11 ;  /* 0x0000000b02000986 */ /* 0x000fe8000c101906 */
[----:B------:R-:W-:Y:S04]  /*2fb0*/  STG.E desc[UR6][R4.64], R20 ;  /* 0x0000001404007986 */ /* 0x000fe8000c101906 */
[----:B------:R-:W-:Y:S04]  /*2fc0*/  STG.E desc[UR6][R6.64], R19 ;  /* 0x0000001306007986 */ /* 0x000fe8000c101906 */
[----:B------:R-:W-:Y:S01]  /*2fd0*/  STG.E desc[UR6][R26.64], R21 ;  /* 0x000000151a007986 */ /* 0x000fe2000c101906 */
[----:B------:R-:W-:Y:S05]  /*2fe0*/  EXIT ;  /* 0x000000000000794d */ /* 0x000fea0003800000 */
        .weak           $__internal_0_$__cuda_sm20_sqrt_rn_f32_slowpath
        .type           $__internal_0_$__cuda_sm20_sqrt_rn_f32_slowpath,@function
        .size           $__internal_0_$__cuda_sm20_sqrt_rn_f32_slowpath,($__internal_1_$__cuda_sm3x_div_rn_noftz_f32_slowpath - $__internal_0_$__cuda_sm20_sqrt_rn_f32_slowpath)
$__internal_0_$__cuda_sm20_sqrt_rn_f32_slowpath:
[----:B------:R-:W-:-:S13]  /*2ff0*/  LOP3.LUT P0, RZ, R39, 0x7fffffff, RZ, 0xc0, !PT ;  /* 0x7fffffff27ff7812 */ /* 0x000fda000780c0ff */
[----:B------:R-:W-:Y:S01]  /*3000*/  @!P0 MOV R5, R39 ;  /* 0x0000002700058202 */ /* 0x000fe20000000f00 */
[----:B------:R-:W-:Y:S06]  /*3010*/  @!P0 BRA `(.L_x_1274) ;  /* 0x0000000000408947 */ /* 0x000fec0003800000 */
[----:B------:R-:W-:-:S13]  /*3020*/  FSETP.GEU.FTZ.AND P0, PT, R39, RZ, PT ;  /* 0x000000ff2700720b */ /* 0x000fda0003f1e000 */
[----:B------:R-:W-:Y:S01]  /*3030*/  @!P0 MOV R5, 0x7fffffff ;  /* 0x7fffffff00058802 */ /* 0x000fe20000000f00 */
[----:B------:R-:W-:Y:S06]  /*3040*/  @!P0 BRA `(.L_x_1274) ;  /* 0x0000000000348947 */ /* 0x000fec0003800000 */
[----:B------:R-:W-:-:S13]  /*3050*/  FSETP.GTU.FTZ.AND P0, PT, |R39|, +INF , PT ;  /* 0x7f8000002700780b */ /* 0x000fda0003f1c200 */
[----:B------:R-:W-:Y:S01]  /*3060*/  @P0 FADD.FTZ R5, R39, 1 ;  /* 0x3f80000027050421 */ /* 0x000fe20000010000 */
[----:B------:R-:W-:Y:S06]  /*3070*/  @P0 BRA `(.L_x_1274) ;  /* 0x0000000000280947 */ /* 0x000fec0003800000 */
[----:B------:R-:W-:-:S13]  /*3080*/  FSETP.NEU.FTZ.AND P0, PT, |R39|, +INF , PT ;  /* 0x7f8000002700780b */ /* 0x000fda0003f1d200 */
[----:B------:R-:W-:-:S04]  /*3090*/  @P0 FFMA R27, R39, 1.84467440737095516160e+19, RZ ;  /* 0x5f800000271b0823 */ /* 0x000fc800000000ff */
[----:B------:R-:W0:Y:S02]  /*30a0*/  @P0 MUFU.RSQ R28, R27 ;  /* 0x0000001b001c0308 */ /* 0x000e240000001400 */
[----:B0-----:R-:W-:Y:S01]  /*30b0*/  @P0 FMUL.FTZ R30, R27, R28 ;  /* 0x0000001c1b1e0220 */ /* 0x001fe20000410000 */
[----:B------:R-:W-:-:S03]  /*30c0*/  @P0 FMUL.FTZ R28, R28, 0.5 ;  /* 0x3f0000001c1c0820 */ /* 0x000fc60000410000 */
[----:B------:R-:W-:-:S04]  /*30d0*/  @P0 FADD.FTZ R5, -R30, -RZ ;  /* 0x800000ff1e050221 */ /* 0x000fc80000010100 */
[----:B------:R-:W-:Y:S01]  /*30e0*/  @P0 FFMA R29, R30, R5, R27 ;  /* 0x000000051e1d0223 */ /* 0x000fe2000000001b */
[----:B------:R-:W-:-:S03]  /*30f0*/  @!P0 MOV R5, R39 ;  /* 0x0000002700058202 */ /* 0x000fc60000000f00 */
[----:B------:R-:W-:-:S04]  /*3100*/  @P0 FFMA R28, R29, R28, R30 ;  /* 0x0000001c1d1c0223 */ /* 0x000fc8000000001e */
[----:B------:R-:W-:-:S07]  /*3110*/  @P0 FMUL.FTZ R5, R28, 2.3283064365386962891e-10 ;  /* 0x2f8000001c050820 */ /* 0x000fce0000410000 */
.L_x_1274:
[----:B------:R-:W-:Y:S01]  /*3120*/  HFMA2 R29, -RZ, RZ, 0, 0 ;  /* 0x00000000ff1d7431 */ /* 0x000fe200000001ff */
[----:B------:R-:W-:-:S04]  /*3130*/  MOV R28, R31 ;  /* 0x0000001f001c7202 */ /* 0x000fc80000000f00 */
[----:B------:R-:W-:Y:S05]  /*3140*/  RET.REL.NODEC R28 `(_Z16ParticleInteractfiiPfS_S_PiS0_S_S0_S_Pb) ;  /* 0xffffffcc1cac7950 */ /* 0x000fea0003c3ffff */
        .weak           $__internal_1_$__cuda_sm3x_div_rn_noftz_f32_slowpath
        .type           $__internal_1_$__cuda_sm3x_div_rn_noftz_f32_slowpath,@function
        .size           $__internal_1_$__cuda_sm3x_div_rn_noftz_f32_slowpath,(.L_x_1304 - $__internal_1_$__cuda_sm3x_div_rn_noftz_f32_slowpath)
$__internal_1_$__cuda_sm3x_div_rn_noftz_f32_slowpath:
[----:B------:R-:W-:Y:S01]  /*3150*/  SHF.R.U32.HI R30, RZ, 0x17, R42 ;  /* 0x00000017ff1e7819 */ /* 0x000fe2000001162a */
[----:B------:R-:W-:Y:S01]  /*3160*/  BSSY.RECONVERGENT B1, `(.L_x_1275) ;  /* 0x0000062000017945 */ /* 0x000fe20003800200 */
[----:B------:R-:W-:Y:S02]  /*3170*/  SHF.R.U32.HI R35, RZ, 0x17, R5 ;  /* 0x00000017ff237819 */ /* 0x000fe40000011605 */
[----:B------:R-:W-:Y:S02]  /*3180*/  LOP3.LUT R30, R30, 0xff, RZ, 0xc0, !PT ;  /* 0x000000ff1e1e7812 */ /* 0x000fe400078ec0ff */
[----:B------:R-:W-:Y:S02]  /*3190*/  LOP3.LUT R35, R35, 0xff, RZ, 0xc0, !PT ;  /* 0x000000ff23237812 */ /* 0x000fe400078ec0ff */
[----:B------:R-:W-:Y:S02]  /*31a0*/  IADD3 R38, PT, PT, R30, -0x1, RZ ;  /* 0xffffffff1e267810 */ /* 0x000fe40007ffe0ff */
[----:B------:R-:W-:-:S02]  /*31b0*/  IADD3 R40, PT, PT, R35, -0x1, RZ ;  /* 0xffffffff23287810 */ /* 0x000fc40007ffe0ff */
[----:B------:R-:W-:-:S04]  /*31c0*/  ISETP.GT.U32.AND P0, PT, R38, 0xfd, PT ;  /* 0x000000fd2600780c */ /* 0x000fc80003f04070 */
[----:B------:R-:W-:-:S13]  /*31d0*/  ISETP.GT.U32.OR P0, PT, R40, 0xfd, P0 ;  /* 0x000000fd2800780c */ /* 0x000fda0000704470 */
[----:B------:R-:W-:Y:S01]  /*31e0*/  @!P0 MOV R31, RZ ;  /* 0x000000ff001f8202 */ /* 0x000fe20000000f00 */
[----:B------:R-:W-:Y:S06]  /*31f0*/  @!P0 BRA `(.L_x_1276) ;  /* 0x00000000005c8947 */ /* 0x000fec0003800000 */
[----:B------:R-:W-:Y:S02]  /*3200*/  FSETP.GTU.FTZ.AND P0, PT, |R5|, +INF , PT ;  /* 0x7f8000000500780b */ /* 0x000fe40003f1c200 */
[----:B------:R-:W-:-:S04]  /*3210*/  FSETP.GTU.FTZ.AND P1, PT, |R42|, +INF , PT ;  /* 0x7f8000002a00780b */ /* 0x000fc80003f3c200 */
[----:B------:R-:W-:-:S13]  /*3220*/  PLOP3.LUT P0, PT, P0, P1, PT, 0xf8, 0x8f ;  /* 0x00000000008f781c */ /* 0x000fda0000703f70 */
[----:B------:R-:W-:Y:S05]  /*3230*/  @P0 BRA `(.L_x_1277) ;  /* 0x00000004004c0947 */ /* 0x000fea0003800000 */
[----:B------:R-:W-:-:S13]  /*3240*/  LOP3.LUT P0, RZ, R42, 0x7fffffff, R5, 0xc8, !PT ;  /* 0x7fffffff2aff7812 */ /* 0x000fda000780c805 */
[----:B------:R-:W-:Y:S05]  /*3250*/  @!P0 BRA `(.L_x_1278) ;  /* 0x00000004003c8947 */ /* 0x000fea0003800000 */
[C---:B------:R-:W-:Y:S02]  /*3260*/  FSETP.NEU.FTZ.AND P3, PT, |R5|.reuse, +INF , PT ;  /* 0x7f8000000500780b */ /* 0x040fe40003f7d200 */
[----:B------:R-:W-:Y:S02]  /*3270*/  FSETP.NEU.FTZ.AND P1, PT, |R42|, +INF , PT ;  /* 0x7f8000002a00780b */ /* 0x000fe40003f3d200 */
[----:B------:R-:W-:-:S11]  /*3280*/  FSETP.NEU.FTZ.AND P0, PT, |R5|, +INF , PT ;  /* 0x7f8000000500780b */ /* 0x000fd60003f1d200 */
[----:B------:R-:W-:Y:S05]  /*3290*/  @!P1 BRA !P3, `(.L_x_1278) ;  /* 0x00000004002c9947 */ /* 0x000fea0005800000 */
[----:B------:R-:W-:-:S04]  /*32a0*/  LOP3.LUT P3, RZ, R5, 0x7fffffff, RZ, 0xc0, !PT ;  /* 0x7fffffff05ff7812 */ /* 0x000fc8000786c0ff */
[----:B------:R-:W-:-:S13]  /*32b0*/  PLOP3.LUT P1, PT, P1, P3, PT, 0x2f, 0xf2 ;  /* 0x0000000000f2781c */ /* 0x000fda0000f26577 */
[----:B------:R-:W-:Y:S05]  /*32c0*/  @P1 BRA `(.L_x_1279) ;  /* 0x0000000400181947 */ /* 0x000fea0003800000 */
[----:B------:R-:W-:-:S04]  /*32d0*/  LOP3.LUT P1, RZ, R42, 0x7fffffff, RZ, 0xc0, !PT ;  /* 0x7fffffff2aff7812 */ /* 0x000fc8000782c0ff */
[----:B------:R-:W-:-:S13]  /*32e0*/  PLOP3.LUT P0, PT, P0, P1, PT, 0x2f, 0xf2 ;  /* 0x0000000000f2781c */ /* 0x000fda0000702577 */
[----:B------:R-:W-:Y:S05]  /*32f0*/  @P0 BRA `(.L_x_1280) ;  /* 0x0000000400000947 */ /* 0x000fea0003800000 */
[----:B------:R-:W-:Y:S02]  /*3300*/  ISETP.GE.AND P0, PT, R40, RZ, PT ;  /* 0x000000ff2800720c */ /* 0x000fe40003f06270 */
[----:B------:R-:W-:-:S11]  /*3310*/  ISETP.GE.AND P1, PT, R38, RZ, PT ;  /* 0x000000ff2600720c */ /* 0x000fd60003f26270 */
[----:B------:R-:W-:Y:S01]  /*3320*/  @P0 MOV R31, RZ ;  /* 0x000000ff001f0202 */ /* 0x000fe20000000f00 */
[----:B------:R-:W-:Y:S01]  /*3330*/  @!P0 FFMA R5, R5, 1.84467440737095516160e+19, RZ ;  /* 0x5f80000005058823 */ /* 0x000fe200000000ff */
[----:B------:R-:W-:Y:S01]  /*3340*/  @!P0 MOV R31, 0xffffffc0 ;  /* 0xffffffc0001f8802 */ /* 0x000fe20000000f00 */
[----:B------:R-:W-:-:S03]  /*3350*/  @!P1 FFMA R42, R42, 1.84467440737095516160e+19, RZ ;  /* 0x5f8000002a2a9823 */ /* 0x000fc600000000ff */
[----:B------:R-:W-:-:S07]  /*3360*/  @!P1 IADD3 R31, PT, PT, R31, 0x40, RZ ;  /* 0x000000401f1f9810 */ /* 0x000fce0007ffe0ff */
.L_x_1276:
[----:B------:R-:W-:Y:S01]  /*3370*/  LEA R43, R30, 0xc0800000, 0x17 ;  /* 0xc08000001e2b7811 */ /* 0x000fe200078eb8ff */
[----:B------:R-:W-:Y:S01]  /*3380*/  BSSY.RECONVERGENT B2, `(.L_x_1281) ;  /* 0x0000036000027945 */ /* 0x000fe20003800200 */
[----:B------:R-:W-:Y:S02]  /*3390*/  IADD3 R35, PT, PT, R35, -0x7f, RZ ;  /* 0xffffff8123237810 */ /* 0x000fe40007ffe0ff */
[----:B------:R-:W-:-:S03]  /*33a0*/  IADD3 R44, PT, PT, -R43, R42, RZ ;  /* 0x0000002a2b2c7210 */ /* 0x000fc60007ffe1ff */
[----:B------:R-:W-:Y:S01]  /*33b0*/  IMAD R5, R35, -0x800000, R5 ;  /* 0xff80000023057824 */ /* 0x000fe200078e0205 */
[----:B------:R-:W0:Y:S01]  /*33c0*/  MUFU.RCP R43, R44 ;  /* 0x0000002c002b7308 */ /* 0x000e220000001000 */
[----:B------:R-:W-:-:S04]  /*33d0*/  FADD.FTZ R38, -R44, -RZ ;  /* 0x800000ff2c267221 */ /* 0x000fc80000010100 */
[----:B0-----:R-:W-:-:S04]  /*33e0*/  FFMA R40, R43, R38, 1 ;  /* 0x3f8000002b287423 */ /* 0x001fc80000000026 */
[----:B------:R-:W-:-:S04]  /*33f0*/  FFMA R40, R43, R40, R43 ;  /* 0x000000282b287223 */ /* 0x000fc8000000002b */
[----:B------:R-:W-:-:S04]  /*3400*/  FFMA R43, R5, R40, RZ ;  /* 0x00000028052b7223 */ /* 0x000fc800000000ff */
[----:B------:R-:W-:-:S04]  /*3410*/  FFMA R42, R38, R43, R5 ;  /* 0x0000002b262a7223 */ /* 0x000fc80000000005 */
[----:B------:R-:W-:Y:S01]  /*3420*/  FFMA R43, R40, R42, R43 ;  /* 0x0000002a282b7223 */ /* 0x000fe2000000002b */
[----:B------:R-:W-:-:S03]  /*3430*/  IADD3 R42, PT, PT, R35, 0x7f, -R30 ;  /* 0x0000007f232a7810 */ /* 0x000fc60007ffe81e */
[----:B------:R-:W-:Y:S01]  /*3440*/  FFMA R38, R38, R43, R5 ;  /* 0x0000002b26267223 */ /* 0x000fe20000000005 */
[----:B------:R-:W-:-:S03]  /*3450*/  IADD3 R42, PT, PT, R42, R31, RZ ;  /* 0x0000001f2a2a7210 */ /* 0x000fc60007ffe0ff */
[----:B------:R-:W-:-:S05]  /*3460*/  FFMA R5, R40, R38, R43 ;  /* 0x0000002628057223 */ /* 0x000fca000000002b */
[----:B------:R-:W-:-:S04]  /*3470*/  SHF.R.U32.HI R30, RZ, 0x17, R5 ;  /* 0x00000017ff1e7819 */ /* 0x000fc80000011605 */
[----:B------:R-:W-:-:S04]  /*3480*/  LOP3.LUT R31, R30, 0xff, RZ, 0xc0, !PT ;  /* 0x000000ff1e1f7812 */ /* 0x000fc800078ec0ff */
[----:B------:R-:W-:-:S04]  /*3490*/  IADD3 R30, PT, PT, R31, R42, RZ ;  /* 0x0000002a1f1e7210 */ /* 0x000fc80007ffe0ff */
[----:B------:R-:W-:-:S04]  /*34a0*/  IADD3 R31, PT, PT, R30, -0x1, RZ ;  /* 0xffffffff1e1f7810 */ /* 0x000fc80007ffe0ff */
[----:B------:R-:W-:-:S13]  /*34b0*/  ISETP.GE.U32.AND P0, PT, R31, 0xfe, PT ;  /* 0x000000fe1f00780c */ /* 0x000fda0003f06070 */
[----:B------:R-:W-:Y:S05]  /*34c0*/  @!P0 BRA `(.L_x_1282) ;  /* 0x0000000000808947 */ /* 0x000fea0003800000 */
[----:B------:R-:W-:-:S13]  /*34d0*/  ISETP.GT.AND P0, PT, R30, 0xfe, PT ;  /* 0x000000fe1e00780c */ /* 0x000fda0003f04270 */
[----:B------:R-:W-:Y:S05]  /*34e0*/  @P0 BRA `(.L_x_1283) ;  /* 0x00000000006c0947 */ /* 0x000fea0003800000 */
[----:B------:R-:W-:-:S13]  /*34f0*/  ISETP.GE.AND P0, PT, R30, 0x1, PT ;  /* 0x000000011e00780c */ /* 0x000fda0003f06270 */
[----:B------:R-:W-:Y:S05]  /*3500*/  @P0 BRA `(.L_x_1284) ;  /* 0x0000000000740947 */ /* 0x000fea0003800000 */
[----:B------:R-:W-:Y:S02]  /*3510*/  ISETP.GE.AND P0, PT, R30, -0x18, PT ;  /* 0xffffffe81e00780c */ /* 0x000fe40003f06270 */
[----:B------:R-:W-:-:S11]  /*3520*/  LOP3.LUT R5, R5, 0x80000000, RZ, 0xc0, !PT ;  /* 0x8000000005057812 */ /* 0x000fd600078ec0ff */
[----:B------:R-:W-:Y:S05]  /*3530*/  @!P0 BRA `(.L_x_1284) ;  /* 0x0000000000688947 */ /* 0x000fea0003800000 */
[CCC-:B------:R-:W-:Y:S01]  /*3540*/  FFMA.RZ R31, R40.reuse, R38.reuse, R43.reuse ;  /* 0x00000026281f7223 */ /* 0x1c0fe2000000c02b */
[CCC-:B------:R-:W-:Y:S01]  /*3550*/  FFMA.RP R35, R40.reuse, R38.reuse, R43.reuse ;  /* 0x0000002628237223 */ /* 0x1c0fe2000000802b */
[----:B------:R-:W-:Y:S01]  /*3560*/  FFMA.RM R38, R40, R38, R43 ;  /* 0x0000002628267223 */ /* 0x000fe2000000402b */
[C---:B------:R-:W-:Y:S02]  /*3570*/  IADD3 R40, PT, PT, R30.reuse, 0x20, RZ ;  /* 0x000000201e287810 */ /* 0x040fe40007ffe0ff */
[----:B------:R-:W-:Y:S02]  /*3580*/  LOP3.LUT R31, R31, 0x7fffff, RZ, 0xc0, !PT ;  /* 0x007fffff1f1f7812 */ /* 0x000fe400078ec0ff */
[C---:B------:R-:W-:Y:S02]  /*3590*/  ISETP.NE.AND P3, PT, R30.reuse, RZ, PT ;  /* 0x000000ff1e00720c */ /* 0x040fe40003f65270 */
[----:B------:R-:W-:Y:S02]  /*35a0*/  LOP3.LUT R31, R31, 0x800000, RZ, 0xfc, !PT ;  /* 0x008000001f1f7812 */ /* 0x000fe400078efcff */
[----:B------:R-:W-:-:S02]  /*35b0*/  ISETP.NE.AND P1, PT, R30, RZ, PT ;  /* 0x000000ff1e00720c */ /* 0x000fc40003f25270 */
[----:B------:R-:W-:Y:S02]  /*35c0*/  IADD3 R30, PT, PT, -R30, RZ, RZ ;  /* 0x000000ff1e1e7210 */ /* 0x000fe40007ffe1ff */
[----:B------:R-:W-:Y:S02]  /*35d0*/  SHF.L.U32 R40, R31, R40, RZ ;  /* 0x000000281f287219 */ /* 0x000fe400000006ff */
[----:B------:R-:W-:Y:S02]  /*35e0*/  FSETP.NEU.FTZ.AND P0, PT, R35, R38, PT ;  /* 0x000000262300720b */ /* 0x000fe40003f1d000 */
[----:B------:R-:W-:Y:S02]  /*35f0*/  SEL R30, R30, RZ, P3 ;  /* 0x000000ff1e1e7207 */ /* 0x000fe40001800000 */
[----:B------:R-:W-:Y:S02]  /*3600*/  ISETP.NE.AND P1, PT, R40, RZ, P1 ;  /* 0x000000ff2800720c */ /* 0x000fe40000f25270 */
[----:B------:R-:W-:-:S02]  /*3610*/  SHF.R.U32.HI R31, RZ, R30, R31 ;  /* 0x0000001eff1f7219 */ /* 0x000fc4000001161f */
[----:B------:R-:W-:Y:S02]  /*3620*/  PLOP3.LUT P0, PT, P0, P1, PT, 0xf8, 0x8f ;  /* 0x00000000008f781c */ /* 0x000fe40000703f70 */
[----:B------:R-:W-:Y:S02]  /*3630*/  SHF.R.U32.HI R30, RZ, 0x1, R31 ;  /* 0x00000001ff1e7819 */ /* 0x000fe4000001161f */
[----:B------:R-:W-:-:S04]  /*3640*/  SEL R35, RZ, 0x1, !P0 ;  /* 0x00000001ff237807 */ /* 0x000fc80004000000 */
[----:B------:R-:W-:-:S04]  /*3650*/  LOP3.LUT R38, R35, 0x1, R30, 0xf8, !PT ;  /* 0x0000000123267812 */ /* 0x000fc800078ef81e */
[----:B------:R-:W-:-:S04]  /*3660*/  LOP3.LUT R31, R38, R31, RZ, 0xc0, !PT ;  /* 0x0000001f261f7212 */ /* 0x000fc800078ec0ff */
[----:B------:R-:W-:-:S04]  /*3670*/  IADD3 R30, PT, PT, R30, R31, RZ ;  /* 0x0000001f1e1e7210 */ /* 0x000fc80007ffe0ff */
[----:B------:R-:W-:Y:S01]  /*3680*/  LOP3.LUT R5, R30, R5, RZ, 0xfc, !PT ;  /* 0x000000051e057212 */ /* 0x000fe200078efcff */
[----:B------:R-:W-:Y:S06]  /*3690*/  BRA `(.L_x_1284) ;  /* 0x0000000000107947 */ /* 0x000fec0003800000 */
.L_x_1283:
[----:B------:R-:W-:-:S04]  /*36a0*/  LOP3.LUT R5, R5, 0x80000000, RZ, 0xc0, !PT ;  /* 0x8000000005057812 */ /* 0x000fc800078ec0ff */
[----:B------:R-:W-:Y:S01]  /*36b0*/  LOP3.LUT R5, R5, 0x7f800000, RZ, 0xfc, !PT ;  /* 0x7f80000005057812 */ /* 0x000fe200078efcff */
[----:B------:R-:W-:Y:S06]  /*36c0*/  BRA `(.L_x_1284) ;  /* 0x0000000000047947 */ /* 0x000fec0003800000 */
.L_x_1282:
[----:B------:R-:W-:-:S07]  /*36d0*/  LEA R5, R42, R5, 0x17 ;  /* 0x000000052a057211 */ /* 0x000fce00078eb8ff */
.L_x_1284:
[----:B------:R-:W-:Y:S05]  /*36e0*/  BSYNC.RECONVERGENT B2 ;  /* 0x0000000000027941 */ /* 0x000fea0003800200 */
.L_x_1281:
[----:B------:R-:W-:Y:S05]  /*36f0*/  BRA `(.L_x_1285) ;  /* 0x0000000000207947 */ /* 0x000fea0003800000 */
.L_x_1280:
[----:B------:R-:W-:-:S04]  /*3700*/  LOP3.LUT R5, R42, 0x80000000, R5, 0x48, !PT ;  /* 0x800000002a057812 */ /* 0x000fc800078e4805 */
[----:B------:R-:W-:Y:S01]  /*3710*/  LOP3.LUT R5, R5, 0x7f800000, RZ, 0xfc, !PT ;  /* 0x7f80000005057812 */ /* 0x000fe200078efcff */
[----:B------:R-:W-:Y:S06]  /*3720*/  BRA `(.L_x_1285) ;  /* 0x0000000000147947 */ /* 0x000fec0003800000 */
.L_x_1279:
[----:B------:R-:W-:Y:S01]  /*3730*/  LOP3.LUT R5, R42, 0x80000000, R5, 0x48, !PT ;  /* 0x800000002a057812 */ /* 0x000fe200078e4805 */
[----:B------:R-:W-:Y:S06]  /*3740*/  BRA `(.L_x_1285) ;  /* 0x00000000000c7947 */ /* 0x000fec0003800000 */
.L_x_1278:
[----:B------:R-:W0:Y:S01]  /*3750*/  MUFU.RSQ R5, -QNAN ;  /* 0xffc0000000057908 */ /* 0x000e220000001400 */
[----:B------:R-:W-:Y:S05]  /*3760*/  BRA `(.L_x_1285) ;  /* 0x0000000000047947 */ /* 0x000fea0003800000 */
.L_x_1277:
[----:B------:R-:W-:-:S07]  /*3770*/  FADD.FTZ R5, R5, R42 ;  /* 0x0000002a05057221 */ /* 0x000fce0000010000 */
.L_x_1285:
[----:B------:R-:W-:Y:S05]  /*3780*/  BSYNC.RECONVERGENT B1 ;  /* 0x0000000000017941 */ /* 0x000fea0003800200 */
.L_x_1275:
[----:B------:R-:W-:Y:S01]  /*3790*/  HFMA2 R31, -RZ, RZ, 0, 0 ;  /* 0x00000000ff1f7431 */ /* 0x000fe200000001ff */
[----:B------:R-:W-:-:S04]  /*37a0*/  MOV R30, R28 ;  /* 0x0000001c001e7202 */ /* 0x000fc80000000f00 */
[----:B0-----:R-:W-:Y:S05]  /*37b0*/  RET.REL.NODEC R30 `(_Z16ParticleInteractfiiPfS_S_PiS0_S_S0_S_Pb) ;  /* 0xffffffc81e107950 */ /* 0x001fea0003c3ffff */
.L_x_1286:
        /* <DEDUP_REMOVED lines=12> */
.L_x_1304:


//--------------------- .text._Z12ComputeCellsiPfPiS0_S0_Pb --------------------------
	.section	.text._Z12ComputeCellsiPfPiS0_S0_Pb,"ax",@progbits
	.align	128
        .global         _Z12ComputeCellsiPfPiS0_S0_Pb
        .type           _Z12ComputeCellsiPfPiS0_S0_Pb,@function
        .size           _Z12ComputeCellsiPfPiS0_S0_Pb,(.L_x_1305 - _Z12ComputeCellsiPfPiS0_S0_Pb)
        .other          _Z12ComputeCellsiPfPiS0_S0_Pb,@"STO_CUDA_ENTRY STV_DEFAULT"
_Z12ComputeCellsiPfPiS0_S0_Pb:
.text._Z12ComputeCellsiPfPiS0_S0_Pb:
[----:B------:R-:W-:Y:S01]  /*0000*/  LDC R1, c[0x0][0x37c] ;  /* 0x0000df00ff017b82 */ /* 0x000fe20000000800 */
[----:B------:R-:W0:Y:S01]  /*0010*/  S2R R4, SR_TID.X ;  /* 0x0000000000047919 */ /* 0x000e220000002100 */
[----:B------:R-:W1:Y:S01]  /*0020*/  LDCU UR4, c[0x0][0x380] ;  /* 0x00007000ff0477ac */ /* 0x000e620008000800 */
[----:B------:R-:W0:Y:S02]  /*0030*/  S2R R3, SR_CTAID.X ;  /* 0x0000000000037919 */ /* 0x000e240000002500 */
[----:B0-----:R-:W-:-:S05]  /*0040*/  IMAD R4, R3, 0x80, R4 ;  /* 0x0000008003047824 */ /* 0x001fca00078e0204 */
[----:B-1----:R-:W-:-:S13]  /*0050*/  ISETP.GE.AND P0, PT, R4, UR4, PT ;  /* 0x0000000404007c0c */ /* 0x002fda000bf06270 */
[----:B------:R-:W-:Y:S05]  /*0060*/  @P0 EXIT ;  /* 0x000000000000094d */ /* 0x000fea0003800000 */
[----:B------:R-:W0:Y:S01]  /*0070*/  LDC.64 R6, c[0x0][0x388] ;  /* 0x0000e200ff067b82 */ /* 0x000e220000000a00 */
[----:B------:R-:W1:Y:S01]  /*0080*/  LDCU.64 UR4, c[0x0][0x358] ;  /* 0x00006b00ff0477ac */ /* 0x000e620008000a00 */
[----:B------:R-:W2:Y:S06]  /*0090*/  LDCU UR6, c[0x3][0x48] ;  /* 0x00c00900ff0677ac */ /* 0x000eac0008000800 */
[----:B------:R-:W3:Y:S01]  /*00a0*/  LDC.64 R10, c[0x3][RZ] ;  /* 0x00c00000ff0a7b82 */ /* 0x000ee20000000a00 */
[----:B0-----:R-:W-:-:S05]  /*00b0*/  IMAD.WIDE R6, R4, 0x4, R6 ;  /* 0x0000000404067825 */ /* 0x001fca00078e0206 */
[----:B-1----:R-:W2:Y:S01]  /*00c0*/  LDG.E.CONSTANT R2, desc[UR4][R6.64] ;  /* 0x0000000406027981 */ /* 0x002ea2000c1e9900 */
[----:B---3--:R-:W-:-:S05]  /*00d0*/  IMAD.WIDE R8, R10, 0x4, R6 ;  /* 0x000000040a087825 */ /* 0x008fca00078e0206 */
[----:B------:R0:W5:Y:S01]  /*00e0*/  LDG.E.CONSTANT R0, desc[UR4][R8.64] ;  /* 0x0000000408007981 */ /* 0x000162000c1e9900 */
[----:B------:R-:W-:Y:S01]  /*00f0*/  FADD R3, R11, R11 ;  /* 0x0000000b0b037221 */ /* 0x000fe20000000000 */
[----:B------:R-:W-:Y:S03]  /*0100*/  BSSY.RECONVERGENT B0, `(.L_x_1287) ;  /* 0x000000d000007945 */ /* 0x000fe60003800200 */
[----:B------:R-:W1:Y:S02]  /*0110*/  MUFU.RCP R10, R3 ;  /* 0x00000003000a7308 */ /* 0x000e640000001000 */
[----:B-1----:R-:W-:-:S04]  /*0120*/  FFMA R5, -R3, R10, 1 ;  /* 0x3f80000003057423 */ /* 0x002fc8000000010a */
[----:B------:R-:W-:Y:S01]  /*0130*/  FFMA R5, R10, R5, R10 ;  /* 0x000000050a057223 */ /* 0x000fe2000000000a */
[----:B--2---:R-:W-:-:S04]  /*0140*/  FADD R2, R2, -UR6 ;  /* 0x8000000602027e21 */ /* 0x004fc80008000000 */
[----:B------:R-:W1:Y:S01]  /*0150*/  FCHK P0, R2, R3 ;  /* 0x0000000302007302 */ /* 0x000e620000000000 */
[----:B------:R-:W-:-:S04]  /*0160*/  FFMA R10, R2, R5, RZ ;  /* 0x00000005020a7223 */ /* 0x000fc800000000ff */
[----:B------:R-:W-:-:S04]  /*0170*/  FFMA R6, -R3, R10, R2 ;  /* 0x0000000a03067223 */ /* 0x000fc80000000102 */
[----:B------:R-:W-:Y:S01]  /*0180*/  FFMA R5, R5, R6, R10 ;  /* 0x0000000605057223 */ /* 0x000fe2000000000a */
[----:B01----:R-:W-:Y:S06]  /*0190*/  @!P0 BRA `(.L_x_1288) ;  /* 0x00000000000c8947 */ /* 0x003fec0003800000 */
[----:B------:R-:W-:-:S07]  /*01a0*/  MOV R6, 0x1c0 ;  /* 0x000001c000067802 */ /* 0x000fce0000000f00 */
[----:B-----5:R-:W-:Y:S05]  /*01b0*/  CALL.REL.NOINC `($__internal_2_$__cuda_sm3x_div_rn_noftz_f32_slowpath) ;  /* 0x0000000000847944 */ /* 0x020fea0003c00000 */
[----:B------:R-:W-:-:S07]  /*01c0*/  IMAD.MOV.U32 R5, RZ, RZ, R2 ;  /* 0x000000ffff057224 */ /* 0x000fce00078e0002 */
.L_x_1288:
[----:B------:R-:W-:Y:S05]  /*01d0*/  BSYNC.RECONVERGENT B0 ;  /* 0x0000000000007941 */ /* 0x000fea0003800200 */
.L_x_1287:
[----:B------:R-:W0:Y:S01]  /*01e0*/  MUFU.RCP R2, R3 ;  /* 0x0000000300027308 */ /* 0x000e220000001000 */
[----:B------:R-:W-:Y:S07]  /*01f0*/  BSSY.RECONVERGENT B0, `(.L_x_1289) ;  /* 0x000000d000007945 */ /* 0x000fee0003800200 */
[----:B-----5:R-:W1:Y:S08]  /*0200*/  FCHK P0, R0, R3 ;  /* 0x0000000300007302 */ /* 0x020e700000000000 */
[----:B------:R-:W2:Y:S01]  /*0210*/  FRND.FLOOR R5, R5 ;  /* 0x0000000500057307 */ /* 0x000ea20000205000 */
[----:B0-----:R-:W-:-:S04]  /*0220*/  FFMA R7, -R3, R2, 1 ;  /* 0x3f80000003077423 */ /* 0x001fc80000000102 */
[----:B------:R-:W-:-:S04]  /*0230*/  FFMA R9, R2, R7, R2 ;  /* 0x0000000702097223 */ /* 0x000fc80000000002 */
[----:B------:R-:W-:-:S04]  /*0240*/  FFMA R2, R0, R9, RZ ;  /* 0x0000000900027223 */ /* 0x000fc800000000ff */
[----:B------:R-:W-:-:S04]  /*0250*/  FFMA R7, -R3, R2, R0 ;  /* 0x0000000203077223 */ /* 0x000fc80000000100 */
[----:B------:R-:W-:Y:S01]  /*0260*/  FFMA R10, R9, R7, R2 ;  /* 0x00000007090a7223 */ /* 0x000fe20000000002 */
[----:B-12---:R-:W-:Y:S06]  /*0270*/  @!P0 BRA `(.L_x_1290) ;  /* 0x0000000000108947 */ /* 0x006fec0003800000 */
[----:B------:R-:W-:Y:S01]  /*0280*/  IMAD.MOV.U32 R2, RZ, RZ, R0 ;  /* 0x000000ffff027224 */ /* 0x000fe200078e0000 */
[----:B------:R-:W-:-:S07]  /*0290*/  MOV R6, 0x2b0 ;  /* 0x000002b000067802 */ /* 0x000fce0000000f00 */
[----:B------:R-:W-:Y:S05]  /*02a0*/  CALL.REL.NOINC `($__internal_2_$__cuda_sm3x_div_rn_noftz_f32_slowpath) ;  /* 0x0000000000487944 */ /* 0x000fea0003c00000 */
[----:B------:R-:W-:-:S07]  /*02b0*/  IMAD.MOV.U32 R10, RZ, RZ, R2 ;  /* 0x000000ffff0a7224 */ /* 0x000fce00078e0002 */
.L_x_1290:
[----:B------:R-:W-:Y:S05]  /*02c0*/  BSYNC.RECONVERGENT B0 ;  /* 0x0000000000007941 */ /* 0x000fea0003800200 */
.L_x_1289:
[----:B------:R-:W0:Y:S01]  /*02d0*/  LDCU UR6, c[0x3][0x8] ;  /* 0x00c00100ff0677ac */ /* 0x000e220008000800 */
[----:B------:R-:W0:Y:S01]  /*02e0*/  FRND.FLOOR R10, R10 ;  /* 0x0000000a000a7307 */ /* 0x000e220000205000 */
[----:B------:R-:W1:Y:S01]  /*02f0*/  LDC.64 R2, c[0x0][0x390] ;  /* 0x0000e400ff027b82 */ /* 0x000e620000000a00 */
[----:B------:R-:W-:-:S07]  /*0300*/  IMAD.MOV.U32 R11, RZ, RZ, 0x1 ;  /* 0x00000001ff0b7424 */ /* 0x000fce00078e00ff */
[----:B------:R-:W2:Y:S01]  /*0310*/  LDC.64 R6, c[0x0][0x398] ;  /* 0x0000e600ff067b82 */ /* 0x000ea20000000a00 */
[----:B0-----:R-:W-:-:S07]  /*0320*/  FFMA R5, R10, UR6, R5 ;  /* 0x000000060a057c23 */ /* 0x001fce0008000005 */
[----:B------:R-:W0:Y:S01]  /*0330*/  LDC.64 R8, c[0x0][0x3a0] ;  /* 0x0000e800ff087b82 */ /* 0x000e220000000a00 */
[----:B------:R-:W3:Y:S01]  /*0340*/  F2I.TRUNC.NTZ R5, R5 ;  /* 0x0000000500057305 */ /* 0x000ee2000020f100 */
[----:B-1----:R-:W-:-:S04]  /*0350*/  IMAD.WIDE R2, R4, 0x4, R2 ;  /* 0x0000000404027825 */ /* 0x002fc800078e0202 */
[----:B--2---:R-:W-:Y:S01]  /*0360*/  IMAD.WIDE R6, R4, 0x4, R6 ;  /* 0x0000000404067825 */ /* 0x004fe200078e0206 */
[----:B---3--:R-:W-:Y:S04]  /*0370*/  STG.E desc[UR4][R2.64], R5 ;  /* 0x0000000502007986 */ /* 0x008fe8000c101904 */
[----:B------:R-:W-:Y:S01]  /*0380*/  STG.E desc[UR4][R6.64], R4 ;  /* 0x0000000406007986 */ /* 0x000fe2000c101904 */
[----:B0-----:R-:W-:Y:S01]  /*0390*/  IMAD.WIDE R8, R5, 0x4, R8 ;  /* 0x0000000405087825 */ /* 0x001fe200078e0208 */
[----:B------:R-:W-:Y:S06]  /*03a0*/  BAR.SYNC.DEFER_BLOCKING 0x0 ;  /* 0x0000000000007b1d */ /* 0x000fec0000010000 */
[----:B------:R-:W-:Y:S01]  /*03b0*/  REDG.E.ADD.STRONG.GPU desc[UR4][R8.64], R11 ;  /* 0x0000000b0800798e */ /* 0x000fe2000c12e104 */
[----:B------:R-:W-:Y:S05]  /*03c0*/  EXIT ;  /* 0x000000000000794d */ /* 0x000fea0003800000 */
        .weak           $__internal_2_$__cuda_sm3x_div_rn_noftz_f32_slowpath
        .type           $__internal_2_$__cuda_sm3x_div_rn_noftz_f32_slowpath,@function
        .size           $__internal_2_$__cuda_sm3x_div_rn_noftz_f32_slowpath,(.L_x_1305 - $__internal_2_$__cuda_sm3x_div_rn_noftz_f32_slowpath)
$__internal_2_$__cuda_sm3x_div_rn_noftz_f32_slowpath:
[----:B------:R-:W-:Y:S01]  /*03d0*/  SHF.R.U32.HI R8, RZ, 0x17, R3 ;  /* 0x00000017ff087819 */ /* 0x000fe20000011603 */
[----:B------:R-:W-:Y:S01]  /*03e0*/  BSSY.RECONVERGENT B1, `(.L_x_1291) ;  /* 0x0000063000017945 */ /* 0x000fe20003800200 */
[----:B------:R-:W-:Y:S02]  /*03f0*/  SHF.R.U32.HI R7, RZ, 0x17, R2 ;  /* 0x00000017ff077819 */ /* 0x000fe40000011602 */
[----:B------:R-:W-:Y:S02]  /*0400*/  LOP3.LUT R14, R8, 0xff, RZ, 0xc0, !PT ;  /* 0x000000ff080e7812 */ /* 0x000fe400078ec0ff */
[----:B------:R-:W-:Y:S02]  /*0410*/  LOP3.LUT R12, R7, 0xff, RZ, 0xc0, !PT ;  /* 0x000000ff070c7812 */ /* 0x000fe400078ec0ff */
[----:B------:R-:W-:Y:S01]  /*0420*/  MOV R7, R3 ;  /* 0x0000000300077202 */ /* 0x000fe20000000f00 */
[----:B------:R-:W-:Y:S02]  /*0430*/  VIADD R10, R14, 0xffffffff ;  /* 0xffffffff0e0a7836 */ /* 0x000fe40000000000 */
[----:B------:R-:W-:-:S03]  /*0440*/  VIADD R9, R12, 0xffffffff ;  /* 0xffffffff0c097836 */ /* 0x000fc60000000000 */
[----:B------:R-:W-:-:S04]  /*0450*/  ISETP.GT.U32.AND P0, PT, R10, 0xfd, PT ;  /* 0x000000fd0a00780c */ /* 0x000fc80003f04070 */
[----:B------:R-:W-:-:S13]  /*0460*/  ISETP.GT.U32.OR P0, PT, R9, 0xfd, P0 ;  /* 0x000000fd0900780c */ /* 0x000fda0000704470 */
[----:B------:R-:W-:Y:S01]  /*0470*/  @!P0 IMAD.MOV.U32 R8, RZ, RZ, RZ ;  /* 0x000000ffff088224 */ /* 0x000fe200078e00ff */
        /* <DEDUP_REMOVED lines=19> */
[----:B------:R-:W-:Y:S02]  /*05b0*/  @P0 IMAD.MOV.U32 R8, RZ, RZ, RZ ;  /* 0x000000ffff080224 */ /* 0x000fe400078e00ff */
[----:B------:R-:W-:Y:S01]  /*05c0*/  @!P0 FFMA R2, R2, 1.84467440737095516160e+19, RZ ;  /* 0x5f80000002028823 */ /* 0x000fe200000000ff */
[----:B------:R-:W-:Y:S02]  /*05d0*/  @!P0 IMAD.MOV.U32 R8, RZ, RZ, -0x40 ;  /* 0xffffffc0ff088424 */ /* 0x000fe400078e00ff */
[----:B------:R-:W-:Y:S02]  /*05e0*/  @!P1 FFMA R7, R3, 1.84467440737095516160e+19, RZ ;  /* 0x5f80000003079823 */ /* 0x000fe400000000ff */
[----:B------:R-:W-:-:S07]  /*05f0*/  @!P1 VIADD R8, R8, 0x40 ;  /* 0x0000004008089836 */ /* 0x000fce0000000000 */
.L_x_1292:
[----:B------:R-:W-:Y:S01]  /*0600*/  LEA R10, R14, 0xc0800000, 0x17 ;  /* 0xc08000000e0a7811 */ /* 0x000fe200078eb8ff */
[----:B------:R-:W-:Y:S04]  /*0610*/  BSSY.RECONVERGENT B2, `(.L_x_1297) ;  /* 0x0000036000027945 */ /* 0x000fe80003800200 */
[----:B------:R-:W-:Y:S01]  /*0620*/  IMAD.IADD R10, R7, 0x1, -R10 ;  /* 0x00000001070a7824 */ /* 0x000fe200078e0a0a */
[----:B------:R-:W-:-:S03]  /*0630*/  IADD3 R7, PT, PT, R12, -0x7f, RZ ;  /* 0xffffff810c077810 */ /* 0x000fc60007ffe0ff */
[----:B------:R-:W0:Y:S01]  /*0640*/  MUFU.RCP R9, R10 ;  /* 0x0000000a00097308 */ /* 0x000e220000001000 */
[----:B------:R-:W-:Y:S01]  /*0650*/  FADD.FTZ R11, -R10, -RZ ;  /* 0x800000ff0a0b7221 */ /* 0x000fe20000010100 */
[----:B------:R-:W-:-:S03]  /*0660*/  IMAD R2, R7, -0x800000, R2 ;  /* 0xff80000007027824 */ /* 0x000fc600078e0202 */
[----:B0-----:R-:W-:-:S04]  /*0670*/  FFMA R12, R9, R11, 1 ;  /* 0x3f800000090c7423 */ /* 0x001fc8000000000b */
[----:B------:R-:W-:-:S04]  /*0680*/  FFMA R16, R9, R12, R9 ;  /* 0x0000000c09107223 */ /* 0x000fc80000000009 */
[----:B------:R-:W-:-:S04]  /*0690*/  FFMA R9, R2, R16, RZ ;  /* 0x0000001002097223 */ /* 0x000fc800000000ff */
[----:B------:R-:W-:-:S04]  /*06a0*/  FFMA R12, R11, R9, R2 ;  /* 0x000000090b0c7223 */ /* 0x000fc80000000002 */
[----:B------:R-:W-:Y:S01]  /*06b0*/  FFMA R13, R16, R12, R9 ;  /* 0x0000000c100d7223 */ /* 0x000fe20000000009 */
[----:B------:R-:W-:-:S03]  /*06c0*/  IADD3 R9, PT, PT, R7, 0x7f, -R14 ;  /* 0x0000007f07097810 */ /* 0x000fc60007ffe80e */
[----:B------:R-:W-:Y:S02]  /*06d0*/  FFMA R12, R11, R13, R2 ;  /* 0x0000000d0b0c7223 */ /* 0x000fe40000000002 */
[----:B------:R-:W-:Y:S02]  /*06e0*/  IMAD.IADD R9, R9, 0x1, R8 ;  /* 0x0000000109097824 */ /* 0x000fe400078e0208 */
[----:B------:R-:W-:-:S05]  /*06f0*/  FFMA R2, R16, R12, R13 ;  /* 0x0000000c10027223 */ /* 0x000fca000000000d */
[----:B------:R-:W-:-:S04]  /*0700*/  SHF.R.U32.HI R7, RZ, 0x17, R2 ;  /* 0x00000017ff077819 */ /* 0x000fc80000011602 */
[----:B------:R-:W-:-:S05]  /*0710*/  LOP3.LUT R7, R7, 0xff, RZ, 0xc0, !PT ;  /* 0x000000ff07077812 */ /* 0x000fca00078ec0ff */
[----:B------:R-:W-:-:S04]  /*0720*/  IMAD.IADD R11, R7, 0x1, R9 ;  /* 0x00000001070b7824 */ /* 0x000fc800078e0209 */
[----:B------:R-:W-:-:S05]  /*0730*/  VIADD R7, R11, 0xffffffff ;  /* 0xffffffff0b077836 */ /* 0x000fca0000000000 */
        /* <DEDUP_REMOVED lines=10> */
[C---:B------:R-:W-:Y:S02]  /*07e0*/  VIADD R10, R11.reuse, 0x20 ;  /* 0x000000200b0a7836 */ /* 0x040fe40000000000 */
[CCC-:B------:R-:W-:Y:S01]  /*07f0*/  FFMA.RM R8, R16.reuse, R12.reuse, R13.reuse ;  /* 0x0000000c10087223 */ /* 0x1c0fe2000000400d */
[----:B------:R-:W-:Y:S02]  /*0800*/  ISETP.NE.AND P2, PT, R11, RZ, PT ;  /* 0x000000ff0b00720c */ /* 0x000fe40003f45270 */
[----:B------:R-:W-:Y:S01]  /*0810*/  LOP3.LUT R9, R7, 0x7fffff, RZ, 0xc0, !PT ;  /* 0x007fffff07097812 */ /* 0x000fe200078ec0ff */
[----:B------:R-:W-:Y:S01]  /*0820*/  FFMA.RP R7, R16, R12, R13 ;  /* 0x0000000c10077223 */ /* 0x000fe2000000800d */
[----:B------:R-:W-:Y:S02]  /*0830*/  ISETP.NE.AND P1, PT, R11, RZ, PT ;  /* 0x000000ff0b00720c */ /* 0x000fe40003f25270 */
[----:B------:R-:W-:-:S02]  /*0840*/  LOP3.LUT R9, R9, 0x800000, RZ, 0xfc, !PT ;  /* 0x0080000009097812 */ /* 0x000fc400078efcff */
        /* <DEDUP_REMOVED lines=10> */
[----:B------:R-:W-:-:S05]  /*08f0*/  LOP3.LUT R7, R7, R8, RZ, 0xc0, !PT ;  /* 0x0000000807077212 */ /* 0x000fca00078ec0ff */
[----:B------:R-:W-:-:S05]  /*0900*/  IMAD.IADD R7, R10, 0x1, R7 ;  /* 0x000000010a077824 */ /* 0x000fca00078e0207 */
[----:B------:R-:W-:Y:S01]  /*0910*/  LOP3.LUT R2, R7, R2, RZ, 0xfc, !PT ;  /* 0x0000000207027212 */ /* 0x000fe200078efcff */
[----:B------:R-:W-:Y:S06]  /*0920*/  BRA `(.L_x_1300) ;  /* 0x0000000000107947 */ /* 0x000fec0003800000 */
.L_x_1299:
[----:B------:R-:W-:-:S04]  /*0930*/  LOP3.LUT R2, R2, 0x80000000, RZ, 0xc0, !PT ;  /* 0x8000000002027812 */ /* 0x000fc800078ec0ff */
[----:B------:R-:W-:Y:S01]  /*0940*/  LOP3.LUT R2, R2, 0x7f800000, RZ, 0xfc, !PT ;  /* 0x7f80000002027812 */ /* 0x000fe200078efcff */
[----:B------:R-:W-:Y:S06]  /*0950*/  BRA `(.L_x_1300) ;  /* 0x0000000000047947 */ /* 0x000fec0003800000 */
.L_x_1298:
[----:B------:R-:W-:-:S07]  /*0960*/  IMAD R2, R9, 0x800000, R2 ;  /* 0x0080000009027824 */ /* 0x000fce00078e0202 */
.L_x_1300:
[----:B------:R-:W-:Y:S05]  /*0970*/  BSYNC.RECONVERGENT B2 ;  /* 0x0000000000027941 */ /* 0x000fea0003800200 */
.L_x_1297:
[----:B------:R-:W-:Y:S05]  /*0980*/  BRA `(.L_x_1301) ;  /* 0x0000000000207947 */ /* 0x000fea0003800000 */
.L_x_1296:
[----:B------:R-:W-:-:S04]  /*0990*/  LOP3.LUT R2, R7, 0x80000000, R2, 0x48, !PT ;  /* 0x8000000007027812 */ /* 0x000fc800078e4802 */
[----:B------:R-:W-:Y:S01]  /*09a0*/  LOP3.LUT R2, R2, 0x7f800000, RZ, 0xfc, !PT ;  /* 0x7f80000002027812 */ /* 0x000fe200078efcff */
[----:B------:R-:W-:Y:S06]  /*09b0*/  BRA `(.L_x_1301) ;  /* 0x0000000000147947 */ /* 0x000fec0003800000 */
.L_x_1295:
[----:B------:R-:W-:Y:S01]  /*09c0*/  LOP3.LUT R2, R7, 0x80000000, R2, 0x48, !PT ;  /* 0x8000000007027812 */ /* 0x000fe200078e4802 */
[----:B------:R-:W-:Y:S06]  /*09d0*/  BRA `(.L_x_1301) ;  /* 0x00000000000c7947 */ /* 0x000fec0003800000 */
.L_x_1294:
[----:B------:R-:W0:Y:S01]  /*09e0*/  MUFU.RSQ R2, -QNAN ;  /* 0xffc0000000027908 */ /* 0x000e220000001400 */
[----:B------:R-:W-:Y:S05]  /*09f0*/  BRA `(.L_x_1301) ;  /* 0x0000000000047947 */ /* 0x000fea0003800000 */
.L_x_1293:
[----:B------:R-:W-:-:S07]  /*0a00*/  FADD.FTZ R2, R2, R3 ;  /* 0x0000000302027221 */ /* 0x000fce0000010000 */
.L_x_1301:
[----:B------:R-:W-:Y:S05]  /*0a10*/  BSYNC.RECONVERGENT B1 ;  /* 0x0000000000017941 */ /* 0x000fea0003800200 */
.L_x_1291:
[----:B------:R-:W-:-:S04]  /*0a20*/  IMAD.MOV.U32 R7, RZ, RZ, 0x0 ;  /* 0x00000000ff077424 */ /* 0x000fc800078e00ff */
[----:B0-----:R-:W-:Y:S05]  /*0a30*/  RET.REL.NODEC R6 `(_Z12ComputeCellsiPfPiS0_S0_Pb) ;  /* 0xfffffff406707950 */ /* 0x001fea0003c3ffff */
.L_x_1302:
        /* <DEDUP_REMOVED lines=12> */
.L_x_1305:


//--------------------- .nv.global.init           --------------------------
	.section	.nv.global.init,"aw",@progbits
	.align	4
.nv.global.init:
	.type		__cudart_i2opi_f,@object
	.size		__cudart_i2opi_f,(.L_67 - __cudart_i2opi_f)
__cudart_i2opi_f:
        /*0000*/ 	.byte	0x41, 0x90, 0x43, 0x3c, 0x99, 0x95, 0x62, 0xdb, 0xc0, 0xdd, 0x34, 0xf5, 0xd1, 0x57, 0x27, 0xfc
        /*0010*/ 	.byte	0x29, 0x15, 0x44, 0x4e, 0x6e, 0x83, 0xf9, 0xa2
.L_67:


//--------------------- .nv.shared._ZN3cub18CUB_300001_SM_10006detail10radix_sort29DeviceRadixSortOnesweepKernelINS1_5radix10policy_hubIiiyE10Policy1000ELNS0_9SortOrderE0EiiyiiNS1_21identity_decomposer_tEEEvPT5_SB_PT3_PKSC_PT1_PKSG_PT2_PKSK_T4_iiT6_ --------------------------
	.section	.nv.shared._ZN3cub18CUB_300001_SM_10006detail10radix_sort29DeviceRadixSortOnesweepKernelINS1_5radix10policy_hubIiiyE10Policy1000ELNS0_9SortOrderE0EiiyiiNS1_21identity_decomposer_tEEEvPT5_SB_PT3_PKSC_PT1_PKSG_PT2_PKSK_T4_iiT6_,"aw",@nobits
	.sectionflags	@""
	.align	16
.nv.shared._ZN3cub18CUB_300001_SM_10006detail10radix_sort29DeviceRadixSortOnesweepKernelINS1_5radix10policy_hubIiiyE10Policy1000ELNS0_9SortOrderE0EiiyiiNS1_21identity_decomposer_tEEEvPT5_SB_PT3_PKSC_PT1_PKSG_PT2_PKSK_T4_iiT6_:
	.zero		29184


//--------------------- .nv.shared.reserved.0     --------------------------
	.section	.nv.shared.reserved.0,"aw",@nobits
	.weak		__nv_reservedSMEM_offset_0_alias
	.size		__nv_reservedSMEM_offset_0_alias, 0, 64
	.other		__nv_reservedSMEM_offset_0_alias,@"STO_CUDA_RESERVED_SHARED STV_DEFAULT"
__nv_reservedSMEM_offset_0_alias:
	.zero		0
	.zero		64


//--------------------- .nv.global                --------------------------
	.section	.nv.global,"aw",@nobits
.nv.global:
	.type		_ZN34_INTERNAL_cf1a1674_4_k_cu_11f086446thrust24THRUST_300001_SM_1000_NS12placeholders2_8E,@object
	.size		_ZN34_INTERNAL_cf1a1674_4_k_cu_11f086446thrust24THRUST_300001_SM_1000_NS12placeholders2_8E,(_ZN34_INTERNAL_cf1a1674_4_k_cu_11f086444cuda3std3__436_GLOBAL__N__cf1a1674_4_k_cu_11f086446ignoreE - _ZN34_INTERNAL_cf1a1674_4_k_cu_11f086446thrust24THRUST_300001_SM_1000_NS12placeholders2_8E)
_ZN34_INTERNAL_cf1a1674_4_k_cu_11f086446thrust24THRUST_300001_SM_1000_NS12placeholders2_8E:
	.zero		1
	.type		_ZN34_INTERNAL_cf1a1674_4_k_cu_11f086444cuda3std3__436_GLOBAL__N__cf1a1674_4_k_cu_11f086446ignoreE,@object
	.size		_ZN34_INTERNAL_cf1a1674_4_k_cu_11f086444cuda3std3__436_GLOBAL__N__cf1a1674_4_k_cu_11f086446ignoreE,(_ZN34_INTERNAL_cf1a1674_4_k_cu_11f086444cuda3std6ranges3__45__cpo4dataE - _ZN34_INTERNAL_cf1a1674_4_k_cu_11f086444cuda3std3__436_GLOBAL__N__cf1a1674_4_k_cu_11f086446ignoreE)
_ZN34_INTERNAL_cf1a1674_4_k_cu_11f086444cuda3std3__436_GLOBAL__N__cf1a1674_4_k_cu_11f086446ignoreE:
	.zero		1
	.type		_ZN34_INTERNAL_cf1a1674_4_k_cu_11f086444cuda3std6ranges3__45__cpo4dataE,@object
	.size		_ZN34_INTERNAL_cf1a1674_4_k_cu_11f086444cuda3std6ranges3__45__cpo4dataE,(_ZN34_INTERNAL_cf1a1674_4_k_cu_11f086446thrust24THRUST_300001_SM_1000_NS6system3cpp3parE - _ZN34_INTERNAL_cf1a1674_4_k_cu_11f086444cuda3std6ranges3__45__cpo4dataE)
_ZN34_INTERNAL_cf1a1674_4_k_cu_11f086444cuda3std6ranges3__45__cpo4dataE:
	.zero		1
	.type		_ZN34_INTERNAL_cf1a1674_4_k_cu_11f086446thrust24THRUST_300001_SM_1000_NS6system3cpp3parE,@object
	.size		_ZN34_INTERNAL_cf1a1674_4_k_cu_11f086446thrust24THRUST_300001_SM_1000_NS6system3cpp3parE,(_ZN34_INTERNAL_cf1a1674_4_k_cu_11f086444cuda3std3__45__cpo5beginE - _ZN34_INTERNAL_cf1a1674_4_k_cu_11f086446thrust24THRUST_300001_SM_1000_NS6system3cpp3parE)
_ZN34_INTERNAL_cf1a1674_4_k_cu_11f086446thrust24THRUST_300001_SM_1000_NS6system3cpp3parE:
	.zero		1
	.type		_ZN34_INTERNAL_cf1a1674_4_k_cu_11f086444cuda3std3__45__cpo5beginE,@object
	.size		_ZN34_INTERNAL_cf1a1674_4_k_cu_11f086444cuda3std3__45__cpo5beginE,(_ZN34_INTERNAL_cf1a1674_4_k_cu_11f086444cuda3std6ranges3__45__cpo5beginE - _ZN34_INTERNAL_cf1a1674_4_k_cu_11f086444cuda3std3__45__cpo5beginE)
_ZN34_INTERNAL_cf1a1674_4_k_cu_11f086444cuda3std3__45__cpo5beginE:
	.zero		1
	.type		_ZN34_INTERNAL_cf1a1674_4_k_cu_11f086444cuda3std6ranges3__45__cpo5beginE,@object
	.size		_ZN34_INTERNAL_cf1a1674_4_k_cu_11f086444cuda3std6ranges3__45__cpo5beginE,(_ZN34_INTERNAL_cf1a1674_4_k_cu_11f086446thrust24THRUST_300001_SM_1000_NS6deviceE - _ZN34_INTERNAL_cf1a1674_4_k_cu_11f086444cuda3std6ranges3__45__cpo5beginE)
_ZN34_INTERNAL_cf1a1674_4_k_cu_11f086444cuda3std6ranges3__45__cpo5beginE:
	.zero		1
	.type		_ZN34_INTERNAL_cf1a1674_4_k_cu_11f086446thrust24THRUST_300001_SM_1000_NS6deviceE,@object
	.size		_ZN34_INTERNAL_cf1a1674_4_k_cu_11f086446thrust24THRUST_300001_SM_1000_NS6deviceE,(_ZN34_INTERNAL_cf1a1674_4_k_cu_11f086444cuda3std3__47nulloptE - _ZN34_INTERNAL_cf1a1674_4_k_cu_11f086446thrust24THRUST_300001_SM_1000_NS6deviceE)
_ZN34_INTERNAL_cf1a1674_4_k_cu_11f086446thrust24THRUST_300001_SM_1000_NS6deviceE:
	.zero		1
	.type		_ZN34_INTERNAL_cf1a1674_4_k_cu_11f086444cuda3std3__47nulloptE,@object
	.size		_ZN34_INTERNAL_cf1a1674_4_k_cu_11f086444cuda3std3__47nulloptE,(_ZN34_INTERNAL_cf1a1674_4_k_cu_11f086444cuda3std6ranges3__45__cpo8distanceE - _ZN34_INTERNAL_cf1a1674_4_k_cu_11f086444cuda3std3__47nulloptE)
_ZN34_INTERNAL_cf1a1674_4_k_cu_11f086444cuda3std3__47nulloptE:
	.zero		1
	.type		_ZN34_INTERNAL_cf1a1674_4_k_cu_11f086444cuda3std6ranges3__45__cpo8distanceE,@object
	.size		_ZN34_INTERNAL_cf1a1674_4_k_cu_11f086444cuda3std6ranges3__45__cpo8distanceE,(_ZN34_INTERNAL_cf1a1674_4_k_cu_11f086446thrust24THRUST_300001_SM_1000_NS12placeholders2_4E - _ZN34_INTERNAL_cf1a1674_4_k_cu_11f086444cuda3std6ranges3__45__cpo8distanceE)
_ZN34_INTERNAL_cf1a1674_4_k_cu_11f086444cuda3std6ranges3__45__cpo8distanceE:
	.zero		1
	.type		_ZN34_INTERNAL_cf1a1674_4_k_cu_11f086446thrust24THRUST_300001_SM_1000_NS12placeholders2_4E,@object
	.size		_ZN34_INTERNAL_cf1a1674_4_k_cu_11f086446thrust24THRUST_300001_SM_1000_NS12placeholders2_4E,(_ZN34_INTERNAL_cf1a1674_4_k_cu_11f086444cuda3std3__45__cpo6rbeginE - _ZN34_INTERNAL_cf1a1674_4_k_cu_11f086446thrust24THRUST_300001_SM_1000_NS12placeholders2_4E)
_ZN34_INTERNAL_cf1a1674_4_k_cu_11f086446thrust24THRUST_300001_SM_1000_NS12placeholders2_4E:
	.zero		1
	.type		_ZN34_INTERNAL_cf1a1674_4_k_cu_11f086444cuda3std3__45__cpo6rbeginE,@object
	.size		_ZN34_INTERNAL_cf1a1674_4_k_cu_11f086444cuda3std3__45__cpo6rbeginE,(_ZN34_INTERNAL_cf1a1674_4_k_cu_11f086444cuda3std6ranges3__45__cpo7advanceE - _ZN34_INTERNAL_cf1a1674_4_k_cu_11f086444cuda3std3__45__cpo6rbeginE)
_ZN34_INTERNAL_cf1a1674_4_k_cu_11f086444cuda3std3__45__cpo6rbeginE:
	.zero		1
	.type		_ZN34_INTERNAL_cf1a1674_4_k_cu_11f086444cuda3std6ranges3__45__cpo7advanceE,@object
	.size		_ZN34_INTERNAL_cf1a1674_4_k_cu_11f086444cuda3std6ranges3__45__cpo7advanceE,(_ZN34_INTERNAL_cf1a1674_4_k_cu_11f086446thrust24THRUST_300001_SM_1000_NS12placeholders3_10E - _ZN34_INTERNAL_cf1a1674_4_k_cu_11f086444cuda3std6ranges3__45__cpo7advanceE)
_ZN34_INTERNAL_cf1a1674_4_k_cu_11f086444cuda3std6ranges3__45__cpo7advanceE:
	.zero		1
	.type		_ZN34_INTERNAL_cf1a1674_4_k_cu_11f086446thrust24THRUST_300001_SM_1000_NS12placeholders3_10E,@object
	.size		_ZN34_INTERNAL_cf1a1674_4_k_cu_11f086446thrust24THRUST_300001_SM_1000_NS12placeholders3_10E,(_ZN34_INTERNAL_cf1a1674_4_k_cu_11f086444cuda3std3__48in_placeE - _ZN34_INTERNAL_cf1a1674_4_k_cu_11f086446thrust24THRUST_300001_SM_1000_NS12placeholders3_10E)
_ZN34_INTERNAL_cf1a1674_4_k_cu_11f086446thrust24THRUST_300001_SM_1000_NS12placeholders3_10E:
	.zero		1
	.type		_ZN34_INTERNAL_cf1a1674_4_k_cu_11f086444cuda3std3__48in_placeE,@object
	.size		_ZN34_INTERNAL_cf1a1674_4_k_cu_11f086444cuda3std3__48in_placeE,(_ZN34_INTERNAL_cf1a1674_4_k_cu_11f086444cuda3std6ranges3__45__cpo4sizeE - _ZN34_INTERNAL_cf1a1674_4_k_cu_11f086444cuda3std3__48in_placeE)
_ZN34_INTERNAL_cf1a1674_4_k_cu_11f086444cuda3std3__48in_placeE:
	.zero		1
	.type		_ZN34_INTERNAL_cf1a1674_4_k_cu_11f086444cuda3std6ranges3__45__cpo4sizeE,@object
	.size		_ZN34_INTERNAL_cf1a1674_4_k_cu_11f086444cuda3std6ranges3__45__cpo4sizeE,(_ZN34_INTERNAL_cf1a1674_4_k_cu_11f086446thrust24THRUST_300001_SM_1000_NS12placeholders2_2E - _ZN34_INTERNAL_cf1a1674_4_k_cu_11f086444cuda3std6ranges3__45__cpo4sizeE)
_ZN34_INTERNAL_cf1a1674_4_k_cu_11f086444cuda3std6ranges3__45__cpo4sizeE:
	.zero		1
	.type		_ZN34_INTERNAL_cf1a1674_4_k_cu_11f086446thrust24THRUST_300001_SM_1000_NS12placeholders2_2E,@object
	.size		_ZN34_INTERNAL_cf1a1674_4_k_cu_11f086446thrust24THRUST_300001_SM_1000_NS12placeholders2_2E,(_ZN34_INTERNAL_cf1a1674_4_k_cu_11f086444cuda3std3__45__cpo6cbeginE - _ZN34_INTERNAL_cf1a1674_4_k_cu_11f086446thrust24THRUST_300001_SM_1000_NS12placeholders2_2E)
_ZN34_INTERNAL_cf1a1674_4_k_cu_11f086446thrust24THRUST_300001_SM_1000_NS12placeholders2_2E:
	.zero		1
	.type		_ZN34_INTERNAL_cf1a1674_4_k_cu_11f086444cuda3std3__45__cpo6cbeginE,@object
	.size		_ZN34_INTERNAL_cf1a1674_4_k_cu_11f086444cuda3std3__45__cpo6cbeginE,(_ZN34_INTERNAL_cf1a1674_4_k_cu_11f086444cuda3std6ranges3__45__cpo6cbeginE - _ZN34_INTERNAL_cf1a1674_4_k_cu_11f086444cuda3std3__45__cpo6cbeginE)
_ZN34_INTERNAL_cf1a1674_4_k_cu_11f086444cuda3std3__45__cpo6cbeginE:
	.zero		1
	.type		_ZN34_INTERNAL_cf1a1674_4_k_cu_11f086444cuda3std6ranges3__45__cpo6cbeginE,@object
	.size		_ZN34_INTERNAL_cf1a1674_4_k_cu_11f086444cuda3std6ranges3__45__cpo6cbeginE,(_ZN34_INTERNAL_cf1a1674_4_k_cu_11f086446thrust24THRUST_300001_SM_1000_NS12placeholders2_6E - _ZN34_INTERNAL_cf1a1674_4_k_cu_11f086444cuda3std6ranges3__45__cpo6cbeginE)
_ZN34_INTERNAL_cf1a1674_4_k_cu_11f086444cuda3std6ranges3__45__cpo6cbeginE:
	.zero		1
	.type		_ZN34_INTERNAL_cf1a1674_4_k_cu_11f086446thrust24THRUST_300001_SM_1000_NS12placeholders2_6E,@object
	.size		_ZN34_INTERNAL_cf1a1674_4_k_cu_11f086446thrust24THRUST_300001_SM_1000_NS12placeholders2_6E,(_ZN34_INTERNAL_cf1a1674_4_k_cu_11f086444cuda3std3__45__cpo7crbeginE - _ZN34_INTERNAL_cf1a1674_4_k_cu_11f086446thrust24THRUST_300001_SM_1000_NS12placeholders2_6E)
_ZN34_INTERNAL_cf1a1674_4_k_cu_11f086446thrust24THRUST_300001_SM_1000_NS12placeholders2_6E:
	.zero		1
	.type		_ZN34_INTERNAL_cf1a1674_4_k_cu_11f086444cuda3std3__45__cpo7crbeginE,@object
	.size		_ZN34_INTERNAL_cf1a1674_4_k_cu_11f086444cuda3std3__45__cpo7crbeginE,(_ZN34_INTERNAL_cf1a1674_4_k_cu_11f086444cuda3std6ranges3__45__cpo4nextE - _ZN34_INTERNAL_cf1a1674_4_k_cu_11f086444cuda3std3__45__cpo7crbeginE)
_ZN34_INTERNAL_cf1a1674_4_k_cu_11f086444cuda3std3__45__cpo7crbeginE:
	.zero		1
	.type		_ZN34_INTERNAL_cf1a1674_4_k_cu_11f086444cuda3std6ranges3__45__cpo4nextE,@object
	.size		_ZN34_INTERNAL_cf1a1674_4_k_cu_11f086444cuda3std6ranges3__45__cpo4nextE,(_ZN34_INTERNAL_cf1a1674_4_k_cu_11f086444cuda3std6ranges3__45__cpo4swapE - _ZN34_INTERNAL_cf1a1674_4_k_cu_11f086444cuda3std6ranges3__45__cpo4nextE)
_ZN34_INTERNAL_cf1a1674_4_k_cu_11f086444cuda3std6ranges3__45__cpo4nextE:
	.zero		1
	.type		_ZN34_INTERNAL_cf1a1674_4_k_cu_11f086444cuda3std6ranges3__45__cpo4swapE,@object
	.size		_ZN34_INTERNAL_cf1a1674_4_k_cu_11f086444cuda3std6ranges3__45__cpo4swapE,(_ZN34_INTERNAL_cf1a1674_4_k_cu_11f086446thrust24THRUST_300001_SM_1000_NS8cuda_cub10par_nosyncE - _ZN34_INTERNAL_cf1a1674_4_k_cu_11f086444cuda3std6ranges3__45__cpo4swapE)
_ZN34_INTERNAL_cf1a1674_4_k_cu_11f086444cuda3std6ranges3__45__cpo4swapE:
	.zero		1
	.type		_ZN34_INTERNAL_cf1a1674_4_k_cu_11f086446thrust24THRUST_300001_SM_1000_NS8cuda_cub10par_nosyncE,@object
	.size		_ZN34_INTERNAL_cf1a1674_4_k_cu_11f086446thrust24THRUST_300001_SM_1000_NS8cuda_cub10par_nosyncE,(_ZN34_INTERNAL_cf1a1674_4_k_cu_11f086446thrust24THRUST_300001_SM_1000_NS3seqE - _ZN34_INTERNAL_cf1a1674_4_k_cu_11f086446thrust24THRUST_300001_SM_1000_NS8cuda_cub10par_nosyncE)
_ZN34_INTERNAL_cf1a1674_4_k_cu_11f086446thrust24THRUST_300001_SM_1000_NS8cuda_cub10par_nosyncE:
	.zero		1
	.type		_ZN34_INTERNAL_cf1a1674_4_k_cu_11f086446thrust24THRUST_300001_SM_1000_NS3seqE,@object
	.size		_ZN34_INTERNAL_cf1a1674_4_k_cu_11f086446thrust24THRUST_300001_SM_1000_NS3seqE,(_ZN34_INTERNAL_cf1a1674_4_k_cu_11f086444cuda3std3__420unreachable_sentinelE - _ZN34_INTERNAL_cf1a1674_4_k_cu_11f086446thrust24THRUST_300001_SM_1000_NS3seqE)
_ZN34_INTERNAL_cf1a1674_4_k_cu_11f086446thrust24THRUST_300001_SM_1000_NS3seqE:
	.zero		1
	.type		_ZN34_INTERNAL_cf1a1674_4_k_cu_11f086444cuda3std3__420unreachable_sentinelE,@object
	.size		_ZN34_INTERNAL_cf1a1674_4_k_cu_11f086444cuda3std3__420unreachable_sentinelE,(_ZN34_INTERNAL_cf1a1674_4_k_cu_11f086444cuda3std6ranges3__45__cpo5ssizeE - _ZN34_INTERNAL_cf1a1674_4_k_cu_11f086444cuda3std3__420unreachable_sentinelE)
_ZN34_INTERNAL_cf1a1674_4_k_cu_11f086444cuda3std3__420unreachable_sentinelE:
	.zero		1
	.type		_ZN34_INTERNAL_cf1a1674_4_k_cu_11f086444cuda3std6ranges3__45__cpo5ssizeE,@object
	.size		_ZN34_INTERNAL_cf1a1674_4_k_cu_11f086444cuda3std6ranges3__45__cpo5ssizeE,(_ZN34_INTERNAL_cf1a1674_4_k_cu_11f086446thrust24THRUST_300001_SM_1000_NS12placeholders2_3E - _ZN34_INTERNAL_cf1a1674_4_k_cu_11f086444cuda3std6ranges3__45__cpo5ssizeE)
_ZN34_INTERNAL_cf1a1674_4_k_cu_11f086444cuda3std6ranges3__45__cpo5ssizeE:
	.zero		1
	.type		_ZN34_INTERNAL_cf1a1674_4_k_cu_11f086446thrust24THRUST_300001_SM_1000_NS12placeholders2_3E,@object
	.size		_ZN34_INTERNAL_cf1a1674_4_k_cu_11f086446thrust24THRUST_300001_SM_1000_NS12placeholders2_3E,(_ZN34_INTERNAL_cf1a1674_4_k_cu_11f086444cuda3std3__45__cpo4cendE - _ZN34_INTERNAL_cf1a1674_4_k_cu_11f086446thrust24THRUST_300001_SM_1000_NS12placeholders2_3E)
_ZN34_INTERNAL_cf1a1674_4_k_cu_11f086446thrust24THRUST_300001_SM_1000_NS12placeholders2_3E:
	.zero		1
	.type		_ZN34_INTERNAL_cf1a1674_4_k_cu_11f086444cuda3std3__45__cpo4cendE,@object
	.size		_ZN34_INTERNAL_cf1a1674_4_k_cu_11f086444cuda3std3__45__cpo4cendE,(_ZN34_INTERNAL_cf1a1674_4_k_cu_11f086444cuda3std6ranges3__45__cpo4cendE - _ZN34_INTERNAL_cf1a1674_4_k_cu_11f086444cuda3std3__45__cpo4cendE)
_ZN34_INTERNAL_cf1a1674_4_k_cu_11f086444cuda3std3__45__cpo4cendE:
	.zero		1
	.type		_ZN34_INTERNAL_cf1a1674_4_k_cu_11f086444cuda3std6ranges3__45__cpo4cendE,@object
	.size		_ZN34_INTERNAL_cf1a1674_4_k_cu_11f086444cuda3std6ranges3__45__cpo4cendE,(_ZN34_INTERNAL_cf1a1674_4_k_cu_11f086446thrust24THRUST_300001_SM_1000_NS12placeholders2_7E - _ZN34_INTERNAL_cf1a1674_4_k_cu_11f086444cuda3std6ranges3__45__cpo4cendE)
_ZN34_INTERNAL_cf1a1674_4_k_cu_11f086444cuda3std6ranges3__45__cpo4cendE:
	.zero		1
	.type		_ZN34_INTERNAL_cf1a1674_4_k_cu_11f086446thrust24THRUST_300001_SM_1000_NS12placeholders2_7E,@object
	.size		_ZN34_INTERNAL_cf1a1674_4_k_cu_11f086446thrust24THRUST_300001_SM_1000_NS12placeholders2_7E,(_ZN34_INTERNAL_cf1a1674_4_k_cu_11f086444cuda3std3__45__cpo5crendE - _ZN34_INTERNAL_cf1a1674_4_k_cu_11f086446thrust24THRUST_300001_SM_1000_NS12placeholders2_7E)
_ZN34_INTERNAL_cf1a1674_4_k_cu_11f086446thrust24THRUST_300001_SM_1000_NS12placeholders2_7E:
	.zero		1
	.type		_ZN34_INTERNAL_cf1a1674_4_k_cu_11f086444cuda3std3__45__cpo5crendE,@object
	.size		_ZN34_INTERNAL_cf1a1674_4_k_cu_11f086444cuda3std3__45__cpo5crendE,(_ZN34_INTERNAL_cf1a1674_4_k_cu_11f086444cuda3std6ranges3__45__cpo4prevE - _ZN34_INTERNAL_cf1a1674_4_k_cu_11f086444cuda3std3__45__cpo5crendE)
_ZN34_INTERNAL_cf1a1674_4_k_cu_11f086444cuda3std3__45__cpo5crendE:
	.zero		1
	.type		_ZN34_INTERNAL_cf1a1674_4_k_cu_11f086444cuda3std6ranges3__45__cpo4prevE,@object
	.size		_ZN34_INTERNAL_cf1a1674_4_k_cu_11f086444cuda3std6ranges3__45__cpo4prevE,(_ZN34_INTERNAL_cf1a1674_4_k_cu_11f086444cuda3std6ranges3__45__cpo9iter_moveE - _ZN34_INTERNAL_cf1a1674_4_k_cu_11f086444cuda3std6ranges3__45__cpo4prevE)
_ZN34_INTERNAL_cf1a1674_4_k_cu_11f086444cuda3std6ranges3__45__cpo4prevE:
	.zero		1
	.type		_ZN34_INTERNAL_cf1a1674_4_k_cu_11f086444cuda3std6ranges3__45__cpo9iter_moveE,@object
	.size		_ZN34_INTERNAL_cf1a1674_4_k_cu_11f086444cuda3std6ranges3__45__cpo9iter_moveE,(_ZN34_INTERNAL_cf1a1674_4_k_cu_11f086446thrust24THRUST_300001_SM_1000_NS6system6detail10sequential3seqE - _ZN34_INTERNAL_cf1a1674_4_k_cu_11f086444cuda3std6ranges3__45__cpo9iter_moveE)
_ZN34_INTERNAL_cf1a1674_4_k_cu_11f086444cuda3std6ranges3__45__cpo9iter_moveE:
	.zero		1
	.type		_ZN34_INTERNAL_cf1a1674_4_k_cu_11f086446thrust24THRUST_300001_SM_1000_NS6system6detail10sequential3seqE,@object
	.size		_ZN34_INTERNAL_cf1a1674_4_k_cu_11f086446thrust24THRUST_300001_SM_1000_NS6system6detail10sequential3seqE,(_ZN34_INTERNAL_cf1a1674_4_k_cu_11f086446thrust24THRUST_300001_SM_1000_NS12placeholders2_9E - _ZN34_INTERNAL_cf1a1674_4_k_cu_11f086446thrust24THRUST_300001_SM_1000_NS6system6detail10sequential3seqE)
_ZN34_INTERNAL_cf1a1674_4_k_cu_11f086446thrust24THRUST_300001_SM_1000_NS6system6detail10sequential3seqE:
	.zero		1
	.type		_ZN34_INTERNAL_cf1a1674_4_k_cu_11f086446thrust24THRUST_300001_SM_1000_NS12placeholders2_9E,@object
	.size		_ZN34_INTERNAL_cf1a1674_4_k_cu_11f086446thrust24THRUST_300001_SM_1000_NS12placeholders2_9E,(_ZN34_INTERNAL_cf1a1674_4_k_cu_11f086444cuda3std3__419piecewise_constructE - _ZN34_INTERNAL_cf1a1674_4_k_cu_11f086446thrust24THRUST_300001_SM_1000_NS12placeholders2_9E)
_ZN34_INTERNAL_cf1a1674_4_k_cu_11f086446thrust24THRUST_300001_SM_1000_NS12placeholders2_9E:
	.zero		1
	.type		_ZN34_INTERNAL_cf1a1674_4_k_cu_11f086444cuda3std3__419piecewise_constructE,@object
	.size		_ZN34_INTERNAL_cf1a1674_4_k_cu_11f086444cuda3std3__419piecewise_constructE,(_ZN34_INTERNAL_cf1a1674_4_k_cu_11f086444cuda3std6ranges3__45__cpo5cdataE - _ZN34_INTERNAL_cf1a1674_4_k_cu_11f086444cuda3std3__419piecewise_constructE)
_ZN34_INTERNAL_cf1a1674_4_k_cu_11f086444cuda3std3__419piecewise_constructE:
	.zero		1
	.type		_ZN34_INTERNAL_cf1a1674_4_k_cu_11f086444cuda3std6ranges3__45__cpo5cdataE,@object
	.size		_ZN34_INTERNAL_cf1a1674_4_k_cu_11f086444cuda3std6ranges3__45__cpo5cdataE,(_ZN34_INTERNAL_cf1a1674_4_k_cu_11f086446thrust24THRUST_300001_SM_1000_NS12placeholders2_1E - _ZN34_INTERNAL_cf1a1674_4_k_cu_11f086444cuda3std6ranges3__45__cpo5cdataE)
_ZN34_INTERNAL_cf1a1674_4_k_cu_11f086444cuda3std6ranges3__45__cpo5cdataE:
	.zero		1
	.type		_ZN34_INTERNAL_cf1a1674_4_k_cu_11f086446thrust24THRUST_300001_SM_1000_NS12placeholders2_1E,@object
	.size		_ZN34_INTERNAL_cf1a1674_4_k_cu_11f086446thrust24THRUST_300001_SM_1000_NS12placeholders2_1E,(_ZN34_INTERNAL_cf1a1674_4_k_cu_11f086444cuda3std3__45__cpo3endE - _ZN34_INTERNAL_cf1a1674_4_k_cu_11f086446thrust24THRUST_300001_SM_1000_NS12placeholders2_1E)
_ZN34_INTERNAL_cf1a1674_4_k_cu_11f086446thrust24THRUST_300001_SM_1000_NS12placeholders2_1E:
	.zero		1
	.type		_ZN34_INTERNAL_cf1a1674_4_k_cu_11f086444cuda3std3__45__cpo3endE,@object
	.size		_ZN34_INTERNAL_cf1a1674_4_k_cu_11f086444cuda3std3__45__cpo3endE,(_ZN34_INTERNAL_cf1a1674_4_k_cu_11f086444cuda3std6ranges3__45__cpo3endE - _ZN34_INTERNAL_cf1a1674_4_k_cu_11f086444cuda3std3__45__cpo3endE)
_ZN34_INTERNAL_cf1a1674_4_k_cu_11f086444cuda3std3__45__cpo3endE:
	.zero		1
	.type		_ZN34_INTERNAL_cf1a1674_4_k_cu_11f086444cuda3std6ranges3__45__cpo3endE,@object
	.size		_ZN34_INTERNAL_cf1a1674_4_k_cu_11f086444cuda3std6ranges3__45__cpo3endE,(_ZN34_INTERNAL_cf1a1674_4_k_cu_11f086446thrust24THRUST_300001_SM_1000_NS12placeholders2_5E - _ZN34_INTERNAL_cf1a1674_4_k_cu_11f086444cuda3std6ranges3__45__cpo3endE)
_ZN34_INTERNAL_cf1a1674_4_k_cu_11f086444cuda3std6ranges3__45__cpo3endE:
	.zero		1
	.type		_ZN34_INTERNAL_cf1a1674_4_k_cu_11f086446thrust24THRUST_300001_SM_1000_NS12placeholders2_5E,@object
	.size		_ZN34_INTERNAL_cf1a1674_4_k_cu_11f086446thrust24THRUST_300001_SM_1000_NS12placeholders2_5E,(_ZN34_INTERNAL_cf1a1674_4_k_cu_11f086444cuda3std3__45__cpo4rendE - _ZN34_INTERNAL_cf1a1674_4_k_cu_11f086446thrust24THRUST_300001_SM_1000_NS12placeholders2_5E)
_ZN34_INTERNAL_cf1a1674_4_k_cu_11f086446thrust24THRUST_300001_SM_1000_NS12placeholders2_5E:
	.zero		1
	.type		_ZN34_INTERNAL_cf1a1674_4_k_cu_11f086444cuda3std3__45__cpo4rendE,@object
	.size		_ZN34_INTERNAL_cf1a1674_4_k_cu_11f086444cuda3std3__45__cpo4rendE,(_ZN34_INTERNAL_cf1a1674_4_k_cu_11f086444cuda3std6ranges3__45__cpo9iter_swapE - _ZN34_INTERNAL_cf1a1674_4_k_cu_11f086444cuda3std3__45__cpo4rendE)
_ZN34_INTERNAL_cf1a1674_4_k_cu_11f086444cuda3std3__45__cpo4rendE:
	.zero		1
	.type		_ZN34_INTERNAL_cf1a1674_4_k_cu_11f086444cuda3std6ranges3__45__cpo9iter_swapE,@object
	.size		_ZN34_INTERNAL_cf1a1674_4_k_cu_11f086444cuda3std6ranges3__45__cpo9iter_swapE,(_ZN34_INTERNAL_cf1a1674_4_k_cu_11f086444cuda3std3__48unexpectE - _ZN34_INTERNAL_cf1a1674_4_k_cu_11f086444cuda3std6ranges3__45__cpo9iter_swapE)
_ZN34_INTERNAL_cf1a1674_4_k_cu_11f086444cuda3std6ranges3__45__cpo9iter_swapE:
	.zero		1
	.type		_ZN34_INTERNAL_cf1a1674_4_k_cu_11f086444cuda3std3__48unexpectE,@object
	.size		_ZN34_INTERNAL_cf1a1674_4_k_cu_11f086444cuda3std3__48unexpectE,(_ZN34_INTERNAL_cf1a1674_4_k_cu_11f086446thrust24THRUST_300001_SM_1000_NS8cuda_cub3parE - _ZN34_INTERNAL_cf1a1674_4_k_cu_11f086444cuda3std3__48unexpectE)
_ZN34_INTERNAL_cf1a1674_4_k_cu_11f086444cuda3std3__48unexpectE:
	.zero		1
	.type		_ZN34_INTERNAL_cf1a1674_4_k_cu_11f086446thrust24THRUST_300001_SM_1000_NS8cuda_cub3parE,@object
	.size		_ZN34_INTERNAL_cf1a1674_4_k_cu_11f086446thrust24THRUST_300001_SM_1000_NS8cuda_cub3parE,(.L_51 - _ZN34_INTERNAL_cf1a1674_4_k_cu_11f086446thrust24THRUST_300001_SM_1000_NS8cuda_cub3parE)
_ZN34_INTERNAL_cf1a1674_4_k_cu_11f086446thrust24THRUST_300001_SM_1000_NS8cuda_cub3parE:
	.zero		1
.L_51:


//--------------------- .nv.shared._ZN3cub18CUB_300001_SM_10006detail10radix_sort33DeviceRadixSortExclusiveSumKernelINS1_5radix10policy_hubIiiyE10Policy1000EyEEvPT0_ --------------------------
	.section	.nv.shared._ZN3cub18CUB_300001_SM_10006detail10radix_sort33DeviceRadixSortExclusiveSumKernelINS1_5radix10policy_hubIiiyE10Policy1000EyEEvPT0_,"aw",@nobits
	.sectionflags	@""
	.align	16
.nv.shared._ZN3cub18CUB_300001_SM_10006detail10radix_sort33DeviceRadixSortExclusiveSumKernelINS1_5radix10policy_hubIiiyE10Policy1000EyEEvPT0_:
	.zero		3360


//--------------------- .nv.shared._ZN3cub18CUB_300001_SM_10006detail10radix_sort30DeviceRadixSortHistogramKernelINS1_5radix10policy_hubIiiyE10Policy1000ELNS0_9SortOrderE0EiyNS1_21identity_decomposer_tEEEvPT2_PKT1_SA_iiT3_ --------------------------
	.section	.nv.shared._ZN3cub18CUB_300001_SM_10006detail10radix_sort30DeviceRadixSortHistogramKernelINS1_5radix10policy_hubIiiyE10Policy1000ELNS0_9SortOrderE0EiyNS1_21identity_decomposer_tEEEvPT2_PKT1_SA_iiT3_,"aw",@nobits
	.sectionflags	@""
	.align	16
.nv.shared._ZN3cub18CUB_300001_SM_10006detail10radix_sort30DeviceRadixSortHistogramKernelINS1_5radix10policy_hubIiiyE10Policy1000ELNS0_9SortOrderE0EiyNS1_21identity_decomposer_tEEEvPT2_PKT1_SA_iiT3_:
	.zero		5120


//--------------------- .nv.shared._ZN3cub18CUB_300001_SM_10006detail10radix_sort31DeviceRadixSortSingleTileKernelINS1_5radix10policy_hubIiiyE10Policy1000ELNS0_9SortOrderE0EiiyNS1_21identity_decomposer_tEEEvPKT1_PSA_PKT2_PSE_T3_iiT4_ --------------------------
	.section	.nv.shared._ZN3cub18CUB_300001_SM_10006detail10radix_sort31DeviceRadixSortSingleTileKernelINS1_5radix10policy_hubIiiyE10Policy1000ELNS0_9SortOrderE0EiiyNS1_21identity_decomposer_tEEEvPKT1_PSA_PKT2_PSE_T3_iiT4_,"aw",@nobits
	.sectionflags	@""
	.align	16
.nv.shared._ZN3cub18CUB_300001_SM_10006detail10radix_sort31DeviceRadixSortSingleTileKernelINS1_5radix10policy_hubIiiyE10Policy1000ELNS0_9SortOrderE0EiiyNS1_21identity_decomposer_tEEEvPKT1_PSA_PKT2_PSE_T3_iiT4_:
	.zero		34880


//--------------------- .nv.shared._ZN3cub18CUB_300001_SM_10006detail4scan16DeviceScanKernelINS2_10policy_hubIiiimN4cuda3std3__44plusIvEEE10Policy1000EN6thrust24THRUST_300001_SM_1000_NS10device_ptrIiEESF_NS0_13ScanTileStateIiLb1EEES9_NS1_10InputValueIiPiEEmiLb0EiEEvT0_T1_T2_iT3_T4_T5_ --------------------------
	.section	.nv.shared._ZN3cub18CUB_300001_SM_10006detail4scan16DeviceScanKernelINS2_10policy_hubIiiimN4cuda3std3__44plusIvEEE10Policy1000EN6thrust24THRUST_300001_SM_1000_NS10device_ptrIiEESF_NS0_13ScanTileStateIiLb1EEES9_NS1_10InputValueIiPiEEmiLb0EiEEvT0_T1_T2_iT3_T4_T5_,"aw",@nobits
	.sectionflags	@""
	.align	16
.nv.shared._ZN3cub18CUB_300001_SM_10006detail4scan16DeviceScanKernelINS2_10policy_hubIiiimN4cuda3std3__44plusIvEEE10Policy1000EN6thrust24THRUST_300001_SM_1000_NS10device_ptrIiEESF_NS0_13ScanTileStateIiLb1EEES9_NS1_10InputValueIiPiEEmiLb0EiEEvT0_T1_T2_iT3_T4_T5_:
	.zero		32656


//--------------------- .nv.shared._ZN3cub18CUB_300001_SM_10006detail4scan16DeviceScanKernelINS2_10policy_hubIiiijN4cuda3std3__44plusIvEEE10Policy1000EN6thrust24THRUST_300001_SM_1000_NS10device_ptrIiEESF_NS0_13ScanTileStateIiLb1EEES9_NS1_10InputValueIiPiEEjiLb0EiEEvT0_T1_T2_iT3_T4_T5_ --------------------------
	.section	.nv.shared._ZN3cub18CUB_300001_SM_10006detail4scan16DeviceScanKernelINS2_10policy_hubIiiijN4cuda3std3__44plusIvEEE10Policy1000EN6thrust24THRUST_300001_SM_1000_NS10device_ptrIiEESF_NS0_13ScanTileStateIiLb1EEES9_NS1_10InputValueIiPiEEjiLb0EiEEvT0_T1_T2_iT3_T4_T5_,"aw",@nobits
	.sectionflags	@""
	.align	16
.nv.shared._ZN3cub18CUB_300001_SM_10006detail4scan16DeviceScanKernelINS2_10policy_hubIiiijN4cuda3std3__44plusIvEEE10Policy1000EN6thrust24THRUST_300001_SM_1000_NS10device_ptrIiEESF_NS0_13ScanTileStateIiLb1EEES9_NS1_10InputValueIiPiEEjiLb0EiEEvT0_T1_T2_iT3_T4_T5_:
	.zero		34832


//--------------------- .nv.shared._ZN3cub18CUB_300001_SM_10006detail4scan20DeviceScanInitKernelINS0_13ScanTileStateIiLb1EEEEEvT_i --------------------------
	.section	.nv.shared._ZN3cub18CUB_300001_SM_10006detail4scan20DeviceScanInitKernelINS0_13ScanTileStateIiLb1EEEEEvT_i,"aw",@nobits
	.sectionflags	@""
	.align	16
	.zero		1024


//--------------------- .nv.shared._ZN3cub18CUB_300001_SM_10006detail11EmptyKernelIvEEvv --------------------------
	.section	.nv.shared._ZN3cub18CUB_300001_SM_10006detail11EmptyKernelIvEEvv,"aw",@nobits
	.sectionflags	@""
	.align	16
	.zero		1024


//--------------------- .nv.shared._ZN6thrust24THRUST_300001_SM_1000_NS8cuda_cub4core6detail13_kernel_agentINS1_8__reduce11ReduceAgentIPN4cuda3std3__45tupleIJflEEESC_SB_lNS1_9__extrema9arg_min_fIflNS9_4lessIfEEEEEEJSC_SC_iSH_EEEvDpT0_ --------------------------
	.section	.nv.shared._ZN6thrust24THRUST_300001_SM_1000_NS8cuda_cub4core6detail13_kernel_agentINS1_8__reduce11ReduceAgentIPN4cuda3std3__45tupleIJflEEESC_SB_lNS1_9__extrema9arg_min_fIflNS9_4lessIfEEEEEEJSC_SC_iSH_EEEvDpT0_,"aw",@nobits
	.sectionflags	@""
	.align	16
	.zero		1024


//--------------------- .nv.shared._ZN6thrust24THRUST_300001_SM_1000_NS8cuda_cub4core6detail13_kernel_agentINS1_8__reduce10DrainAgentIlEEJN3cub18CUB_300001_SM_10009GridQueueIyEElEEEvDpT0_ --------------------------
	.section	.nv.shared._ZN6thrust24THRUST_300001_SM_1000_NS8cuda_cub4core6detail13_kernel_agentINS1_8__reduce10DrainAgentIlEEJN3cub18CUB_300001_SM_10009GridQueueIyEElEEEvDpT0_,"aw",@nobits
	.sectionflags	@""
	.align	16
	.zero		1024


//--------------------- .nv.shared._ZN6thrust24THRUST_300001_SM_1000_NS8cuda_cub4core6detail13_kernel_agentINS1_8__reduce11ReduceAgentINS0_12zip_iteratorIN4cuda3std3__45tupleIJNS0_10device_ptrIfEENS0_17counting_iteratorIlNS0_11use_defaultESF_SF_EEEEEEEPNSB_IJflEEESJ_lNS1_9__extrema9arg_min_fIflNSA_4lessIfEEEEEEJSI_SK_lN3cub18CUB_300001_SM_100013GridEvenShareIlEENSS_9GridQueueIyEESP_EEEvDpT0_ --------------------------
	.section	.nv.shared._ZN6thrust24THRUST_300001_SM_1000_NS8cuda_cub4core6detail13_kernel_agentINS1_8__reduce11ReduceAgentINS0_12zip_iteratorIN4cuda3std3__45tupleIJNS0_10device_ptrIfEENS0_17counting_iteratorIlNS0_11use_defaultESF_SF_EEEEEEEPNSB_IJflEEESJ_lNS1_9__extrema9arg_min_fIflNSA_4lessIfEEEEEEJSI_SK_lN3cub18CUB_300001_SM_100013GridEvenShareIlEENSS_9GridQueueIyEESP_EEEvDpT0_,"aw",@nobits
	.sectionflags	@""
	.align	16
	.zero		1024


//--------------------- .nv.shared._ZN6thrust24THRUST_300001_SM_1000_NS8cuda_cub4core6detail13_kernel_agentINS1_8__reduce11ReduceAgentINS0_12zip_iteratorIN4cuda3std3__45tupleIJNS0_10device_ptrIfEENS0_17counting_iteratorIlNS0_11use_defaultESF_SF_EEEEEEEPNSB_IJflEEESJ_lNS1_9__extrema9arg_min_fIflNSA_4lessIfEEEEEEJSI_SK_lSP_EEEvDpT0_ --------------------------
	.section	.nv.shared._ZN6thrust24THRUST_300001_SM_1000_NS8cuda_cub4core6detail13_kernel_agentINS1_8__reduce11ReduceAgentINS0_12zip_iteratorIN4cuda3std3__45tupleIJNS0_10device_ptrIfEENS0_17counting_iteratorIlNS0_11use_defaultESF_SF_EEEEEEEPNSB_IJflEEESJ_lNS1_9__extrema9arg_min_fIflNSA_4lessIfEEEEEEJSI_SK_lSP_EEEvDpT0_,"aw",@nobits
	.sectionflags	@""
	.align	16
	.zero		1024


//--------------------- .nv.shared._ZN6thrust24THRUST_300001_SM_1000_NS8cuda_cub4core6detail13_kernel_agentINS1_8__reduce11ReduceAgentIPN4cuda3std3__45tupleIJflEEESC_SB_iNS1_9__extrema9arg_min_fIflNS9_4lessIfEEEEEEJSC_SC_iSH_EEEvDpT0_ --------------------------
	.section	.nv.shared._ZN6thrust24THRUST_300001_SM_1000_NS8cuda_cub4core6detail13_kernel_agentINS1_8__reduce11ReduceAgentIPN4cuda3std3__45tupleIJflEEESC_SB_iNS1_9__extrema9arg_min_fIflNS9_4lessIfEEEEEEJSC_SC_iSH_EEEvDpT0_,"aw",@nobits
	.sectionflags	@""
	.align	16
	.zero		1024


//--------------------- .nv.shared._ZN6thrust24THRUST_300001_SM_1000_NS8cuda_cub4core6detail13_kernel_agentINS1_8__reduce10DrainAgentIiEEJN3cub18CUB_300001_SM_10009GridQueueIjEEiEEEvDpT0_ --------------------------
	.section	.nv.shared._ZN6thrust24THRUST_300001_SM_1000_NS8cuda_cub4core6detail13_kernel_agentINS1_8__reduce10DrainAgentIiEEJN3cub18CUB_300001_SM_10009GridQueueIjEEiEEEvDpT0_,"aw",@nobits
	.sectionflags	@""
	.align	16
	.zero		1024


//--------------------- .nv.shared._ZN6thrust24THRUST_300001_SM_1000_NS8cuda_cub4core6detail13_kernel_agentINS1_8__reduce11ReduceAgentINS0_12zip_iteratorIN4cuda3std3__45tupleIJNS0_10device_ptrIfEENS0_17counting_iteratorIlNS0_11use_defaultESF_SF_EEEEEEEPNSB_IJflEEESJ_iNS1_9__extrema9arg_min_fIflNSA_4lessIfEEEEEEJSI_SK_iN3cub18CUB_300001_SM_100013GridEvenShareIiEENSS_9GridQueueIjEESP_EEEvDpT0_ --------------------------
	.section	.nv.shared._ZN6thrust24THRUST_300001_SM_1000_NS8cuda_cub4core6detail13_kernel_agentINS1_8__reduce11ReduceAgentINS0_12zip_iteratorIN4cuda3std3__45tupleIJNS0_10device_ptrIfEENS0_17counting_iteratorIlNS0_11use_defaultESF_SF_EEEEEEEPNSB_IJflEEESJ_iNS1_9__extrema9arg_min_fIflNSA_4lessIfEEEEEEJSI_SK_iN3cub18CUB_300001_SM_100013GridEvenShareIiEENSS_9GridQueueIjEESP_EEEvDpT0_,"aw",@nobits
	.sectionflags	@""
	.align	16
	.zero		1024


//--------------------- .nv.shared._ZN6thrust24THRUST_300001_SM_1000_NS8cuda_cub4core6detail13_kernel_agentINS1_8__reduce11ReduceAgentINS0_12zip_iteratorIN4cuda3std3__45tupleIJNS0_10device_ptrIfEENS0_17counting_iteratorIlNS0_11use_defaultESF_SF_EEEEEEEPNSB_IJflEEESJ_iNS1_9__extrema9arg_min_fIflNSA_4lessIfEEEEEEJSI_SK_iSP_EEEvDpT0_ --------------------------
	.section	.nv.shared._ZN6thrust24THRUST_300001_SM_1000_NS8cuda_cub4core6detail13_kernel_agentINS1_8__reduce11ReduceAgentINS0_12zip_iteratorIN4cuda3std3__45tupleIJNS0_10device_ptrIfEENS0_17counting_iteratorIlNS0_11use_defaultESF_SF_EEEEEEEPNSB_IJflEEESJ_iNS1_9__extrema9arg_min_fIflNSA_4lessIfEEEEEEJSI_SK_iSP_EEEvDpT0_,"aw",@nobits
	.sectionflags	@""
	.align	16
	.zero		1024


//--------------------- .nv.shared._Z11EulerUpdateiiPfS_S_S_S_S_S_Pb --------------------------
	.section	.nv.shared._Z11EulerUpdateiiPfS_S_S_S_S_S_Pb,"aw",@nobits
	.sectionflags	@""
	.align	16
	.zero		1024


//--------------------- .nv.shared._Z9SysUpdateiiPfS_S_S_S_S_S_Pb --------------------------
	.section	.nv.shared._Z9SysUpdateiiPfS_S_S_S_S_S_Pb,"aw",@nobits
	.sectionflags	@""
	.align	16
	.zero		1024


//--------------------- .nv.shared._Z16ParticleInteractfiiPfS_S_PiS0_S_S0_S_Pb --------------------------
	.section	.nv.shared._Z16ParticleInteractfiiPfS_S_PiS0_S_S0_S_Pb,"aw",@nobits
	.sectionflags	@""
	.align	16
	.zero		1024


//--------------------- .nv.shared._Z12ComputeCellsiPfPiS0_S0_Pb --------------------------
	.section	.nv.shared._Z12ComputeCellsiPfPiS0_S0_Pb,"aw",@nobits
	.sectionflags	@""
	.align	16
	.zero		1024


//--------------------- .nv.constant0._ZN3cub18CUB_300001_SM_10006detail10radix_sort29DeviceRadixSortOnesweepKernelINS1_5radix10policy_hubIiiyE10Policy1000ELNS0_9SortOrderE0EiiyiiNS1_21identity_decomposer_tEEEvPT5_SB_PT3_PKSC_PT1_PKSG_PT2_PKSK_T4_iiT6_ --------------------------
	.section	.nv.constant0._ZN3cub18CUB_300001_SM_10006detail10radix_sort29DeviceRadixSortOnesweepKernelINS1_5radix10policy_hubIiiyE10Policy1000ELNS0_9SortOrderE0EiiyiiNS1_21identity_decomposer_tEEEvPT5_SB_PT3_PKSC_PT1_PKSG_PT2_PKSK_T4_iiT6_,"a",@progbits
	.sectionflags	@""
	.align	4
.nv.constant0._ZN3cub18CUB_300001_SM_10006detail10radix_sort29DeviceRadixSortOnesweepKernelINS1_5radix10policy_hubIiiyE10Policy1000ELNS0_9SortOrderE0EiiyiiNS1_21identity_decomposer_tEEEvPT5_SB_PT3_PKSC_PT1_PKSG_PT2_PKSK_T4_iiT6_:
	.zero		973


//--------------------- .nv.constant0._ZN3cub18CUB_300001_SM_10006detail10radix_sort33DeviceRadixSortExclusiveSumKernelINS1_5radix10policy_hubIiiyE10Policy1000EyEEvPT0_ --------------------------
	.section	.nv.constant0._ZN3cub18CUB_300001_SM_10006detail10radix_sort33DeviceRadixSortExclusiveSumKernelINS1_5radix10policy_hubIiiyE10Policy1000EyEEvPT0_,"a",@progbits
	.sectionflags	@""
	.align	4
.nv.constant0._ZN3cub18CUB_300001_SM_10006detail10radix_sort33DeviceRadixSortExclusiveSumKernelINS1_5radix10policy_hubIiiyE10Policy1000EyEEvPT0_:
	.zero		904


//--------------------- .nv.constant0._ZN3cub18CUB_300001_SM_10006detail10radix_sort30DeviceRadixSortHistogramKernelINS1_5radix10policy_hubIiiyE10Policy1000ELNS0_9SortOrderE0EiyNS1_21identity_decomposer_tEEEvPT2_PKT1_SA_iiT3_ --------------------------
	.section	.nv.constant0._ZN3cub18CUB_300001_SM_10006detail10radix_sort30DeviceRadixSortHistogramKernelINS1_5radix10policy_hubIiiyE10Policy1000ELNS0_9SortOrderE0EiyNS1_21identity_decomposer_tEEEvPT2_PKT1_SA_iiT3_,"a",@progbits
	.sectionflags	@""
	.align	4
.nv.constant0._ZN3cub18CUB_300001_SM_10006detail10radix_sort30DeviceRadixSortHistogramKernelINS1_5radix10policy_hubIiiyE10Policy1000ELNS0_9SortOrderE0EiyNS1_21identity_decomposer_tEEEvPT2_PKT1_SA_iiT3_:
	.zero		929


//--------------------- .nv.constant0._ZN3cub18CUB_300001_SM_10006detail10radix_sort31DeviceRadixSortSingleTileKernelINS1_5radix10policy_hubIiiyE10Policy1000ELNS0_9SortOrderE0EiiyNS1_21identity_decomposer_tEEEvPKT1_PSA_PKT2_PSE_T3_iiT4_ --------------------------
	.section	.nv.constant0._ZN3cub18CUB_300001_SM_10006detail10radix_sort31DeviceRadixSortSingleTileKernelINS1_5radix10policy_hubIiiyE10Policy1000ELNS0_9SortOrderE0EiiyNS1_21identity_decomposer_tEEEvPKT1_PSA_PKT2_PSE_T3_iiT4_,"a",@progbits
	.sectionflags	@""
	.align	4
.nv.constant0._ZN3cub18CUB_300001_SM_10006detail10radix_sort31DeviceRadixSortSingleTileKernelINS1_5radix10policy_hubIiiyE10Policy1000ELNS0_9SortOrderE0EiiyNS1_21identity_decomposer_tEEEvPKT1_PSA_PKT2_PSE_T3_iiT4_:
	.zero		945


//--------------------- .nv.constant0._ZN3cub18CUB_300001_SM_10006detail4scan16DeviceScanKernelINS2_10policy_hubIiiimN4cuda3std3__44plusIvEEE10Policy1000EN6thrust24THRUST_300001_SM_1000_NS10device_ptrIiEESF_NS0_13ScanTileStateIiLb1EEES9_NS1_10InputValueIiPiEEmiLb0EiEEvT0_T1_T2_iT3_T4_T5_ --------------------------
	.section	.nv.constant0._ZN3cub18CUB_300001_SM_10006detail4scan16DeviceScanKernelINS2_10policy_hubIiiimN4cuda3std3__44plusIvEEE10Policy1000EN6thrust24THRUST_300001_SM_1000_NS10device_ptrIiEESF_NS0_13ScanTileStateIiLb1EEES9_NS1_10InputValueIiPiEEmiLb0EiEEvT0_T1_T2_iT3_T4_T5_,"a",@progbits
	.sectionflags	@""
	.align	4
.nv.constant0._ZN3cub18CUB_300001_SM_10006detail4scan16DeviceScanKernelINS2_10policy_hubIiiimN4cuda3std3__44plusIvEEE10Policy1000EN6thrust24THRUST_300001_SM_1000_NS10device_ptrIiEESF_NS0_13ScanTileStateIiLb1EEES9_NS1_10InputValueIiPiEEmiLb0EiEEvT0_T1_T2_iT3_T4_T5_:
	.zero		952


//--------------------- .nv.constant0._ZN3cub18CUB_300001_SM_10006detail4scan16DeviceScanKernelINS2_10policy_hubIiiijN4cuda3std3__44plusIvEEE10Policy1000EN6thrust24THRUST_300001_SM_1000_NS10device_ptrIiEESF_NS0_13ScanTileStateIiLb1EEES9_NS1_10InputValueIiPiEEjiLb0EiEEvT0_T1_T2_iT3_T4_T5_ --------------------------
	.section	.nv.constant0._ZN3cub18CUB_300001_SM_10006detail4scan16DeviceScanKernelINS2_10policy_hubIiiijN4cuda3std3__44plusIvEEE10Policy1000EN6thrust24THRUST_300001_SM_1000_NS10device_ptrIiEESF_NS0_13ScanTileStateIiLb1EEES9_NS1_10InputValueIiPiEEjiLb0EiEEvT0_T1_T2_iT3_T4_T5_,"a",@progbits
	.sectionflags	@""
	.align	4
.nv.constant0._ZN3cub18CUB_300001_SM_10006detail4scan16DeviceScanKernelINS2_10policy_hubIiiijN4cuda3std3__44plusIvEEE10Policy1000EN6thrust24THRUST_300001_SM_1000_NS10device_ptrIiEESF_NS0_13ScanTileStateIiLb1EEES9_NS1_10InputValueIiPiEEjiLb0EiEEvT0_T1_T2_iT3_T4_T5_:
	.zero		948


//--------------------- .nv.constant0._ZN3cub18CUB_300001_SM_10006detail4scan20DeviceScanInitKernelINS0_13ScanTileStateIiLb1EEEEEvT_i --------------------------
	.section	.nv.constant0._ZN3cub18CUB_300001_SM_10006detail4scan20DeviceScanInitKernelINS0_13ScanTileStateIiLb1EEEEEvT_i,"a",@progbits
	.sectionflags	@""
	.align	4
.nv.constant0._ZN3cub18CUB_300001_SM_10006detail4scan20DeviceScanInitKernelINS0_13ScanTileStateIiLb1EEEEEvT_i:
	.zero		908


//--------------------- .nv.constant0._ZN3cub18CUB_300001_SM_10006detail11EmptyKernelIvEEvv --------------------------
	.section	.nv.constant0._ZN3cub18CUB_300001_SM_10006detail11EmptyKernelIvEEvv,"a",@progbits
	.sectionflags	@""
	.align	4
.nv.constant0._ZN3cub18CUB_300001_SM_10006detail11EmptyKernelIvEEvv:
	.zero		896


//--------------------- .nv.constant0._ZN6thrust24THRUST_300001_SM_1000_NS8cuda_cub4core6detail13_kernel_agentINS1_8__reduce11ReduceAgentIPN4cuda3std3__45tupleIJflEEESC_SB_lNS1_9__extrema9arg_min_fIflNS9_4lessIfEEEEEEJSC_SC_iSH_EEEvDpT0_ --------------------------
	.section	.nv.constant0._ZN6thrust24THRUST_300001_SM_1000_NS8cuda_cub4core6detail13_kernel_agentINS1_8__reduce11ReduceAgentIPN4cuda3std3__45tupleIJflEEESC_SB_lNS1_9__extrema9arg_min_fIflNS9_4lessIfEEEEEEJSC_SC_iSH_EEEvDpT0_,"a",@progbits
	.sectionflags	@""
	.align	4
.nv.constant0._ZN6thrust24THRUST_300001_SM_1000_NS8cuda_cub4core6detail13_kernel_agentINS1_8__reduce11ReduceAgentIPN4cuda3std3__45tupleIJflEEESC_SB_lNS1_9__extrema9arg_min_fIflNS9_4lessIfEEEEEEJSC_SC_iSH_EEEvDpT0_:
	.zero		917


//--------------------- .nv.constant0._ZN6thrust24THRUST_300001_SM_1000_NS8cuda_cub4core6detail13_kernel_agentINS1_8__reduce10DrainAgentIlEEJN3cub18CUB_300001_SM_10009GridQueueIyEElEEEvDpT0_ --------------------------
	.section	.nv.constant0._ZN6thrust24THRUST_300001_SM_1000_NS8cuda_cub4core6detail13_kernel_agentINS1_8__reduce10DrainAgentIlEEJN3cub18CUB_300001_SM_10009GridQueueIyEElEEEvDpT0_,"a",@progbits
	.sectionflags	@""
	.align	4
.nv.constant0._ZN6thrust24THRUST_300001_SM_1000_NS8cuda_cub4core6detail13_kernel_agentINS1_8__reduce10DrainAgentIlEEJN3cub18CUB_300001_SM_10009GridQueueIyEElEEEvDpT0_:
	.zero		912


//--------------------- .nv.constant0._ZN6thrust24THRUST_300001_SM_1000_NS8cuda_cub4core6detail13_kernel_agentINS1_8__reduce11ReduceAgentINS0_12zip_iteratorIN4cuda3std3__45tupleIJNS0_10device_ptrIfEENS0_17counting_iteratorIlNS0_11use_defaultESF_SF_EEEEEEEPNSB_IJflEEESJ_lNS1_9__extrema9arg_min_fIflNSA_4lessIfEEEEEEJSI_SK_lN3cub18CUB_300001_SM_100013GridEvenShareIlEENSS_9GridQueueIyEESP_EEEvDpT0_ --------------------------
	.section	.nv.constant0._ZN6thrust24THRUST_300001_SM_1000_NS8cuda_cub4core6detail13_kernel_agentINS1_8__reduce11ReduceAgentINS0_12zip_iteratorIN4cuda3std3__45tupleIJNS0_10device_ptrIfEENS0_17counting_iteratorIlNS0_11use_defaultESF_SF_EEEEEEEPNSB_IJflEEESJ_lNS1_9__extrema9arg_min_fIflNSA_4lessIfEEEEEEJSI_SK_lN3cub18CUB_300001_SM_100013GridEvenShareIlEENSS_9GridQueueIyEESP_EEEvDpT0_,"a",@progbits
	.sectionflags	@""
	.align	4
.nv.constant0._ZN6thrust24THRUST_300001_SM_1000_NS8cuda_cub4core6detail13_kernel_agentINS1_8__reduce11ReduceAgentINS0_12zip_iteratorIN4cuda3std3__45tupleIJNS0_10device_ptrIfEENS0_17counting_iteratorIlNS0_11use_defaultESF_SF_EEEEEEEPNSB_IJflEEESJ_lNS1_9__extrema9arg_min_fIflNSA_4lessIfEEEEEEJSI_SK_lN3cub18CUB_300001_SM_100013GridEvenShareIlEENSS_9GridQueueIyEESP_EEEvDpT0_:
	.zero		1009


//--------------------- .nv.constant0._ZN6thrust24THRUST_300001_SM_1000_NS8cuda_cub4core6detail13_kernel_agentINS1_8__reduce11ReduceAgentINS0_12zip_iteratorIN4cuda3std3__45tupleIJNS0_10device_ptrIfEENS0_17counting_iteratorIlNS0_11use_defaultESF_SF_EEEEEEEPNSB_IJflEEESJ_lNS1_9__extrema9arg_min_fIflNSA_4lessIfEEEEEEJSI_SK_lSP_EEEvDpT0_ --------------------------
	.section	.nv.constant0._ZN6thrust24THRUST_300001_SM_1000_NS8cuda_cub4core6detail13_kernel_agentINS1_8__reduce11ReduceAgentINS0_12zip_iteratorIN4cuda3std3__45tupleIJNS0_10device_ptrIfEENS0_17counting_iteratorIlNS0_11use_defaultESF_SF_EEEEEEEPNSB_IJflEEESJ_lNS1_9__extrema9arg_min_fIflNSA_4lessIfEEEEEEJSI_SK_lSP_EEEvDpT0_,"a",@progbits
	.sectionflags	@""
	.align	4
.nv.constant0._ZN6thrust24THRUST_300001_SM_1000_NS8cuda_cub4core6detail13_kernel_agentINS1_8__reduce11ReduceAgentINS0_12zip_iteratorIN4cuda3std3__45tupleIJNS0_10device_ptrIfEENS0_17counting_iteratorIlNS0_11use_defaultESF_SF_EEEEEEEPNSB_IJflEEESJ_lNS1_9__extrema9arg_min_fIflNSA_4lessIfEEEEEEJSI_SK_lSP_EEEvDpT0_:
	.zero		929


//--------------------- .nv.constant0._ZN6thrust24THRUST_300001_SM_1000_NS8cuda_cub4core6detail13_kernel_agentINS1_8__reduce11ReduceAgentIPN4cuda3std3__45tupleIJflEEESC_SB_iNS1_9__extrema9arg_min_fIflNS9_4lessIfEEEEEEJSC_SC_iSH_EEEvDpT0_ --------------------------
	.section	.nv.constant0._ZN6thrust24THRUST_300001_SM_1000_NS8cuda_cub4core6detail13_kernel_agentINS1_8__reduce11ReduceAgentIPN4cuda3std3__45tupleIJflEEESC_SB_iNS1_9__extrema9arg_min_fIflNS9_4lessIfEEEEEEJSC_SC_iSH_EEEvDpT0_,"a",@progbits
	.sectionflags	@""
	.align	4
.nv.constant0._ZN6thrust24THRUST_300001_SM_1000_NS8cuda_cub4core6detail13_kernel_agentINS1_8__reduce11ReduceAgentIPN4cuda3std3__45tupleIJflEEESC_SB_iNS1_9__extrema9arg_min_fIflNS9_4lessIfEEEEEEJSC_SC_iSH_EEEvDpT0_:
	.zero		917


//--------------------- .nv.constant0._ZN6thrust24THRUST_300001_SM_1000_NS8cuda_cub4core6detail13_kernel_agentINS1_8__reduce10DrainAgentIiEEJN3cub18CUB_300001_SM_10009GridQueueIjEEiEEEvDpT0_ --------------------------
	.section	.nv.constant0._ZN6thrust24THRUST_300001_SM_1000_NS8cuda_cub4core6detail13_kernel_agentINS1_8__reduce10DrainAgentIiEEJN3cub18CUB_300001_SM_10009GridQueueIjEEiEEEvDpT0_,"a",@progbits
	.sectionflags	@""
	.align	4
.nv.constant0._ZN6thrust24THRUST_300001_SM_1000_NS8cuda_cub4core6detail13_kernel_agentINS1_8__reduce10DrainAgentIiEEJN3cub18CUB_300001_SM_10009GridQueueIjEEiEEEvDpT0_:
	.zero		908


//--------------------- .nv.constant0._ZN6thrust24THRUST_300001_SM_1000_NS8cuda_cub4core6detail13_kernel_agentINS1_8__reduce11ReduceAgentINS0_12zip_iteratorIN4cuda3std3__45tupleIJNS0_10device_ptrIfEENS0_17counting_iteratorIlNS0_11use_defaultESF_SF_EEEEEEEPNSB_IJflEEESJ_iNS1_9__extrema9arg_min_fIflNSA_4lessIfEEEEEEJSI_SK_iN3cub18CUB_300001_SM_100013GridEvenShareIiEENSS_9GridQueueIjEESP_EEEvDpT0_ --------------------------
	.section	.nv.constant0._ZN6thrust24THRUST_300001_SM_1000_NS8cuda_cub4core6detail13_kernel_agentINS1_8__reduce11ReduceAgentINS0_12zip_iteratorIN4cuda3std3__45tupleIJNS0_10device_ptrIfEENS0_17counting_iteratorIlNS0_11use_defaultESF_SF_EEEEEEEPNSB_IJflEEESJ_iNS1_9__extrema9arg_min_fIflNSA_4lessIfEEEEEEJSI_SK_iN3cub18CUB_300001_SM_100013GridEvenShareIiEENSS_9GridQueueIjEESP_EEEvDpT0_,"a",@progbits
	.sectionflags	@""
	.align	4
.nv.constant0._ZN6thrust24THRUST_300001_SM_1000_NS8cuda_cub4core6detail13_kernel_agentINS1_8__reduce11ReduceAgentINS0_12zip_iteratorIN4cuda3std3__45tupleIJNS0_10device_ptrIfEENS0_17counting_iteratorIlNS0_11use_defaultESF_SF_EEEEEEEPNSB_IJflEEESJ_iNS1_9__extrema9arg_min_fIflNSA_4lessIfEEEEEEJSI_SK_iN3cub18CUB_300001_SM_100013GridEvenShareIiEENSS_9GridQueueIjEESP_EEEvDpT0_:
	.zero		977


//--------------------- .nv.constant0._ZN6thrust24THRUST_300001_SM_1000_NS8cuda_cub4core6detail13_kernel_agentINS1_8__reduce11ReduceAgentINS0_12zip_iteratorIN4cuda3std3__45tupleIJNS0_10device_ptrIfEENS0_17counting_iteratorIlNS0_11use_defaultESF_SF_EEEEEEEPNSB_IJflEEESJ_iNS1_9__extrema9arg_min_fIflNSA_4lessIfEEEEEEJSI_SK_iSP_EEEvDpT0_ --------------------------
	.section	.nv.constant0._ZN6thrust24THRUST_300001_SM_1000_NS8cuda_cub4core6detail13_kernel_agentINS1_8__reduce11ReduceAgentINS0_12zip_iteratorIN4cuda3std3__45tupleIJNS0_10device_ptrIfEENS0_17counting_iteratorIlNS0_11use_defaultESF_SF_EEEEEEEPNSB_IJflEEESJ_iNS1_9__extrema9arg_min_fIflNSA_4lessIfEEEEEEJSI_SK_iSP_EEEvDpT0_,"a",@progbits
	.sectionflags	@""
	.align	4
.nv.constant0._ZN6thrust24THRUST_300001_SM_1000_NS8cuda_cub4core6detail13_kernel_agentINS1_8__reduce11ReduceAgentINS0_12zip_iteratorIN4cuda3std3__45tupleIJNS0_10device_ptrIfEENS0_17counting_iteratorIlNS0_11use_defaultESF_SF_EEEEEEEPNSB_IJflEEESJ_iNS1_9__extrema9arg_min_fIflNSA_4lessIfEEEEEEJSI_SK_iSP_EEEvDpT0_:
	.zero		925


//--------------------- .nv.constant0._Z11EulerUpdateiiPfS_S_S_S_S_S_Pb --------------------------
	.section	.nv.constant0._Z11EulerUpdateiiPfS_S_S_S_S_S_Pb,"a",@progbits
	.sectionflags	@""
	.align	4
.nv.constant0._Z11EulerUpdateiiPfS_S_S_S_S_S_Pb:
	.zero		968


//--------------------- .nv.constant0._Z9SysUpdateiiPfS_S_S_S_S_S_Pb --------------------------
	.section	.nv.constant0._Z9SysUpdateiiPfS_S_S_S_S_S_Pb,"a",@progbits
	.sectionflags	@""
	.align	4
.nv.constant0._Z9SysUpdateiiPfS_S_S_S_S_S_Pb:
	.zero		968


//--------------------- .nv.constant0._Z16ParticleInteractfiiPfS_S_PiS0_S_S0_S_Pb --------------------------
	.section	.nv.constant0._Z16ParticleInteractfiiPfS_S_PiS0_S_S0_S_Pb,"a",@progbits
	.sectionflags	@""
	.align	4
.nv.constant0._Z16ParticleInteractfiiPfS_S_PiS0_S_S0_S_Pb:
	.zero		984


//--------------------- .nv.constant0._Z12ComputeCellsiPfPiS0_S0_Pb --------------------------
	.section	.nv.constant0._Z12ComputeCellsiPfPiS0_S0_Pb,"a",@progbits
	.sectionflags	@""
	.align	4
.nv.constant0._Z12ComputeCellsiPfPiS0_S0_Pb:
	.zero		944


//--------------------- SYMBOLS --------------------------

	.type		.nv.reservedSmem.offset0,@object
	.size		.nv.reservedSmem.offset0,0x4
	.type		.nv.reservedSmem.cap,@object
	.size		.nv.reservedSmem.cap,0x4
